//
// Generated by NVIDIA NVVM Compiler
//
// Compiler Build ID: CL-36424714
// Cuda compilation tools, release 13.0, V13.0.88
// Based on NVVM 20.0.0
//

.version 9.0
.target sm_100
.address_size 64

// _ZZ18ComputeForceKernelP4NodeP4BodyPibiiidE9nodeCache has been demoted
// _ZZ18ComputeForceKernelP4NodeP4BodyPibiiidE12cacheIndices has been demoted
// _ZZ18ComputeForceKernelP4NodeP4BodyPibiiidE9cacheSize has been demoted
// _ZZ22calculateSFCKeysKernelP6VectorPmiS_S_bE10hilbertMap has been demoted
// _ZZ22calculateSFCKeysKernelP6VectorPmiS_S_bE9nextState has been demoted
.const .align 1 .b8 d_hilbertMap[64] = {0, 1, 3, 2, 7, 6, 4, 5, 4, 5, 7, 6, 0, 1, 3, 2, 6, 7, 5, 4, 2, 3, 1, 0, 2, 3, 1, 0, 6, 7, 5, 4, 0, 7, 1, 6, 3, 4, 2, 5, 6, 1, 7, 0, 5, 2, 4, 3, 2, 5, 3, 4, 1, 6, 0, 7, 4, 3, 5, 2, 7, 0, 6, 1};
.const .align 1 .b8 d_nextState[64] = {0, 1, 3, 2, 7, 6, 4, 5, 1, 0, 2, 3, 4, 5, 7, 6, 2, 3, 1, 0, 5, 4, 6, 7, 3, 2, 0, 1, 6, 7, 5, 4, 4, 5, 7, 6, 0, 1, 3, 2, 5, 4, 6, 7, 1, 0, 2, 3, 6, 7, 5, 4, 2, 3, 1, 0, 7, 6, 4, 5, 3, 2, 0, 1};
// _ZZN3cub18CUB_300001_SM_10006detail10radix_sort31DeviceRadixSortSingleTileKernelINS1_5radix10policy_hubImijE10Policy1000ELNS0_9SortOrderE0EmijNS1_21identity_decomposer_tEEEvPKT1_PSA_PKT2_PSE_T3_iiT4_E12temp_storage has been demoted
// _ZZN3cub18CUB_300001_SM_10006detail10radix_sort30DeviceRadixSortHistogramKernelINS1_5radix10policy_hubImijE10Policy1000ELNS0_9SortOrderE0EmjNS1_21identity_decomposer_tEEEvPT2_PKT1_SA_iiT3_E12temp_storage has been demoted
// _ZZN3cub18CUB_300001_SM_10006detail10radix_sort33DeviceRadixSortExclusiveSumKernelINS1_5radix10policy_hubImijE10Policy1000EjEEvPT0_E12temp_storage has been demoted
// _ZZN3cub18CUB_300001_SM_10006detail10radix_sort29DeviceRadixSortOnesweepKernelINS1_5radix10policy_hubImijE10Policy1000ELNS0_9SortOrderE0EmijiiNS1_21identity_decomposer_tEEEvPT5_SB_PT3_PKSC_PT1_PKSG_PT2_PKSK_T4_iiT6_E1s has been demoted
.global .align 1 .b8 _ZN34_INTERNAL_92518982_4_k_cu_c46ca0a84cuda3std3__45__cpo5beginE[1];
.global .align 1 .b8 _ZN34_INTERNAL_92518982_4_k_cu_c46ca0a84cuda3std3__45__cpo3endE[1];
.global .align 1 .b8 _ZN34_INTERNAL_92518982_4_k_cu_c46ca0a84cuda3std3__45__cpo6cbeginE[1];
.global .align 1 .b8 _ZN34_INTERNAL_92518982_4_k_cu_c46ca0a84cuda3std3__45__cpo4cendE[1];
.global .align 1 .b8 _ZN34_INTERNAL_92518982_4_k_cu_c46ca0a84cuda3std3__45__cpo6rbeginE[1];
.global .align 1 .b8 _ZN34_INTERNAL_92518982_4_k_cu_c46ca0a84cuda3std3__45__cpo4rendE[1];
.global .align 1 .b8 _ZN34_INTERNAL_92518982_4_k_cu_c46ca0a84cuda3std3__45__cpo7crbeginE[1];
.global .align 1 .b8 _ZN34_INTERNAL_92518982_4_k_cu_c46ca0a84cuda3std3__45__cpo5crendE[1];
.global .align 1 .b8 _ZN34_INTERNAL_92518982_4_k_cu_c46ca0a84cuda3std3__436_GLOBAL__N__92518982_4_k_cu_c46ca0a86ignoreE[1];
.global .align 1 .b8 _ZN34_INTERNAL_92518982_4_k_cu_c46ca0a84cuda3std3__419piecewise_constructE[1];
.global .align 1 .b8 _ZN34_INTERNAL_92518982_4_k_cu_c46ca0a84cuda3std3__48in_placeE[1];
.global .align 1 .b8 _ZN34_INTERNAL_92518982_4_k_cu_c46ca0a84cuda3std3__420unreachable_sentinelE[1];
.global .align 1 .b8 _ZN34_INTERNAL_92518982_4_k_cu_c46ca0a84cuda3std3__47nulloptE[1];
.global .align 1 .b8 _ZN34_INTERNAL_92518982_4_k_cu_c46ca0a84cuda3std3__48unexpectE[1];
.global .align 1 .b8 _ZN34_INTERNAL_92518982_4_k_cu_c46ca0a84cuda3std6ranges3__45__cpo4swapE[1];
.global .align 1 .b8 _ZN34_INTERNAL_92518982_4_k_cu_c46ca0a84cuda3std6ranges3__45__cpo9iter_moveE[1];
.global .align 1 .b8 _ZN34_INTERNAL_92518982_4_k_cu_c46ca0a84cuda3std6ranges3__45__cpo5beginE[1];
.global .align 1 .b8 _ZN34_INTERNAL_92518982_4_k_cu_c46ca0a84cuda3std6ranges3__45__cpo3endE[1];
.global .align 1 .b8 _ZN34_INTERNAL_92518982_4_k_cu_c46ca0a84cuda3std6ranges3__45__cpo6cbeginE[1];
.global .align 1 .b8 _ZN34_INTERNAL_92518982_4_k_cu_c46ca0a84cuda3std6ranges3__45__cpo4cendE[1];
.global .align 1 .b8 _ZN34_INTERNAL_92518982_4_k_cu_c46ca0a84cuda3std6ranges3__45__cpo7advanceE[1];
.global .align 1 .b8 _ZN34_INTERNAL_92518982_4_k_cu_c46ca0a84cuda3std6ranges3__45__cpo9iter_swapE[1];
.global .align 1 .b8 _ZN34_INTERNAL_92518982_4_k_cu_c46ca0a84cuda3std6ranges3__45__cpo4nextE[1];
.global .align 1 .b8 _ZN34_INTERNAL_92518982_4_k_cu_c46ca0a84cuda3std6ranges3__45__cpo4prevE[1];
.global .align 1 .b8 _ZN34_INTERNAL_92518982_4_k_cu_c46ca0a84cuda3std6ranges3__45__cpo4dataE[1];
.global .align 1 .b8 _ZN34_INTERNAL_92518982_4_k_cu_c46ca0a84cuda3std6ranges3__45__cpo5cdataE[1];
.global .align 1 .b8 _ZN34_INTERNAL_92518982_4_k_cu_c46ca0a84cuda3std6ranges3__45__cpo4sizeE[1];
.global .align 1 .b8 _ZN34_INTERNAL_92518982_4_k_cu_c46ca0a84cuda3std6ranges3__45__cpo5ssizeE[1];
.global .align 1 .b8 _ZN34_INTERNAL_92518982_4_k_cu_c46ca0a84cuda3std6ranges3__45__cpo8distanceE[1];
.global .align 1 .b8 _ZN34_INTERNAL_92518982_4_k_cu_c46ca0a86thrust24THRUST_300001_SM_1000_NS8cuda_cub3parE[1];
.global .align 1 .b8 _ZN34_INTERNAL_92518982_4_k_cu_c46ca0a86thrust24THRUST_300001_SM_1000_NS8cuda_cub10par_nosyncE[1];
.global .align 1 .b8 _ZN34_INTERNAL_92518982_4_k_cu_c46ca0a86thrust24THRUST_300001_SM_1000_NS6system6detail10sequential3seqE[1];
.global .align 1 .b8 _ZN34_INTERNAL_92518982_4_k_cu_c46ca0a86thrust24THRUST_300001_SM_1000_NS12placeholders2_1E[1];
.global .align 1 .b8 _ZN34_INTERNAL_92518982_4_k_cu_c46ca0a86thrust24THRUST_300001_SM_1000_NS12placeholders2_2E[1];
.global .align 1 .b8 _ZN34_INTERNAL_92518982_4_k_cu_c46ca0a86thrust24THRUST_300001_SM_1000_NS12placeholders2_3E[1];
.global .align 1 .b8 _ZN34_INTERNAL_92518982_4_k_cu_c46ca0a86thrust24THRUST_300001_SM_1000_NS12placeholders2_4E[1];
.global .align 1 .b8 _ZN34_INTERNAL_92518982_4_k_cu_c46ca0a86thrust24THRUST_300001_SM_1000_NS12placeholders2_5E[1];
.global .align 1 .b8 _ZN34_INTERNAL_92518982_4_k_cu_c46ca0a86thrust24THRUST_300001_SM_1000_NS12placeholders2_6E[1];
.global .align 1 .b8 _ZN34_INTERNAL_92518982_4_k_cu_c46ca0a86thrust24THRUST_300001_SM_1000_NS12placeholders2_7E[1];
.global .align 1 .b8 _ZN34_INTERNAL_92518982_4_k_cu_c46ca0a86thrust24THRUST_300001_SM_1000_NS12placeholders2_8E[1];
.global .align 1 .b8 _ZN34_INTERNAL_92518982_4_k_cu_c46ca0a86thrust24THRUST_300001_SM_1000_NS12placeholders2_9E[1];
.global .align 1 .b8 _ZN34_INTERNAL_92518982_4_k_cu_c46ca0a86thrust24THRUST_300001_SM_1000_NS12placeholders3_10E[1];
.global .align 1 .b8 _ZN34_INTERNAL_92518982_4_k_cu_c46ca0a86thrust24THRUST_300001_SM_1000_NS3seqE[1];
.extern .shared .align 16 .b8 sharedMem[];
.extern .shared .align 16 .b8 sharedData[];
.extern .shared .align 16 .b8 sharedEnergy[];

.func _Z10InsertBodyP4NodeP4Bodyiiii(
	.param .b64 _Z10InsertBodyP4NodeP4Bodyiiii_param_0,
	.param .b64 _Z10InsertBodyP4NodeP4Bodyiiii_param_1,
	.param .b32 _Z10InsertBodyP4NodeP4Bodyiiii_param_2,
	.param .b32 _Z10InsertBodyP4NodeP4Bodyiiii_param_3,
	.param .b32 _Z10InsertBodyP4NodeP4Bodyiiii_param_4,
	.param .b32 _Z10InsertBodyP4NodeP4Bodyiiii_param_5
)
{
	.reg .pred 	%p<31>;
	.reg .b16 	%rs<4>;
	.reg .b32 	%r<33>;
	.reg .b64 	%rd<21>;
	.reg .b64 	%fd<136>;

	ld.param.u64 	%rd5, [_Z10InsertBodyP4NodeP4Bodyiiii_param_0];
	ld.param.u64 	%rd6, [_Z10InsertBodyP4NodeP4Bodyiiii_param_1];
	ld.param.u32 	%r6, [_Z10InsertBodyP4NodeP4Bodyiiii_param_3];
	ld.param.u32 	%r7, [_Z10InsertBodyP4NodeP4Bodyiiii_param_4];
	cvta.to.global.u64 	%rd1, %rd6;
	cvta.to.global.u64 	%rd2, %rd5;
	mul.wide.s32 	%rd7, %r6, 104;
	add.s64 	%rd3, %rd2, %rd7;
	ld.global.u8 	%rs1, [%rd3];
	setp.eq.s16 	%p1, %rs1, 0;
	@%p1 bra 	$L__BB0_7;
	ld.global.u32 	%r1, [%rd3+12];
	setp.ne.s32 	%p2, %r1, 0;
	@%p2 bra 	$L__BB0_3;
	ld.param.u32 	%r27, [_Z10InsertBodyP4NodeP4Bodyiiii_param_2];
	mov.b32 	%r19, 1;
	st.global.v2.u32 	[%rd3+8], {%r27, %r19};
	mul.wide.s32 	%rd16, %r27, 96;
	add.s64 	%rd17, %rd1, %rd16;
	ld.global.f64 	%fd117, [%rd17+24];
	ld.global.f64 	%fd118, [%rd17+32];
	ld.global.f64 	%fd119, [%rd17+40];
	st.global.f64 	[%rd3+16], %fd117;
	st.global.f64 	[%rd3+24], %fd118;
	st.global.f64 	[%rd3+32], %fd119;
	ld.global.f64 	%fd120, [%rd17+8];
	st.global.f64 	[%rd3+40], %fd120;
	bra.uni 	$L__BB0_13;
$L__BB0_3:
	setp.lt.s32 	%p3, %r1, 1;
	@%p3 bra 	$L__BB0_7;
	ld.param.u32 	%r30, [_Z10InsertBodyP4NodeP4Bodyiiii_param_5];
	setp.ge.s32 	%p4, %r6, %r30;
	@%p4 bra 	$L__BB0_13;
	mov.b16 	%rs2, 0;
	st.global.u8 	[%rd3], %rs2;
	mul.wide.s32 	%rd8, %r7, 104;
	add.s64 	%rd9, %rd2, %rd8;
	atom.global.add.u32 	%r2, [%rd9+-92], 8;
	add.s32 	%r9, %r2, 7;
	setp.ge.s32 	%p5, %r9, %r7;
	@%p5 bra 	$L__BB0_13;
	ld.param.u32 	%r31, [_Z10InsertBodyP4NodeP4Bodyiiii_param_5];
	st.global.u32 	[%rd3+4], %r2;
	ld.global.u32 	%r10, [%rd3+8];
	mov.b32 	%r11, -1;
	st.global.u32 	[%rd3+8], %r11;
	ld.global.f64 	%fd23, [%rd3+16];
	ld.global.f64 	%fd24, [%rd3+24];
	ld.global.f64 	%fd25, [%rd3+32];
	cvta.to.global.u64 	%rd10, %rd6;
	mul.wide.s32 	%rd11, %r10, 96;
	add.s64 	%rd12, %rd10, %rd11;
	ld.global.f64 	%fd26, [%rd12+24];
	ld.global.f64 	%fd27, [%rd12+32];
	ld.global.f64 	%fd28, [%rd12+40];
	setp.ge.f64 	%p6, %fd26, %fd23;
	selp.u32 	%r12, 1, 0, %p6;
	setp.ge.f64 	%p7, %fd27, %fd24;
	selp.b32 	%r13, 2, 0, %p7;
	or.b32  	%r14, %r13, %r12;
	setp.ge.f64 	%p8, %fd28, %fd25;
	selp.b32 	%r15, 4, 0, %p8;
	mul.wide.s32 	%rd13, %r2, 104;
	add.s64 	%rd14, %rd2, %rd13;
	mov.b16 	%rs3, 1;
	st.global.u8 	[%rd14], %rs3;
	st.global.u32 	[%rd14+4], %r11;
	mov.b32 	%r16, 0;
	st.global.v2.u32 	[%rd14+8], {%r11, %r16};
	mov.b64 	%rd15, 0;
	st.global.u64 	[%rd14+40], %rd15;
	ld.global.f64 	%fd29, [%rd3+64];
	ld.global.f64 	%fd30, [%rd3+72];
	ld.global.f64 	%fd31, [%rd3+56];
	st.global.f64 	[%rd14+56], %fd31;
	st.global.f64 	[%rd14+64], %fd29;
	st.global.f64 	[%rd14+72], %fd30;
	st.global.f64 	[%rd14+80], %fd23;
	st.global.f64 	[%rd14+88], %fd24;
	st.global.f64 	[%rd14+96], %fd25;
	add.f64 	%fd32, %fd31, %fd23;
	add.f64 	%fd33, %fd29, %fd24;
	add.f64 	%fd34, %fd30, %fd25;
	mul.f64 	%fd35, %fd32, 0d3FE0000000000000;
	mul.f64 	%fd36, %fd33, 0d3FE0000000000000;
	mul.f64 	%fd37, %fd34, 0d3FE0000000000000;
	st.global.f64 	[%rd14+16], %fd35;
	st.global.f64 	[%rd14+24], %fd36;
	st.global.f64 	[%rd14+32], %fd37;
	sub.f64 	%fd38, %fd23, %fd31;
	sub.f64 	%fd39, %fd24, %fd29;
	sub.f64 	%fd40, %fd25, %fd30;
	setp.gt.f64 	%p9, %fd38, %fd39;
	selp.f64 	%fd41, %fd38, %fd39, %p9;
	setp.gt.f64 	%p10, %fd41, %fd40;
	selp.f64 	%fd42, %fd41, %fd40, %p10;
	mul.f64 	%fd43, %fd42, 0d3FE0000000000000;
	st.global.f64 	[%rd14+48], %fd43;
	st.global.u8 	[%rd14+104], %rs3;
	st.global.u32 	[%rd14+108], %r11;
	st.global.v2.u32 	[%rd14+112], {%r11, %r16};
	st.global.u64 	[%rd14+144], %rd15;
	ld.global.f64 	%fd44, [%rd3+80];
	st.global.f64 	[%rd14+160], %fd23;
	st.global.f64 	[%rd14+168], %fd29;
	st.global.f64 	[%rd14+176], %fd30;
	st.global.f64 	[%rd14+184], %fd44;
	st.global.f64 	[%rd14+192], %fd24;
	st.global.f64 	[%rd14+200], %fd25;
	add.f64 	%fd45, %fd23, %fd44;
	mul.f64 	%fd46, %fd45, 0d3FE0000000000000;
	st.global.f64 	[%rd14+120], %fd46;
	st.global.f64 	[%rd14+128], %fd36;
	st.global.f64 	[%rd14+136], %fd37;
	sub.f64 	%fd47, %fd44, %fd23;
	setp.gt.f64 	%p11, %fd47, %fd39;
	selp.f64 	%fd48, %fd47, %fd39, %p11;
	setp.gt.f64 	%p12, %fd48, %fd40;
	selp.f64 	%fd49, %fd48, %fd40, %p12;
	mul.f64 	%fd50, %fd49, 0d3FE0000000000000;
	st.global.f64 	[%rd14+152], %fd50;
	st.global.u8 	[%rd14+208], %rs3;
	st.global.u32 	[%rd14+212], %r11;
	st.global.v2.u32 	[%rd14+216], {%r11, %r16};
	st.global.u64 	[%rd14+248], %rd15;
	ld.global.f64 	%fd51, [%rd3+72];
	ld.global.f64 	%fd52, [%rd3+88];
	ld.global.f64 	%fd53, [%rd3+56];
	st.global.f64 	[%rd14+264], %fd53;
	st.global.f64 	[%rd14+272], %fd24;
	st.global.f64 	[%rd14+280], %fd51;
	st.global.f64 	[%rd14+288], %fd23;
	st.global.f64 	[%rd14+296], %fd52;
	st.global.f64 	[%rd14+304], %fd25;
	add.f64 	%fd54, %fd53, %fd23;
	add.f64 	%fd55, %fd24, %fd52;
	add.f64 	%fd56, %fd51, %fd25;
	mul.f64 	%fd57, %fd54, 0d3FE0000000000000;
	mul.f64 	%fd58, %fd55, 0d3FE0000000000000;
	mul.f64 	%fd59, %fd56, 0d3FE0000000000000;
	st.global.f64 	[%rd14+224], %fd57;
	st.global.f64 	[%rd14+232], %fd58;
	st.global.f64 	[%rd14+240], %fd59;
	sub.f64 	%fd60, %fd23, %fd53;
	sub.f64 	%fd61, %fd52, %fd24;
	sub.f64 	%fd62, %fd25, %fd51;
	setp.gt.f64 	%p13, %fd60, %fd61;
	selp.f64 	%fd63, %fd60, %fd61, %p13;
	setp.gt.f64 	%p14, %fd63, %fd62;
	selp.f64 	%fd64, %fd63, %fd62, %p14;
	mul.f64 	%fd65, %fd64, 0d3FE0000000000000;
	st.global.f64 	[%rd14+256], %fd65;
	st.global.u8 	[%rd14+312], %rs3;
	st.global.u32 	[%rd14+316], %r11;
	st.global.v2.u32 	[%rd14+320], {%r11, %r16};
	st.global.u64 	[%rd14+352], %rd15;
	ld.global.f64 	%fd66, [%rd3+80];
	st.global.f64 	[%rd14+368], %fd23;
	st.global.f64 	[%rd14+376], %fd24;
	st.global.f64 	[%rd14+384], %fd51;
	st.global.f64 	[%rd14+392], %fd66;
	st.global.f64 	[%rd14+400], %fd52;
	st.global.f64 	[%rd14+408], %fd25;
	add.f64 	%fd67, %fd23, %fd66;
	mul.f64 	%fd68, %fd67, 0d3FE0000000000000;
	st.global.f64 	[%rd14+328], %fd68;
	st.global.f64 	[%rd14+336], %fd58;
	st.global.f64 	[%rd14+344], %fd59;
	sub.f64 	%fd69, %fd66, %fd23;
	setp.gt.f64 	%p15, %fd69, %fd61;
	selp.f64 	%fd70, %fd69, %fd61, %p15;
	setp.gt.f64 	%p16, %fd70, %fd62;
	selp.f64 	%fd71, %fd70, %fd62, %p16;
	mul.f64 	%fd72, %fd71, 0d3FE0000000000000;
	st.global.f64 	[%rd14+360], %fd72;
	st.global.u8 	[%rd14+416], %rs3;
	st.global.u32 	[%rd14+420], %r11;
	st.global.v2.u32 	[%rd14+424], {%r11, %r16};
	st.global.u64 	[%rd14+456], %rd15;
	ld.global.f64 	%fd73, [%rd3+64];
	ld.global.f64 	%fd74, [%rd3+96];
	ld.global.f64 	%fd75, [%rd3+56];
	st.global.f64 	[%rd14+472], %fd75;
	st.global.f64 	[%rd14+480], %fd73;
	st.global.f64 	[%rd14+488], %fd25;
	st.global.f64 	[%rd14+496], %fd23;
	st.global.f64 	[%rd14+504], %fd24;
	st.global.f64 	[%rd14+512], %fd74;
	add.f64 	%fd76, %fd75, %fd23;
	add.f64 	%fd77, %fd73, %fd24;
	add.f64 	%fd78, %fd25, %fd74;
	mul.f64 	%fd79, %fd76, 0d3FE0000000000000;
	mul.f64 	%fd80, %fd77, 0d3FE0000000000000;
	mul.f64 	%fd81, %fd78, 0d3FE0000000000000;
	st.global.f64 	[%rd14+432], %fd79;
	st.global.f64 	[%rd14+440], %fd80;
	st.global.f64 	[%rd14+448], %fd81;
	sub.f64 	%fd82, %fd23, %fd75;
	sub.f64 	%fd83, %fd24, %fd73;
	sub.f64 	%fd84, %fd74, %fd25;
	setp.gt.f64 	%p17, %fd82, %fd83;
	selp.f64 	%fd85, %fd82, %fd83, %p17;
	setp.gt.f64 	%p18, %fd85, %fd84;
	selp.f64 	%fd86, %fd85, %fd84, %p18;
	mul.f64 	%fd87, %fd86, 0d3FE0000000000000;
	st.global.f64 	[%rd14+464], %fd87;
	st.global.u8 	[%rd14+520], %rs3;
	st.global.u32 	[%rd14+524], %r11;
	st.global.v2.u32 	[%rd14+528], {%r11, %r16};
	st.global.u64 	[%rd14+560], %rd15;
	ld.global.f64 	%fd88, [%rd3+80];
	st.global.f64 	[%rd14+576], %fd23;
	st.global.f64 	[%rd14+584], %fd73;
	st.global.f64 	[%rd14+592], %fd25;
	st.global.f64 	[%rd14+600], %fd88;
	st.global.f64 	[%rd14+608], %fd24;
	st.global.f64 	[%rd14+616], %fd74;
	add.f64 	%fd89, %fd23, %fd88;
	mul.f64 	%fd90, %fd89, 0d3FE0000000000000;
	st.global.f64 	[%rd14+536], %fd90;
	st.global.f64 	[%rd14+544], %fd80;
	st.global.f64 	[%rd14+552], %fd81;
	sub.f64 	%fd91, %fd88, %fd23;
	setp.gt.f64 	%p19, %fd91, %fd83;
	selp.f64 	%fd92, %fd91, %fd83, %p19;
	setp.gt.f64 	%p20, %fd92, %fd84;
	selp.f64 	%fd93, %fd92, %fd84, %p20;
	mul.f64 	%fd94, %fd93, 0d3FE0000000000000;
	st.global.f64 	[%rd14+568], %fd94;
	st.global.u8 	[%rd14+624], %rs3;
	st.global.u32 	[%rd14+628], %r11;
	st.global.v2.u32 	[%rd14+632], {%r11, %r16};
	st.global.u64 	[%rd14+664], %rd15;
	ld.global.f64 	%fd95, [%rd3+88];
	ld.global.f64 	%fd96, [%rd3+96];
	ld.global.f64 	%fd97, [%rd3+56];
	st.global.f64 	[%rd14+680], %fd97;
	st.global.f64 	[%rd14+688], %fd24;
	st.global.f64 	[%rd14+696], %fd25;
	st.global.f64 	[%rd14+704], %fd23;
	st.global.f64 	[%rd14+712], %fd95;
	st.global.f64 	[%rd14+720], %fd96;
	add.f64 	%fd98, %fd97, %fd23;
	add.f64 	%fd99, %fd24, %fd95;
	add.f64 	%fd100, %fd25, %fd96;
	mul.f64 	%fd101, %fd98, 0d3FE0000000000000;
	mul.f64 	%fd102, %fd99, 0d3FE0000000000000;
	mul.f64 	%fd103, %fd100, 0d3FE0000000000000;
	st.global.f64 	[%rd14+640], %fd101;
	st.global.f64 	[%rd14+648], %fd102;
	st.global.f64 	[%rd14+656], %fd103;
	sub.f64 	%fd104, %fd23, %fd97;
	sub.f64 	%fd105, %fd95, %fd24;
	sub.f64 	%fd106, %fd96, %fd25;
	setp.gt.f64 	%p21, %fd104, %fd105;
	selp.f64 	%fd107, %fd104, %fd105, %p21;
	setp.gt.f64 	%p22, %fd107, %fd106;
	selp.f64 	%fd108, %fd107, %fd106, %p22;
	mul.f64 	%fd109, %fd108, 0d3FE0000000000000;
	st.global.f64 	[%rd14+672], %fd109;
	st.global.u8 	[%rd14+728], %rs3;
	st.global.u32 	[%rd14+732], %r11;
	st.global.v2.u32 	[%rd14+736], {%r11, %r16};
	st.global.u64 	[%rd14+768], %rd15;
	ld.global.f64 	%fd110, [%rd3+80];
	st.global.f64 	[%rd14+784], %fd23;
	st.global.f64 	[%rd14+792], %fd24;
	st.global.f64 	[%rd14+800], %fd25;
	st.global.f64 	[%rd14+808], %fd110;
	st.global.f64 	[%rd14+816], %fd95;
	st.global.f64 	[%rd14+824], %fd96;
	add.f64 	%fd111, %fd23, %fd110;
	mul.f64 	%fd112, %fd111, 0d3FE0000000000000;
	st.global.f64 	[%rd14+744], %fd112;
	st.global.f64 	[%rd14+752], %fd102;
	st.global.f64 	[%rd14+760], %fd103;
	sub.f64 	%fd113, %fd110, %fd23;
	setp.gt.f64 	%p23, %fd113, %fd105;
	selp.f64 	%fd114, %fd113, %fd105, %p23;
	setp.gt.f64 	%p24, %fd114, %fd106;
	selp.f64 	%fd115, %fd114, %fd106, %p24;
	mul.f64 	%fd116, %fd115, 0d3FE0000000000000;
	st.global.f64 	[%rd14+776], %fd116;
	add.s32 	%r17, %r15, %r2;
	add.s32 	%r18, %r17, %r14;
	{ // callseq 0, 0
	.param .b64 param0;
	st.param.b64 	[param0], %rd5;
	.param .b64 param1;
	st.param.b64 	[param1], %rd6;
	.param .b32 param2;
	st.param.b32 	[param2], %r10;
	.param .b32 param3;
	st.param.b32 	[param3], %r18;
	.param .b32 param4;
	st.param.b32 	[param4], %r7;
	.param .b32 param5;
	st.param.b32 	[param5], %r31;
	call.uni 
	_Z10InsertBodyP4NodeP4Bodyiiii, 
	(
	param0, 
	param1, 
	param2, 
	param3, 
	param4, 
	param5
	);
	} // callseq 0
$L__BB0_7:
	ld.param.u32 	%r28, [_Z10InsertBodyP4NodeP4Bodyiiii_param_2];
	cvta.to.global.u64 	%rd18, %rd6;
	mul.wide.s32 	%rd19, %r28, 96;
	add.s64 	%rd20, %rd18, %rd19;
	add.s64 	%rd4, %rd20, 24;
	ld.global.f64 	%fd132, [%rd20+24];
	ld.global.f64 	%fd131, [%rd20+32];
	ld.global.f64 	%fd130, [%rd20+40];
	ld.global.f64 	%fd135, [%rd3+16];
	ld.global.f64 	%fd134, [%rd3+24];
	ld.global.f64 	%fd133, [%rd3+32];
	ld.global.u32 	%r3, [%rd3+4];
	setp.lt.s32 	%p25, %r3, 0;
	@%p25 bra 	$L__BB0_10;
	setp.ge.f64 	%p26, %fd130, %fd133;
	selp.b32 	%r20, 4, 0, %p26;
	setp.ge.f64 	%p27, %fd131, %fd134;
	selp.b32 	%r21, 2, 0, %p27;
	setp.ge.f64 	%p28, %fd132, %fd135;
	selp.u32 	%r22, 1, 0, %p28;
	or.b32  	%r23, %r21, %r22;
	or.b32  	%r24, %r23, %r20;
	add.s32 	%r4, %r3, %r24;
	setp.ge.s32 	%p29, %r4, %r7;
	@%p29 bra 	$L__BB0_10;
	ld.param.u32 	%r32, [_Z10InsertBodyP4NodeP4Bodyiiii_param_5];
	ld.param.u32 	%r29, [_Z10InsertBodyP4NodeP4Bodyiiii_param_2];
	{ // callseq 1, 0
	.param .b64 param0;
	st.param.b64 	[param0], %rd5;
	.param .b64 param1;
	st.param.b64 	[param1], %rd6;
	.param .b32 param2;
	st.param.b32 	[param2], %r29;
	.param .b32 param3;
	st.param.b32 	[param3], %r4;
	.param .b32 param4;
	st.param.b32 	[param4], %r7;
	.param .b32 param5;
	st.param.b32 	[param5], %r32;
	call.uni 
	_Z10InsertBodyP4NodeP4Bodyiiii, 
	(
	param0, 
	param1, 
	param2, 
	param3, 
	param4, 
	param5
	);
	} // callseq 1
	ld.global.f64 	%fd135, [%rd3+16];
	ld.global.f64 	%fd134, [%rd3+24];
	ld.global.f64 	%fd133, [%rd3+32];
	ld.global.f64 	%fd132, [%rd4];
	ld.global.f64 	%fd131, [%rd4+8];
	ld.global.f64 	%fd130, [%rd4+16];
$L__BB0_10:
	ld.global.f64 	%fd121, [%rd3+40];
	ld.global.f64 	%fd122, [%rd4+-16];
	add.f64 	%fd19, %fd121, %fd122;
	mul.f64 	%fd123, %fd122, %fd132;
	mul.f64 	%fd124, %fd122, %fd131;
	mul.f64 	%fd125, %fd122, %fd130;
	fma.rn.f64 	%fd20, %fd121, %fd135, %fd123;
	fma.rn.f64 	%fd21, %fd121, %fd134, %fd124;
	fma.rn.f64 	%fd22, %fd121, %fd133, %fd125;
	setp.leu.f64 	%p30, %fd19, 0d0000000000000000;
	@%p30 bra 	$L__BB0_12;
	rcp.rn.f64 	%fd126, %fd19;
	mul.f64 	%fd127, %fd126, %fd20;
	mul.f64 	%fd128, %fd126, %fd21;
	mul.f64 	%fd129, %fd126, %fd22;
	st.global.f64 	[%rd3+16], %fd127;
	st.global.f64 	[%rd3+24], %fd128;
	st.global.f64 	[%rd3+32], %fd129;
	st.global.f64 	[%rd3+40], %fd19;
$L__BB0_12:
	ld.global.u32 	%r25, [%rd3+12];
	add.s32 	%r26, %r25, 1;
	st.global.u32 	[%rd3+12], %r26;
$L__BB0_13:
	ret;

}
	// .globl	_Z11ResetKernelP4NodePiii
.visible .entry _Z11ResetKernelP4NodePiii(
	.param .u64 .ptr .align 1 _Z11ResetKernelP4NodePiii_param_0,
	.param .u64 .ptr .align 1 _Z11ResetKernelP4NodePiii_param_1,
	.param .u32 _Z11ResetKernelP4NodePiii_param_2,
	.param .u32 _Z11ResetKernelP4NodePiii_param_3
)
{
	.reg .pred 	%p<3>;
	.reg .b16 	%rs<2>;
	.reg .b32 	%r<11>;
	.reg .b64 	%rd<10>;

	ld.param.u64 	%rd1, [_Z11ResetKernelP4NodePiii_param_0];
	ld.param.u64 	%rd2, [_Z11ResetKernelP4NodePiii_param_1];
	ld.param.u32 	%r3, [_Z11ResetKernelP4NodePiii_param_2];
	ld.param.u32 	%r2, [_Z11ResetKernelP4NodePiii_param_3];
	mov.u32 	%r4, %ctaid.x;
	mov.u32 	%r5, %ntid.x;
	mov.u32 	%r6, %tid.x;
	mad.lo.s32 	%r1, %r4, %r5, %r6;
	setp.ge.s32 	%p1, %r1, %r3;
	@%p1 bra 	$L__BB1_2;
	cvta.to.global.u64 	%rd3, %rd1;
	cvta.to.global.u64 	%rd4, %rd2;
	setp.lt.s32 	%p2, %r1, %r2;
	selp.u16 	%rs1, 1, 0, %p2;
	mul.wide.s32 	%rd5, %r1, 104;
	add.s64 	%rd6, %rd3, %rd5;
	st.global.u8 	[%rd6], %rs1;
	mov.b32 	%r7, -1;
	st.global.u32 	[%rd6+4], %r7;
	selp.b32 	%r8, %r1, -1, %p2;
	selp.u32 	%r9, 1, 0, %p2;
	st.global.v2.u32 	[%rd6+8], {%r8, %r9};
	mov.b64 	%rd7, 0;
	st.global.u64 	[%rd6+16], %rd7;
	st.global.u64 	[%rd6+24], %rd7;
	st.global.u64 	[%rd6+32], %rd7;
	st.global.u64 	[%rd6+40], %rd7;
	st.global.u64 	[%rd6+48], %rd7;
	st.global.u64 	[%rd6+56], %rd7;
	st.global.u64 	[%rd6+64], %rd7;
	st.global.u64 	[%rd6+72], %rd7;
	st.global.u64 	[%rd6+80], %rd7;
	st.global.u64 	[%rd6+88], %rd7;
	st.global.u64 	[%rd6+96], %rd7;
	mul.wide.s32 	%rd8, %r1, 4;
	add.s64 	%rd9, %rd4, %rd8;
	mov.b32 	%r10, 0;
	st.global.u32 	[%rd9], %r10;
$L__BB1_2:
	ret;

}
	// .globl	_Z24ComputeBoundingBoxKernelP4NodeP4BodyPibS3_i
.visible .entry _Z24ComputeBoundingBoxKernelP4NodeP4BodyPibS3_i(
	.param .u64 .ptr .align 1 _Z24ComputeBoundingBoxKernelP4NodeP4BodyPibS3_i_param_0,
	.param .u64 .ptr .align 1 _Z24ComputeBoundingBoxKernelP4NodeP4BodyPibS3_i_param_1,
	.param .u64 .ptr .align 1 _Z24ComputeBoundingBoxKernelP4NodeP4BodyPibS3_i_param_2,
	.param .u8 _Z24ComputeBoundingBoxKernelP4NodeP4BodyPibS3_i_param_3,
	.param .u64 .ptr .align 1 _Z24ComputeBoundingBoxKernelP4NodeP4BodyPibS3_i_param_4,
	.param .u32 _Z24ComputeBoundingBoxKernelP4NodeP4BodyPibS3_i_param_5
)
{
	.reg .pred 	%p<16>;
	.reg .b16 	%rs<3>;
	.reg .b32 	%r<47>;
	.reg .b64 	%rd<13>;
	.reg .b64 	%fd<73>;

	ld.param.u64 	%rd3, [_Z24ComputeBoundingBoxKernelP4NodeP4BodyPibS3_i_param_1];
	ld.param.u64 	%rd4, [_Z24ComputeBoundingBoxKernelP4NodeP4BodyPibS3_i_param_2];
	ld.param.s8 	%rs1, [_Z24ComputeBoundingBoxKernelP4NodeP4BodyPibS3_i_param_3];
	ld.param.u32 	%r15, [_Z24ComputeBoundingBoxKernelP4NodeP4BodyPibS3_i_param_5];
	mov.u32 	%r46, %ntid.x;
	shl.b32 	%r2, %r46, 4;
	mov.u32 	%r16, %ctaid.x;
	mov.u32 	%r3, %tid.x;
	mad.lo.s32 	%r4, %r16, %r46, %r3;
	setp.eq.s16 	%p1, %rs1, 0;
	setp.eq.s64 	%p2, %rd4, 0;
	or.pred  	%p3, %p2, %p1;
	setp.ge.s32 	%p4, %r4, %r15;
	or.pred  	%p5, %p3, %p4;
	mov.u32 	%r45, %r4;
	@%p5 bra 	$L__BB2_2;
	cvta.to.global.u64 	%rd5, %rd4;
	mul.wide.s32 	%rd6, %r4, 4;
	add.s64 	%rd7, %rd5, %rd6;
	ld.global.u32 	%r45, [%rd7];
$L__BB2_2:
	ld.param.u32 	%r38, [_Z24ComputeBoundingBoxKernelP4NodeP4BodyPibS3_i_param_5];
	setp.ge.s32 	%p6, %r4, %r38;
	cvta.to.global.u64 	%rd8, %rd3;
	mul.wide.s32 	%rd9, %r45, 96;
	add.s64 	%rd10, %rd8, %rd9;
	add.s64 	%rd1, %rd10, 24;
	mov.f64 	%fd67, 0d7FEFFFFFFFFFFFFF;
	@%p6 bra 	$L__BB2_4;
	ld.global.f64 	%fd67, [%rd1];
$L__BB2_4:
	ld.param.u32 	%r39, [_Z24ComputeBoundingBoxKernelP4NodeP4BodyPibS3_i_param_5];
	setp.ge.s32 	%p7, %r4, %r39;
	shl.b32 	%r17, %r3, 3;
	mov.u32 	%r18, sharedMem;
	add.s32 	%r7, %r18, %r17;
	st.shared.f64 	[%r7], %fd67;
	mov.f64 	%fd68, 0d7FEFFFFFFFFFFFFF;
	@%p7 bra 	$L__BB2_6;
	ld.global.f64 	%fd68, [%rd1+8];
$L__BB2_6:
	ld.param.u32 	%r40, [_Z24ComputeBoundingBoxKernelP4NodeP4BodyPibS3_i_param_5];
	shl.b32 	%r19, %r46, 3;
	add.s32 	%r21, %r18, %r19;
	setp.ge.s32 	%p8, %r4, %r40;
	add.s32 	%r8, %r21, %r17;
	st.shared.f64 	[%r8], %fd68;
	mov.f64 	%fd69, 0d7FEFFFFFFFFFFFFF;
	@%p8 bra 	$L__BB2_8;
	ld.global.f64 	%fd69, [%rd1+16];
$L__BB2_8:
	ld.param.u32 	%r41, [_Z24ComputeBoundingBoxKernelP4NodeP4BodyPibS3_i_param_5];
	setp.ge.s32 	%p9, %r4, %r41;
	add.s32 	%r9, %r7, %r2;
	st.shared.f64 	[%r9], %fd69;
	mov.f64 	%fd70, 0dFFEFFFFFFFFFFFFF;
	@%p9 bra 	$L__BB2_10;
	ld.global.f64 	%fd70, [%rd1];
$L__BB2_10:
	ld.param.u32 	%r42, [_Z24ComputeBoundingBoxKernelP4NodeP4BodyPibS3_i_param_5];
	setp.ge.s32 	%p10, %r4, %r42;
	add.s32 	%r10, %r8, %r2;
	st.shared.f64 	[%r10], %fd70;
	mov.f64 	%fd71, 0dFFEFFFFFFFFFFFFF;
	@%p10 bra 	$L__BB2_12;
	ld.global.f64 	%fd71, [%rd1+8];
$L__BB2_12:
	ld.param.u32 	%r43, [_Z24ComputeBoundingBoxKernelP4NodeP4BodyPibS3_i_param_5];
	setp.ge.s32 	%p11, %r4, %r43;
	add.s32 	%r11, %r9, %r2;
	st.shared.f64 	[%r11], %fd71;
	mov.f64 	%fd72, 0dFFEFFFFFFFFFFFFF;
	@%p11 bra 	$L__BB2_14;
	ld.global.f64 	%fd72, [%rd1+16];
$L__BB2_14:
	add.s32 	%r12, %r10, %r2;
	st.shared.f64 	[%r12], %fd72;
	bar.sync 	0;
	setp.lt.u32 	%p12, %r46, 2;
	@%p12 bra 	$L__BB2_18;
$L__BB2_15:
	shr.u32 	%r14, %r46, 1;
	setp.ge.u32 	%p13, %r3, %r14;
	@%p13 bra 	$L__BB2_17;
	ld.shared.f64 	%fd19, [%r7];
	shl.b32 	%r23, %r14, 3;
	add.s32 	%r24, %r7, %r23;
	ld.shared.f64 	%fd20, [%r24];
	min.f64 	%fd21, %fd19, %fd20;
	st.shared.f64 	[%r7], %fd21;
	ld.shared.f64 	%fd22, [%r8];
	add.s32 	%r25, %r8, %r23;
	ld.shared.f64 	%fd23, [%r25];
	min.f64 	%fd24, %fd22, %fd23;
	st.shared.f64 	[%r8], %fd24;
	ld.shared.f64 	%fd25, [%r9];
	add.s32 	%r26, %r24, %r2;
	ld.shared.f64 	%fd26, [%r26];
	min.f64 	%fd27, %fd25, %fd26;
	st.shared.f64 	[%r9], %fd27;
	ld.shared.f64 	%fd28, [%r10];
	add.s32 	%r27, %r25, %r2;
	ld.shared.f64 	%fd29, [%r27];
	max.f64 	%fd30, %fd28, %fd29;
	st.shared.f64 	[%r10], %fd30;
	ld.shared.f64 	%fd31, [%r11];
	add.s32 	%r28, %r26, %r2;
	ld.shared.f64 	%fd32, [%r28];
	max.f64 	%fd33, %fd31, %fd32;
	st.shared.f64 	[%r11], %fd33;
	ld.shared.f64 	%fd34, [%r12];
	add.s32 	%r29, %r27, %r2;
	ld.shared.f64 	%fd35, [%r29];
	max.f64 	%fd36, %fd34, %fd35;
	st.shared.f64 	[%r12], %fd36;
$L__BB2_17:
	bar.sync 	0;
	setp.gt.u32 	%p14, %r46, 3;
	mov.u32 	%r46, %r14;
	@%p14 bra 	$L__BB2_15;
$L__BB2_18:
	setp.ne.s32 	%p15, %r3, 0;
	@%p15 bra 	$L__BB2_20;
	ld.param.u32 	%r44, [_Z24ComputeBoundingBoxKernelP4NodeP4BodyPibS3_i_param_5];
	ld.param.u64 	%rd12, [_Z24ComputeBoundingBoxKernelP4NodeP4BodyPibS3_i_param_0];
	cvta.to.global.u64 	%rd11, %rd12;
	mov.u32 	%r30, %ntid.x;
	shl.b32 	%r31, %r30, 3;
	add.s32 	%r33, %r18, %r31;
	add.s32 	%r34, %r33, %r31;
	add.s32 	%r35, %r34, %r31;
	add.s32 	%r36, %r35, %r31;
	mov.b16 	%rs2, 0;
	st.global.u8 	[%rd11], %rs2;
	st.global.u32 	[%rd11+12], %r44;
	ld.shared.f64 	%fd37, [sharedMem];
	ld.shared.f64 	%fd38, [%r33];
	ld.shared.f64 	%fd39, [%r34];
	ld.shared.f64 	%fd40, [%r35];
	ld.shared.f64 	%fd41, [%r36];
	add.s32 	%r37, %r36, %r31;
	ld.shared.f64 	%fd42, [%r37];
	sub.f64 	%fd43, %fd40, %fd37;
	sub.f64 	%fd44, %fd41, %fd38;
	sub.f64 	%fd45, %fd42, %fd39;
	mul.f64 	%fd46, %fd43, 0d3F847AE147AE147B;
	mul.f64 	%fd47, %fd44, 0d3F847AE147AE147B;
	mul.f64 	%fd48, %fd45, 0d3F847AE147AE147B;
	sub.f64 	%fd49, %fd37, %fd46;
	sub.f64 	%fd50, %fd38, %fd47;
	sub.f64 	%fd51, %fd39, %fd48;
	st.global.f64 	[%rd11+56], %fd49;
	st.global.f64 	[%rd11+64], %fd50;
	st.global.f64 	[%rd11+72], %fd51;
	add.f64 	%fd52, %fd46, %fd40;
	add.f64 	%fd53, %fd47, %fd41;
	add.f64 	%fd54, %fd48, %fd42;
	st.global.f64 	[%rd11+80], %fd52;
	st.global.f64 	[%rd11+88], %fd53;
	st.global.f64 	[%rd11+96], %fd54;
	sub.f64 	%fd55, %fd52, %fd49;
	sub.f64 	%fd56, %fd53, %fd50;
	sub.f64 	%fd57, %fd54, %fd51;
	max.f64 	%fd58, %fd55, %fd56;
	max.f64 	%fd59, %fd58, %fd57;
	mul.f64 	%fd60, %fd59, 0d3FE0000000000000;
	st.global.f64 	[%rd11+48], %fd60;
	add.f64 	%fd61, %fd49, %fd52;
	add.f64 	%fd62, %fd50, %fd53;
	add.f64 	%fd63, %fd51, %fd54;
	mul.f64 	%fd64, %fd61, 0d3FE0000000000000;
	mul.f64 	%fd65, %fd62, 0d3FE0000000000000;
	mul.f64 	%fd66, %fd63, 0d3FE0000000000000;
	st.global.f64 	[%rd11+16], %fd64;
	st.global.f64 	[%rd11+24], %fd65;
	st.global.f64 	[%rd11+32], %fd66;
$L__BB2_20:
	ret;

}
	// .globl	_Z22ConstructOctTreeKernelP4NodeP4BodyS2_Pibiiii
.visible .entry _Z22ConstructOctTreeKernelP4NodeP4BodyS2_Pibiiii(
	.param .u64 .ptr .align 1 _Z22ConstructOctTreeKernelP4NodeP4BodyS2_Pibiiii_param_0,
	.param .u64 .ptr .align 1 _Z22ConstructOctTreeKernelP4NodeP4BodyS2_Pibiiii_param_1,
	.param .u64 .ptr .align 1 _Z22ConstructOctTreeKernelP4NodeP4BodyS2_Pibiiii_param_2,
	.param .u64 .ptr .align 1 _Z22ConstructOctTreeKernelP4NodeP4BodyS2_Pibiiii_param_3,
	.param .u8 _Z22ConstructOctTreeKernelP4NodeP4BodyS2_Pibiiii_param_4,
	.param .u32 _Z22ConstructOctTreeKernelP4NodeP4BodyS2_Pibiiii_param_5,
	.param .u32 _Z22ConstructOctTreeKernelP4NodeP4BodyS2_Pibiiii_param_6,
	.param .u32 _Z22ConstructOctTreeKernelP4NodeP4BodyS2_Pibiiii_param_7,
	.param .u32 _Z22ConstructOctTreeKernelP4NodeP4BodyS2_Pibiiii_param_8
)
{
	.reg .pred 	%p<7>;
	.reg .b16 	%rs<2>;
	.reg .b32 	%r<62>;
	.reg .b64 	%rd<17>;

	ld.param.u64 	%rd4, [_Z22ConstructOctTreeKernelP4NodeP4BodyS2_Pibiiii_param_0];
	ld.param.u64 	%rd5, [_Z22ConstructOctTreeKernelP4NodeP4BodyS2_Pibiiii_param_1];
	ld.param.u64 	%rd7, [_Z22ConstructOctTreeKernelP4NodeP4BodyS2_Pibiiii_param_2];
	ld.param.u64 	%rd6, [_Z22ConstructOctTreeKernelP4NodeP4BodyS2_Pibiiii_param_3];
	ld.param.s8 	%rs1, [_Z22ConstructOctTreeKernelP4NodeP4BodyS2_Pibiiii_param_4];
	ld.param.u32 	%r7, [_Z22ConstructOctTreeKernelP4NodeP4BodyS2_Pibiiii_param_5];
	ld.param.u32 	%r8, [_Z22ConstructOctTreeKernelP4NodeP4BodyS2_Pibiiii_param_6];
	ld.param.u32 	%r9, [_Z22ConstructOctTreeKernelP4NodeP4BodyS2_Pibiiii_param_7];
	ld.param.u32 	%r10, [_Z22ConstructOctTreeKernelP4NodeP4BodyS2_Pibiiii_param_8];
	cvta.to.global.u64 	%rd1, %rd7;
	cvta.to.global.u64 	%rd2, %rd5;
	mov.u32 	%r60, %tid.x;
	setp.ge.s32 	%p1, %r60, %r9;
	@%p1 bra 	$L__BB3_5;
	setp.ne.s16 	%p2, %rs1, 0;
	setp.ne.s64 	%p3, %rd6, 0;
	and.pred  	%p4, %p3, %p2;
	mov.u32 	%r2, %ntid.x;
	@%p4 bra 	$L__BB3_2;
	bra.uni 	$L__BB3_4;
$L__BB3_2:
	cvta.to.global.u64 	%rd3, %rd6;
$L__BB3_3:
	mul.wide.s32 	%rd11, %r60, 4;
	add.s64 	%rd12, %rd3, %rd11;
	ld.global.u32 	%r35, [%rd12];
	mul.wide.s32 	%rd13, %r60, 96;
	add.s64 	%rd14, %rd1, %rd13;
	mul.wide.s32 	%rd15, %r35, 96;
	add.s64 	%rd16, %rd2, %rd15;
	.pragma "used_bytes_mask 1";
	ld.global.v2.u32 	{%r36, %r37}, [%rd16];
	ld.global.v2.u32 	{%r38, %r39}, [%rd16+8];
	ld.global.v2.u32 	{%r40, %r41}, [%rd16+16];
	ld.global.v2.u32 	{%r42, %r43}, [%rd16+24];
	ld.global.v2.u32 	{%r44, %r45}, [%rd16+32];
	ld.global.v2.u32 	{%r46, %r47}, [%rd16+40];
	ld.global.v2.u32 	{%r48, %r49}, [%rd16+48];
	ld.global.v2.u32 	{%r50, %r51}, [%rd16+56];
	ld.global.v2.u32 	{%r52, %r53}, [%rd16+64];
	ld.global.v2.u32 	{%r54, %r55}, [%rd16+72];
	ld.global.v2.u32 	{%r56, %r57}, [%rd16+80];
	ld.global.v2.u32 	{%r58, %r59}, [%rd16+88];
	st.global.v2.u32 	[%rd14], {%r36, %r37};
	st.global.v2.u32 	[%rd14+8], {%r38, %r39};
	st.global.v2.u32 	[%rd14+16], {%r40, %r41};
	st.global.v2.u32 	[%rd14+24], {%r42, %r43};
	st.global.v2.u32 	[%rd14+32], {%r44, %r45};
	st.global.v2.u32 	[%rd14+40], {%r46, %r47};
	st.global.v2.u32 	[%rd14+48], {%r48, %r49};
	st.global.v2.u32 	[%rd14+56], {%r50, %r51};
	st.global.v2.u32 	[%rd14+64], {%r52, %r53};
	st.global.v2.u32 	[%rd14+72], {%r54, %r55};
	st.global.v2.u32 	[%rd14+80], {%r56, %r57};
	st.global.v2.u32 	[%rd14+88], {%r58, %r59};
	{ // callseq 3, 0
	.param .b64 param0;
	st.param.b64 	[param0], %rd4;
	.param .b64 param1;
	st.param.b64 	[param1], %rd5;
	.param .b32 param2;
	st.param.b32 	[param2], %r35;
	.param .b32 param3;
	st.param.b32 	[param3], %r7;
	.param .b32 param4;
	st.param.b32 	[param4], %r8;
	.param .b32 param5;
	st.param.b32 	[param5], %r10;
	call.uni 
	_Z10InsertBodyP4NodeP4Bodyiiii, 
	(
	param0, 
	param1, 
	param2, 
	param3, 
	param4, 
	param5
	);
	} // callseq 3
	add.s32 	%r60, %r60, %r2;
	setp.lt.s32 	%p6, %r60, %r9;
	@%p6 bra 	$L__BB3_3;
	bra.uni 	$L__BB3_5;
$L__BB3_4:
	mul.wide.s32 	%rd8, %r60, 96;
	add.s64 	%rd9, %rd1, %rd8;
	add.s64 	%rd10, %rd2, %rd8;
	.pragma "used_bytes_mask 1";
	ld.global.v2.u32 	{%r11, %r12}, [%rd10];
	ld.global.v2.u32 	{%r13, %r14}, [%rd10+8];
	ld.global.v2.u32 	{%r15, %r16}, [%rd10+16];
	ld.global.v2.u32 	{%r17, %r18}, [%rd10+24];
	ld.global.v2.u32 	{%r19, %r20}, [%rd10+32];
	ld.global.v2.u32 	{%r21, %r22}, [%rd10+40];
	ld.global.v2.u32 	{%r23, %r24}, [%rd10+48];
	ld.global.v2.u32 	{%r25, %r26}, [%rd10+56];
	ld.global.v2.u32 	{%r27, %r28}, [%rd10+64];
	ld.global.v2.u32 	{%r29, %r30}, [%rd10+72];
	ld.global.v2.u32 	{%r31, %r32}, [%rd10+80];
	ld.global.v2.u32 	{%r33, %r34}, [%rd10+88];
	st.global.v2.u32 	[%rd9], {%r11, %r12};
	st.global.v2.u32 	[%rd9+8], {%r13, %r14};
	st.global.v2.u32 	[%rd9+16], {%r15, %r16};
	st.global.v2.u32 	[%rd9+24], {%r17, %r18};
	st.global.v2.u32 	[%rd9+32], {%r19, %r20};
	st.global.v2.u32 	[%rd9+40], {%r21, %r22};
	st.global.v2.u32 	[%rd9+48], {%r23, %r24};
	st.global.v2.u32 	[%rd9+56], {%r25, %r26};
	st.global.v2.u32 	[%rd9+64], {%r27, %r28};
	st.global.v2.u32 	[%rd9+72], {%r29, %r30};
	st.global.v2.u32 	[%rd9+80], {%r31, %r32};
	st.global.v2.u32 	[%rd9+88], {%r33, %r34};
	{ // callseq 2, 0
	.param .b64 param0;
	st.param.b64 	[param0], %rd4;
	.param .b64 param1;
	st.param.b64 	[param1], %rd5;
	.param .b32 param2;
	st.param.b32 	[param2], %r60;
	.param .b32 param3;
	st.param.b32 	[param3], %r7;
	.param .b32 param4;
	st.param.b32 	[param4], %r8;
	.param .b32 param5;
	st.param.b32 	[param5], %r10;
	call.uni 
	_Z10InsertBodyP4NodeP4Bodyiiii, 
	(
	param0, 
	param1, 
	param2, 
	param3, 
	param4, 
	param5
	);
	} // callseq 2
	add.s32 	%r60, %r60, %r2;
	setp.lt.s32 	%p5, %r60, %r9;
	@%p5 bra 	$L__BB3_4;
$L__BB3_5:
	ret;

}
	// .globl	_Z18ComputeForceKernelP4NodeP4BodyPibiiid
.visible .entry _Z18ComputeForceKernelP4NodeP4BodyPibiiid(
	.param .u64 .ptr .align 1 _Z18ComputeForceKernelP4NodeP4BodyPibiiid_param_0,
	.param .u64 .ptr .align 1 _Z18ComputeForceKernelP4NodeP4BodyPibiiid_param_1,
	.param .u64 .ptr .align 1 _Z18ComputeForceKernelP4NodeP4BodyPibiiid_param_2,
	.param .u8 _Z18ComputeForceKernelP4NodeP4BodyPibiiid_param_3,
	.param .u32 _Z18ComputeForceKernelP4NodeP4BodyPibiiid_param_4,
	.param .u32 _Z18ComputeForceKernelP4NodeP4BodyPibiiid_param_5,
	.param .u32 _Z18ComputeForceKernelP4NodeP4BodyPibiiid_param_6,
	.param .f64 _Z18ComputeForceKernelP4NodeP4BodyPibiiid_param_7
)
{
	.reg .pred 	%p<265>;
	.reg .b16 	%rs<13>;
	.reg .b32 	%r<395>;
	.reg .b64 	%rd<31>;
	.reg .b64 	%fd<153>;
	// demoted variable
	.shared .align 8 .b8 _ZZ18ComputeForceKernelP4NodeP4BodyPibiiidE9nodeCache[3328];
	// demoted variable
	.shared .align 4 .b8 _ZZ18ComputeForceKernelP4NodeP4BodyPibiiidE12cacheIndices[128];
	// demoted variable
	.shared .align 4 .u32 _ZZ18ComputeForceKernelP4NodeP4BodyPibiiidE9cacheSize;
	ld.param.u64 	%rd9, [_Z18ComputeForceKernelP4NodeP4BodyPibiiid_param_0];
	ld.param.u64 	%rd10, [_Z18ComputeForceKernelP4NodeP4BodyPibiiid_param_1];
	ld.param.u64 	%rd11, [_Z18ComputeForceKernelP4NodeP4BodyPibiiid_param_2];
	ld.param.s8 	%rs7, [_Z18ComputeForceKernelP4NodeP4BodyPibiiid_param_3];
	ld.param.u32 	%r84, [_Z18ComputeForceKernelP4NodeP4BodyPibiiid_param_4];
	ld.param.u32 	%r85, [_Z18ComputeForceKernelP4NodeP4BodyPibiiid_param_5];
	ld.param.f64 	%fd127, [_Z18ComputeForceKernelP4NodeP4BodyPibiiid_param_7];
	cvta.to.global.u64 	%rd1, %rd9;
	mov.u32 	%r86, %ctaid.x;
	mov.u32 	%r87, %ntid.x;
	mov.u32 	%r1, %tid.x;
	mad.lo.s32 	%r2, %r86, %r87, %r1;
	setp.eq.s16 	%p1, %rs7, 0;
	setp.eq.s64 	%p2, %rd11, 0;
	or.pred  	%p3, %p2, %p1;
	setp.ge.s32 	%p4, %r2, %r85;
	or.pred  	%p5, %p3, %p4;
	mov.u32 	%r364, %r2;
	@%p5 bra 	$L__BB4_2;
	cvta.to.global.u64 	%rd12, %rd11;
	mul.wide.s32 	%rd13, %r2, 4;
	add.s64 	%rd14, %rd12, %rd13;
	ld.global.u32 	%r364, [%rd14];
$L__BB4_2:
	setp.ge.s32 	%p6, %r364, %r85;
	@%p6 bra 	$L__BB4_128;
	cvta.to.global.u64 	%rd15, %rd10;
	mul.wide.s32 	%rd16, %r364, 96;
	add.s64 	%rd2, %rd15, %rd16;
	ld.global.u8 	%rs8, [%rd2];
	setp.eq.s16 	%p7, %rs8, 0;
	@%p7 bra 	$L__BB4_128;
	setp.ne.s32 	%p8, %r1, 0;
	@%p8 bra 	$L__BB4_6;
	.pragma "used_bytes_mask 241";
	ld.global.v2.u32 	{%r88, %r89}, [%rd1];
	ld.global.v2.u32 	{%r90, %r91}, [%rd1+8];
	ld.global.v2.u32 	{%r92, %r93}, [%rd1+16];
	ld.global.v2.u32 	{%r94, %r95}, [%rd1+24];
	ld.global.v2.u32 	{%r96, %r97}, [%rd1+32];
	ld.global.v2.u32 	{%r98, %r99}, [%rd1+40];
	ld.global.v2.u32 	{%r100, %r101}, [%rd1+48];
	ld.global.v2.u32 	{%r102, %r103}, [%rd1+56];
	ld.global.v2.u32 	{%r104, %r105}, [%rd1+64];
	ld.global.v2.u32 	{%r106, %r107}, [%rd1+72];
	ld.global.v2.u32 	{%r108, %r109}, [%rd1+80];
	ld.global.v2.u32 	{%r110, %r111}, [%rd1+88];
	ld.global.v2.u32 	{%r112, %r113}, [%rd1+96];
	st.shared.v2.u32 	[_ZZ18ComputeForceKernelP4NodeP4BodyPibiiidE9nodeCache], {%r88, %r89};
	st.shared.v2.u32 	[_ZZ18ComputeForceKernelP4NodeP4BodyPibiiidE9nodeCache+8], {%r90, %r91};
	st.shared.v2.u32 	[_ZZ18ComputeForceKernelP4NodeP4BodyPibiiidE9nodeCache+16], {%r92, %r93};
	st.shared.v2.u32 	[_ZZ18ComputeForceKernelP4NodeP4BodyPibiiidE9nodeCache+24], {%r94, %r95};
	st.shared.v2.u32 	[_ZZ18ComputeForceKernelP4NodeP4BodyPibiiidE9nodeCache+32], {%r96, %r97};
	st.shared.v2.u32 	[_ZZ18ComputeForceKernelP4NodeP4BodyPibiiidE9nodeCache+40], {%r98, %r99};
	st.shared.v2.u32 	[_ZZ18ComputeForceKernelP4NodeP4BodyPibiiidE9nodeCache+48], {%r100, %r101};
	st.shared.v2.u32 	[_ZZ18ComputeForceKernelP4NodeP4BodyPibiiidE9nodeCache+56], {%r102, %r103};
	st.shared.v2.u32 	[_ZZ18ComputeForceKernelP4NodeP4BodyPibiiidE9nodeCache+64], {%r104, %r105};
	st.shared.v2.u32 	[_ZZ18ComputeForceKernelP4NodeP4BodyPibiiidE9nodeCache+72], {%r106, %r107};
	st.shared.v2.u32 	[_ZZ18ComputeForceKernelP4NodeP4BodyPibiiidE9nodeCache+80], {%r108, %r109};
	st.shared.v2.u32 	[_ZZ18ComputeForceKernelP4NodeP4BodyPibiiidE9nodeCache+88], {%r110, %r111};
	st.shared.v2.u32 	[_ZZ18ComputeForceKernelP4NodeP4BodyPibiiidE9nodeCache+96], {%r112, %r113};
	mov.b32 	%r114, 0;
	st.shared.u32 	[_ZZ18ComputeForceKernelP4NodeP4BodyPibiiidE12cacheIndices], %r114;
	mov.b32 	%r115, 1;
	st.shared.u32 	[_ZZ18ComputeForceKernelP4NodeP4BodyPibiiidE9cacheSize], %r115;
$L__BB4_6:
	bar.sync 	0;
	ld.global.f64 	%fd1, [%rd2+24];
	ld.global.f64 	%fd2, [%rd2+32];
	ld.global.f64 	%fd3, [%rd2+40];
	shl.b32 	%r116, %r1, 7;
	mov.u32 	%r117, sharedData;
	add.s32 	%r5, %r117, %r116;
	mov.b32 	%r118, 0;
	st.shared.u32 	[%r5], %r118;
	setp.eq.s16 	%p9, %rs7, 0;
	@%p9 bra 	$L__BB4_8;
	shr.s32 	%r119, %r85, 31;
	shr.u32 	%r120, %r119, 30;
	add.s32 	%r121, %r85, %r120;
	shr.s32 	%r122, %r121, 2;
	div.s32 	%r123, %r2, %r122;
	setp.eq.s32 	%p10, %r123, 0;
	setp.eq.s32 	%p11, %r123, 3;
	selp.f64 	%fd72, 0d3FEB333333333333, 0d3FF2666666666666, %p11;
	selp.f64 	%fd73, 0d3FEB333333333333, %fd72, %p10;
	mul.f64 	%fd74, %fd127, %fd73;
	min.f64 	%fd75, %fd74, 0d3FECCCCCCCCCCCCD;
	max.f64 	%fd127, %fd75, 0d3FD3333333333333;
$L__BB4_8:
	setp.eq.s16 	%p12, %rs7, 0;
	@%p12 bra 	$L__BB4_43;
	ld.shared.u32 	%r385, [_ZZ18ComputeForceKernelP4NodeP4BodyPibiiidE9cacheSize];
	mov.f64 	%fd138, 0d0000000000000000;
	mov.b32 	%r388, 1;
	ld.shared.u32 	%r380, [_ZZ18ComputeForceKernelP4NodeP4BodyPibiiidE12cacheIndices];
	mov.f64 	%fd137, %fd138;
	mov.f64 	%fd136, %fd138;
$L__BB4_10:
	mov.u32 	%r49, %r388;
	shl.b32 	%r126, %r49, 2;
	add.s32 	%r50, %r5, %r126;
	ld.shared.u32 	%r127, [%r50+-4];
	setp.gt.s32 	%p13, %r385, 0;
	setp.eq.s32 	%p14, %r380, %r127;
	and.pred  	%p15, %p13, %p14;
	mov.b32 	%r383, 0;
	@%p15 bra 	$L__BB4_42;
	setp.gt.s32 	%p16, %r385, 1;
	ld.shared.u32 	%r129, [_ZZ18ComputeForceKernelP4NodeP4BodyPibiiidE12cacheIndices+4];
	setp.eq.s32 	%p17, %r129, %r127;
	and.pred  	%p18, %p16, %p17;
	mov.b32 	%r383, 1;
	@%p18 bra 	$L__BB4_42;
	setp.gt.s32 	%p19, %r385, 2;
	ld.shared.u32 	%r132, [_ZZ18ComputeForceKernelP4NodeP4BodyPibiiidE12cacheIndices+8];
	setp.eq.s32 	%p20, %r132, %r127;
	and.pred  	%p21, %p19, %p20;
	mov.b32 	%r383, 2;
	@%p21 bra 	$L__BB4_42;
	setp.gt.s32 	%p22, %r385, 3;
	ld.shared.u32 	%r135, [_ZZ18ComputeForceKernelP4NodeP4BodyPibiiidE12cacheIndices+12];
	setp.eq.s32 	%p23, %r135, %r127;
	and.pred  	%p24, %p22, %p23;
	mov.b32 	%r383, 3;
	@%p24 bra 	$L__BB4_42;
	setp.gt.s32 	%p25, %r385, 4;
	ld.shared.u32 	%r138, [_ZZ18ComputeForceKernelP4NodeP4BodyPibiiidE12cacheIndices+16];
	setp.eq.s32 	%p26, %r138, %r127;
	and.pred  	%p27, %p25, %p26;
	mov.b32 	%r383, 4;
	@%p27 bra 	$L__BB4_42;
	setp.gt.s32 	%p28, %r385, 5;
	ld.shared.u32 	%r141, [_ZZ18ComputeForceKernelP4NodeP4BodyPibiiidE12cacheIndices+20];
	setp.eq.s32 	%p29, %r141, %r127;
	and.pred  	%p30, %p28, %p29;
	mov.b32 	%r383, 5;
	@%p30 bra 	$L__BB4_42;
	setp.gt.s32 	%p31, %r385, 6;
	ld.shared.u32 	%r144, [_ZZ18ComputeForceKernelP4NodeP4BodyPibiiidE12cacheIndices+24];
	setp.eq.s32 	%p32, %r144, %r127;
	and.pred  	%p33, %p31, %p32;
	mov.b32 	%r383, 6;
	@%p33 bra 	$L__BB4_42;
	setp.gt.s32 	%p34, %r385, 7;
	ld.shared.u32 	%r147, [_ZZ18ComputeForceKernelP4NodeP4BodyPibiiidE12cacheIndices+28];
	setp.eq.s32 	%p35, %r147, %r127;
	and.pred  	%p36, %p34, %p35;
	mov.b32 	%r383, 7;
	@%p36 bra 	$L__BB4_42;
	setp.gt.s32 	%p37, %r385, 8;
	ld.shared.u32 	%r150, [_ZZ18ComputeForceKernelP4NodeP4BodyPibiiidE12cacheIndices+32];
	setp.eq.s32 	%p38, %r150, %r127;
	and.pred  	%p39, %p37, %p38;
	mov.b32 	%r383, 8;
	@%p39 bra 	$L__BB4_42;
	setp.gt.s32 	%p40, %r385, 9;
	ld.shared.u32 	%r153, [_ZZ18ComputeForceKernelP4NodeP4BodyPibiiidE12cacheIndices+36];
	setp.eq.s32 	%p41, %r153, %r127;
	and.pred  	%p42, %p40, %p41;
	mov.b32 	%r383, 9;
	@%p42 bra 	$L__BB4_42;
	setp.gt.s32 	%p43, %r385, 10;
	ld.shared.u32 	%r156, [_ZZ18ComputeForceKernelP4NodeP4BodyPibiiidE12cacheIndices+40];
	setp.eq.s32 	%p44, %r156, %r127;
	and.pred  	%p45, %p43, %p44;
	mov.b32 	%r383, 10;
	@%p45 bra 	$L__BB4_42;
	setp.gt.s32 	%p46, %r385, 11;
	ld.shared.u32 	%r159, [_ZZ18ComputeForceKernelP4NodeP4BodyPibiiidE12cacheIndices+44];
	setp.eq.s32 	%p47, %r159, %r127;
	and.pred  	%p48, %p46, %p47;
	mov.b32 	%r383, 11;
	@%p48 bra 	$L__BB4_42;
	setp.gt.s32 	%p49, %r385, 12;
	ld.shared.u32 	%r162, [_ZZ18ComputeForceKernelP4NodeP4BodyPibiiidE12cacheIndices+48];
	setp.eq.s32 	%p50, %r162, %r127;
	and.pred  	%p51, %p49, %p50;
	mov.b32 	%r383, 12;
	@%p51 bra 	$L__BB4_42;
	setp.gt.s32 	%p52, %r385, 13;
	ld.shared.u32 	%r165, [_ZZ18ComputeForceKernelP4NodeP4BodyPibiiidE12cacheIndices+52];
	setp.eq.s32 	%p53, %r165, %r127;
	and.pred  	%p54, %p52, %p53;
	mov.b32 	%r383, 13;
	@%p54 bra 	$L__BB4_42;
	setp.gt.s32 	%p55, %r385, 14;
	ld.shared.u32 	%r168, [_ZZ18ComputeForceKernelP4NodeP4BodyPibiiidE12cacheIndices+56];
	setp.eq.s32 	%p56, %r168, %r127;
	and.pred  	%p57, %p55, %p56;
	mov.b32 	%r383, 14;
	@%p57 bra 	$L__BB4_42;
	setp.gt.s32 	%p58, %r385, 15;
	ld.shared.u32 	%r171, [_ZZ18ComputeForceKernelP4NodeP4BodyPibiiidE12cacheIndices+60];
	setp.eq.s32 	%p59, %r171, %r127;
	and.pred  	%p60, %p58, %p59;
	mov.b32 	%r383, 15;
	@%p60 bra 	$L__BB4_42;
	setp.gt.s32 	%p61, %r385, 16;
	ld.shared.u32 	%r174, [_ZZ18ComputeForceKernelP4NodeP4BodyPibiiidE12cacheIndices+64];
	setp.eq.s32 	%p62, %r174, %r127;
	and.pred  	%p63, %p61, %p62;
	mov.b32 	%r383, 16;
	@%p63 bra 	$L__BB4_42;
	setp.gt.s32 	%p64, %r385, 17;
	ld.shared.u32 	%r177, [_ZZ18ComputeForceKernelP4NodeP4BodyPibiiidE12cacheIndices+68];
	setp.eq.s32 	%p65, %r177, %r127;
	and.pred  	%p66, %p64, %p65;
	mov.b32 	%r383, 17;
	@%p66 bra 	$L__BB4_42;
	setp.gt.s32 	%p67, %r385, 18;
	ld.shared.u32 	%r180, [_ZZ18ComputeForceKernelP4NodeP4BodyPibiiidE12cacheIndices+72];
	setp.eq.s32 	%p68, %r180, %r127;
	and.pred  	%p69, %p67, %p68;
	mov.b32 	%r383, 18;
	@%p69 bra 	$L__BB4_42;
	setp.gt.s32 	%p70, %r385, 19;
	ld.shared.u32 	%r183, [_ZZ18ComputeForceKernelP4NodeP4BodyPibiiidE12cacheIndices+76];
	setp.eq.s32 	%p71, %r183, %r127;
	and.pred  	%p72, %p70, %p71;
	mov.b32 	%r383, 19;
	@%p72 bra 	$L__BB4_42;
	setp.gt.s32 	%p73, %r385, 20;
	ld.shared.u32 	%r186, [_ZZ18ComputeForceKernelP4NodeP4BodyPibiiidE12cacheIndices+80];
	setp.eq.s32 	%p74, %r186, %r127;
	and.pred  	%p75, %p73, %p74;
	mov.b32 	%r383, 20;
	@%p75 bra 	$L__BB4_42;
	setp.gt.s32 	%p76, %r385, 21;
	ld.shared.u32 	%r189, [_ZZ18ComputeForceKernelP4NodeP4BodyPibiiidE12cacheIndices+84];
	setp.eq.s32 	%p77, %r189, %r127;
	and.pred  	%p78, %p76, %p77;
	mov.b32 	%r383, 21;
	@%p78 bra 	$L__BB4_42;
	setp.gt.s32 	%p79, %r385, 22;
	ld.shared.u32 	%r192, [_ZZ18ComputeForceKernelP4NodeP4BodyPibiiidE12cacheIndices+88];
	setp.eq.s32 	%p80, %r192, %r127;
	and.pred  	%p81, %p79, %p80;
	mov.b32 	%r383, 22;
	@%p81 bra 	$L__BB4_42;
	setp.gt.s32 	%p82, %r385, 23;
	ld.shared.u32 	%r195, [_ZZ18ComputeForceKernelP4NodeP4BodyPibiiidE12cacheIndices+92];
	setp.eq.s32 	%p83, %r195, %r127;
	and.pred  	%p84, %p82, %p83;
	mov.b32 	%r383, 23;
	@%p84 bra 	$L__BB4_42;
	setp.gt.s32 	%p85, %r385, 24;
	ld.shared.u32 	%r198, [_ZZ18ComputeForceKernelP4NodeP4BodyPibiiidE12cacheIndices+96];
	setp.eq.s32 	%p86, %r198, %r127;
	and.pred  	%p87, %p85, %p86;
	mov.b32 	%r383, 24;
	@%p87 bra 	$L__BB4_42;
	setp.gt.s32 	%p88, %r385, 25;
	ld.shared.u32 	%r201, [_ZZ18ComputeForceKernelP4NodeP4BodyPibiiidE12cacheIndices+100];
	setp.eq.s32 	%p89, %r201, %r127;
	and.pred  	%p90, %p88, %p89;
	mov.b32 	%r383, 25;
	@%p90 bra 	$L__BB4_42;
	setp.gt.s32 	%p91, %r385, 26;
	ld.shared.u32 	%r204, [_ZZ18ComputeForceKernelP4NodeP4BodyPibiiidE12cacheIndices+104];
	setp.eq.s32 	%p92, %r204, %r127;
	and.pred  	%p93, %p91, %p92;
	mov.b32 	%r383, 26;
	@%p93 bra 	$L__BB4_42;
	setp.gt.s32 	%p94, %r385, 27;
	ld.shared.u32 	%r207, [_ZZ18ComputeForceKernelP4NodeP4BodyPibiiidE12cacheIndices+108];
	setp.eq.s32 	%p95, %r207, %r127;
	and.pred  	%p96, %p94, %p95;
	mov.b32 	%r383, 27;
	@%p96 bra 	$L__BB4_42;
	setp.gt.s32 	%p97, %r385, 28;
	ld.shared.u32 	%r210, [_ZZ18ComputeForceKernelP4NodeP4BodyPibiiidE12cacheIndices+112];
	setp.eq.s32 	%p98, %r210, %r127;
	and.pred  	%p99, %p97, %p98;
	mov.b32 	%r383, 28;
	@%p99 bra 	$L__BB4_42;
	setp.gt.s32 	%p100, %r385, 29;
	ld.shared.u32 	%r213, [_ZZ18ComputeForceKernelP4NodeP4BodyPibiiidE12cacheIndices+116];
	setp.eq.s32 	%p101, %r213, %r127;
	and.pred  	%p102, %p100, %p101;
	mov.b32 	%r383, 29;
	@%p102 bra 	$L__BB4_42;
	setp.gt.s32 	%p103, %r385, 30;
	ld.shared.u32 	%r216, [_ZZ18ComputeForceKernelP4NodeP4BodyPibiiidE12cacheIndices+120];
	setp.eq.s32 	%p104, %r216, %r127;
	and.pred  	%p105, %p103, %p104;
	mov.b32 	%r383, 30;
	@%p105 bra 	$L__BB4_42;
	setp.gt.s32 	%p106, %r385, 31;
	ld.shared.u32 	%r219, [_ZZ18ComputeForceKernelP4NodeP4BodyPibiiidE12cacheIndices+124];
	setp.eq.s32 	%p107, %r219, %r127;
	and.pred  	%p108, %p106, %p107;
	mov.b32 	%r383, 31;
	@%p108 bra 	$L__BB4_42;
	bra.uni 	$L__BB4_102;
$L__BB4_42:
	mov.u32 	%r228, _ZZ18ComputeForceKernelP4NodeP4BodyPibiiidE9nodeCache;
	mad.lo.s32 	%r229, %r383, 104, %r228;
	ld.shared.u8 	%rs12, [%r229];
	ld.shared.u32 	%r386, [%r229+4];
	ld.shared.f64 	%fd142, [%r229+16];
	ld.shared.f64 	%fd143, [%r229+24];
	ld.shared.f64 	%fd144, [%r229+32];
	ld.shared.f64 	%fd145, [%r229+40];
	ld.shared.f64 	%fd146, [%r229+48];
	bra.uni 	$L__BB4_105;
$L__BB4_43:
	ld.shared.u32 	%r370, [_ZZ18ComputeForceKernelP4NodeP4BodyPibiiidE9cacheSize];
	mov.f64 	%fd138, 0d0000000000000000;
	mov.b32 	%r373, 1;
	ld.shared.u32 	%r369, [_ZZ18ComputeForceKernelP4NodeP4BodyPibiiidE12cacheIndices];
	mov.f64 	%fd137, %fd138;
	mov.f64 	%fd136, %fd138;
$L__BB4_44:
	mov.u32 	%r12, %r373;
	shl.b32 	%r246, %r12, 2;
	add.s32 	%r13, %r5, %r246;
	ld.shared.u32 	%r247, [%r13+-4];
	setp.gt.s32 	%p139, %r370, 0;
	setp.eq.s32 	%p140, %r369, %r247;
	and.pred  	%p141, %p139, %p140;
	mov.b32 	%r368, 0;
	@%p141 bra 	$L__BB4_79;
	setp.gt.s32 	%p142, %r370, 1;
	ld.shared.u32 	%r249, [_ZZ18ComputeForceKernelP4NodeP4BodyPibiiidE12cacheIndices+4];
	setp.eq.s32 	%p143, %r249, %r247;
	and.pred  	%p144, %p142, %p143;
	mov.b32 	%r368, 1;
	@%p144 bra 	$L__BB4_79;
	setp.gt.s32 	%p145, %r370, 2;
	ld.shared.u32 	%r252, [_ZZ18ComputeForceKernelP4NodeP4BodyPibiiidE12cacheIndices+8];
	setp.eq.s32 	%p146, %r252, %r247;
	and.pred  	%p147, %p145, %p146;
	mov.b32 	%r368, 2;
	@%p147 bra 	$L__BB4_79;
	setp.gt.s32 	%p148, %r370, 3;
	ld.shared.u32 	%r255, [_ZZ18ComputeForceKernelP4NodeP4BodyPibiiidE12cacheIndices+12];
	setp.eq.s32 	%p149, %r255, %r247;
	and.pred  	%p150, %p148, %p149;
	mov.b32 	%r368, 3;
	@%p150 bra 	$L__BB4_79;
	setp.gt.s32 	%p151, %r370, 4;
	ld.shared.u32 	%r258, [_ZZ18ComputeForceKernelP4NodeP4BodyPibiiidE12cacheIndices+16];
	setp.eq.s32 	%p152, %r258, %r247;
	and.pred  	%p153, %p151, %p152;
	mov.b32 	%r368, 4;
	@%p153 bra 	$L__BB4_79;
	setp.gt.s32 	%p154, %r370, 5;
	ld.shared.u32 	%r261, [_ZZ18ComputeForceKernelP4NodeP4BodyPibiiidE12cacheIndices+20];
	setp.eq.s32 	%p155, %r261, %r247;
	and.pred  	%p156, %p154, %p155;
	mov.b32 	%r368, 5;
	@%p156 bra 	$L__BB4_79;
	setp.gt.s32 	%p157, %r370, 6;
	ld.shared.u32 	%r264, [_ZZ18ComputeForceKernelP4NodeP4BodyPibiiidE12cacheIndices+24];
	setp.eq.s32 	%p158, %r264, %r247;
	and.pred  	%p159, %p157, %p158;
	mov.b32 	%r368, 6;
	@%p159 bra 	$L__BB4_79;
	setp.gt.s32 	%p160, %r370, 7;
	ld.shared.u32 	%r267, [_ZZ18ComputeForceKernelP4NodeP4BodyPibiiidE12cacheIndices+28];
	setp.eq.s32 	%p161, %r267, %r247;
	and.pred  	%p162, %p160, %p161;
	mov.b32 	%r368, 7;
	@%p162 bra 	$L__BB4_79;
	setp.gt.s32 	%p163, %r370, 8;
	ld.shared.u32 	%r270, [_ZZ18ComputeForceKernelP4NodeP4BodyPibiiidE12cacheIndices+32];
	setp.eq.s32 	%p164, %r270, %r247;
	and.pred  	%p165, %p163, %p164;
	mov.b32 	%r368, 8;
	@%p165 bra 	$L__BB4_79;
	setp.gt.s32 	%p166, %r370, 9;
	ld.shared.u32 	%r273, [_ZZ18ComputeForceKernelP4NodeP4BodyPibiiidE12cacheIndices+36];
	setp.eq.s32 	%p167, %r273, %r247;
	and.pred  	%p168, %p166, %p167;
	mov.b32 	%r368, 9;
	@%p168 bra 	$L__BB4_79;
	setp.gt.s32 	%p169, %r370, 10;
	ld.shared.u32 	%r276, [_ZZ18ComputeForceKernelP4NodeP4BodyPibiiidE12cacheIndices+40];
	setp.eq.s32 	%p170, %r276, %r247;
	and.pred  	%p171, %p169, %p170;
	mov.b32 	%r368, 10;
	@%p171 bra 	$L__BB4_79;
	setp.gt.s32 	%p172, %r370, 11;
	ld.shared.u32 	%r279, [_ZZ18ComputeForceKernelP4NodeP4BodyPibiiidE12cacheIndices+44];
	setp.eq.s32 	%p173, %r279, %r247;
	and.pred  	%p174, %p172, %p173;
	mov.b32 	%r368, 11;
	@%p174 bra 	$L__BB4_79;
	setp.gt.s32 	%p175, %r370, 12;
	ld.shared.u32 	%r282, [_ZZ18ComputeForceKernelP4NodeP4BodyPibiiidE12cacheIndices+48];
	setp.eq.s32 	%p176, %r282, %r247;
	and.pred  	%p177, %p175, %p176;
	mov.b32 	%r368, 12;
	@%p177 bra 	$L__BB4_79;
	setp.gt.s32 	%p178, %r370, 13;
	ld.shared.u32 	%r285, [_ZZ18ComputeForceKernelP4NodeP4BodyPibiiidE12cacheIndices+52];
	setp.eq.s32 	%p179, %r285, %r247;
	and.pred  	%p180, %p178, %p179;
	mov.b32 	%r368, 13;
	@%p180 bra 	$L__BB4_79;
	setp.gt.s32 	%p181, %r370, 14;
	ld.shared.u32 	%r288, [_ZZ18ComputeForceKernelP4NodeP4BodyPibiiidE12cacheIndices+56];
	setp.eq.s32 	%p182, %r288, %r247;
	and.pred  	%p183, %p181, %p182;
	mov.b32 	%r368, 14;
	@%p183 bra 	$L__BB4_79;
	setp.gt.s32 	%p184, %r370, 15;
	ld.shared.u32 	%r291, [_ZZ18ComputeForceKernelP4NodeP4BodyPibiiidE12cacheIndices+60];
	setp.eq.s32 	%p185, %r291, %r247;
	and.pred  	%p186, %p184, %p185;
	mov.b32 	%r368, 15;
	@%p186 bra 	$L__BB4_79;
	setp.gt.s32 	%p187, %r370, 16;
	ld.shared.u32 	%r294, [_ZZ18ComputeForceKernelP4NodeP4BodyPibiiidE12cacheIndices+64];
	setp.eq.s32 	%p188, %r294, %r247;
	and.pred  	%p189, %p187, %p188;
	mov.b32 	%r368, 16;
	@%p189 bra 	$L__BB4_79;
	setp.gt.s32 	%p190, %r370, 17;
	ld.shared.u32 	%r297, [_ZZ18ComputeForceKernelP4NodeP4BodyPibiiidE12cacheIndices+68];
	setp.eq.s32 	%p191, %r297, %r247;
	and.pred  	%p192, %p190, %p191;
	mov.b32 	%r368, 17;
	@%p192 bra 	$L__BB4_79;
	setp.gt.s32 	%p193, %r370, 18;
	ld.shared.u32 	%r300, [_ZZ18ComputeForceKernelP4NodeP4BodyPibiiidE12cacheIndices+72];
	setp.eq.s32 	%p194, %r300, %r247;
	and.pred  	%p195, %p193, %p194;
	mov.b32 	%r368, 18;
	@%p195 bra 	$L__BB4_79;
	setp.gt.s32 	%p196, %r370, 19;
	ld.shared.u32 	%r303, [_ZZ18ComputeForceKernelP4NodeP4BodyPibiiidE12cacheIndices+76];
	setp.eq.s32 	%p197, %r303, %r247;
	and.pred  	%p198, %p196, %p197;
	mov.b32 	%r368, 19;
	@%p198 bra 	$L__BB4_79;
	setp.gt.s32 	%p199, %r370, 20;
	ld.shared.u32 	%r306, [_ZZ18ComputeForceKernelP4NodeP4BodyPibiiidE12cacheIndices+80];
	setp.eq.s32 	%p200, %r306, %r247;
	and.pred  	%p201, %p199, %p200;
	mov.b32 	%r368, 20;
	@%p201 bra 	$L__BB4_79;
	setp.gt.s32 	%p202, %r370, 21;
	ld.shared.u32 	%r309, [_ZZ18ComputeForceKernelP4NodeP4BodyPibiiidE12cacheIndices+84];
	setp.eq.s32 	%p203, %r309, %r247;
	and.pred  	%p204, %p202, %p203;
	mov.b32 	%r368, 21;
	@%p204 bra 	$L__BB4_79;
	setp.gt.s32 	%p205, %r370, 22;
	ld.shared.u32 	%r312, [_ZZ18ComputeForceKernelP4NodeP4BodyPibiiidE12cacheIndices+88];
	setp.eq.s32 	%p206, %r312, %r247;
	and.pred  	%p207, %p205, %p206;
	mov.b32 	%r368, 22;
	@%p207 bra 	$L__BB4_79;
	setp.gt.s32 	%p208, %r370, 23;
	ld.shared.u32 	%r315, [_ZZ18ComputeForceKernelP4NodeP4BodyPibiiidE12cacheIndices+92];
	setp.eq.s32 	%p209, %r315, %r247;
	and.pred  	%p210, %p208, %p209;
	mov.b32 	%r368, 23;
	@%p210 bra 	$L__BB4_79;
	setp.gt.s32 	%p211, %r370, 24;
	ld.shared.u32 	%r318, [_ZZ18ComputeForceKernelP4NodeP4BodyPibiiidE12cacheIndices+96];
	setp.eq.s32 	%p212, %r318, %r247;
	and.pred  	%p213, %p211, %p212;
	mov.b32 	%r368, 24;
	@%p213 bra 	$L__BB4_79;
	setp.gt.s32 	%p214, %r370, 25;
	ld.shared.u32 	%r321, [_ZZ18ComputeForceKernelP4NodeP4BodyPibiiidE12cacheIndices+100];
	setp.eq.s32 	%p215, %r321, %r247;
	and.pred  	%p216, %p214, %p215;
	mov.b32 	%r368, 25;
	@%p216 bra 	$L__BB4_79;
	setp.gt.s32 	%p217, %r370, 26;
	ld.shared.u32 	%r324, [_ZZ18ComputeForceKernelP4NodeP4BodyPibiiidE12cacheIndices+104];
	setp.eq.s32 	%p218, %r324, %r247;
	and.pred  	%p219, %p217, %p218;
	mov.b32 	%r368, 26;
	@%p219 bra 	$L__BB4_79;
	setp.gt.s32 	%p220, %r370, 27;
	ld.shared.u32 	%r327, [_ZZ18ComputeForceKernelP4NodeP4BodyPibiiidE12cacheIndices+108];
	setp.eq.s32 	%p221, %r327, %r247;
	and.pred  	%p222, %p220, %p221;
	mov.b32 	%r368, 27;
	@%p222 bra 	$L__BB4_79;
	setp.gt.s32 	%p223, %r370, 28;
	ld.shared.u32 	%r330, [_ZZ18ComputeForceKernelP4NodeP4BodyPibiiidE12cacheIndices+112];
	setp.eq.s32 	%p224, %r330, %r247;
	and.pred  	%p225, %p223, %p224;
	mov.b32 	%r368, 28;
	@%p225 bra 	$L__BB4_79;
	setp.gt.s32 	%p226, %r370, 29;
	ld.shared.u32 	%r333, [_ZZ18ComputeForceKernelP4NodeP4BodyPibiiidE12cacheIndices+116];
	setp.eq.s32 	%p227, %r333, %r247;
	and.pred  	%p228, %p226, %p227;
	mov.b32 	%r368, 29;
	@%p228 bra 	$L__BB4_79;
	setp.gt.s32 	%p229, %r370, 30;
	ld.shared.u32 	%r336, [_ZZ18ComputeForceKernelP4NodeP4BodyPibiiidE12cacheIndices+120];
	setp.eq.s32 	%p230, %r336, %r247;
	and.pred  	%p231, %p229, %p230;
	mov.b32 	%r368, 30;
	@%p231 bra 	$L__BB4_79;
	setp.gt.s32 	%p232, %r370, 31;
	ld.shared.u32 	%r339, [_ZZ18ComputeForceKernelP4NodeP4BodyPibiiidE12cacheIndices+124];
	setp.eq.s32 	%p233, %r339, %r247;
	and.pred  	%p234, %p232, %p233;
	mov.b32 	%r368, 31;
	@%p234 bra 	$L__BB4_79;
	ld.param.u64 	%rd29, [_Z18ComputeForceKernelP4NodeP4BodyPibiiid_param_0];
	cvta.to.global.u64 	%rd22, %rd29;
	mul.wide.s32 	%rd23, %r247, 104;
	add.s64 	%rd3, %rd22, %rd23;
	ld.global.u8 	%rs11, [%rd3];
	ld.global.u32 	%r371, [%rd3+4];
	ld.global.f64 	%fd131, [%rd3+16];
	ld.global.f64 	%fd132, [%rd3+24];
	ld.global.f64 	%fd133, [%rd3+32];
	ld.global.f64 	%fd134, [%rd3+40];
	ld.global.f64 	%fd135, [%rd3+48];
	setp.gt.s32 	%p235, %r370, 31;
	@%p235 bra 	$L__BB4_80;
	add.s64 	%rd4, %rd3, 56;
	add.s64 	%rd5, %rd3, 72;
	atom.shared.add.u32 	%r16, [_ZZ18ComputeForceKernelP4NodeP4BodyPibiiidE9cacheSize], 1;
	setp.gt.s32 	%p236, %r16, 31;
	ld.shared.u32 	%r370, [_ZZ18ComputeForceKernelP4NodeP4BodyPibiiidE9cacheSize];
	@%p236 bra 	$L__BB4_80;
	ld.param.u64 	%rd30, [_Z18ComputeForceKernelP4NodeP4BodyPibiiid_param_0];
	cvta.to.global.u64 	%rd24, %rd30;
	mul.wide.s32 	%rd25, %r247, 104;
	add.s64 	%rd26, %rd24, %rd25;
	ld.global.v2.u32 	{%r341, %r342}, [%rd26+8];
	ld.global.f64 	%fd98, [%rd4];
	ld.global.f64 	%fd99, [%rd26+64];
	ld.global.f64 	%fd100, [%rd5];
	ld.global.f64 	%fd101, [%rd26+80];
	ld.global.f64 	%fd102, [%rd26+88];
	ld.global.f64 	%fd103, [%rd26+96];
	mov.u32 	%r343, _ZZ18ComputeForceKernelP4NodeP4BodyPibiiidE9nodeCache;
	mad.lo.s32 	%r344, %r16, 104, %r343;
	st.shared.u8 	[%r344], %rs11;
	st.shared.u32 	[%r344+4], %r371;
	st.shared.v2.u32 	[%r344+8], {%r341, %r342};
	st.shared.f64 	[%r344+16], %fd131;
	st.shared.f64 	[%r344+24], %fd132;
	st.shared.f64 	[%r344+32], %fd133;
	st.shared.f64 	[%r344+40], %fd134;
	st.shared.f64 	[%r344+48], %fd135;
	st.shared.f64 	[%r344+56], %fd98;
	st.shared.f64 	[%r344+64], %fd99;
	st.shared.f64 	[%r344+72], %fd100;
	st.shared.f64 	[%r344+80], %fd101;
	st.shared.f64 	[%r344+88], %fd102;
	st.shared.f64 	[%r344+96], %fd103;
	shl.b32 	%r345, %r16, 2;
	mov.u32 	%r346, _ZZ18ComputeForceKernelP4NodeP4BodyPibiiidE12cacheIndices;
	add.s32 	%r347, %r346, %r345;
	st.shared.u32 	[%r347], %r247;
	ld.shared.u32 	%r369, [_ZZ18ComputeForceKernelP4NodeP4BodyPibiiidE12cacheIndices];
	bra.uni 	$L__BB4_80;
$L__BB4_79:
	mov.u32 	%r348, _ZZ18ComputeForceKernelP4NodeP4BodyPibiiidE9nodeCache;
	mad.lo.s32 	%r349, %r368, 104, %r348;
	ld.shared.u8 	%rs11, [%r349];
	ld.shared.u32 	%r371, [%r349+4];
	ld.shared.f64 	%fd131, [%r349+16];
	ld.shared.f64 	%fd132, [%r349+24];
	ld.shared.f64 	%fd133, [%r349+32];
	ld.shared.f64 	%fd134, [%r349+40];
	ld.shared.f64 	%fd135, [%r349+48];
$L__BB4_80:
	add.s32 	%r373, %r12, -1;
	sub.f64 	%fd24, %fd131, %fd1;
	sub.f64 	%fd25, %fd132, %fd2;
	sub.f64 	%fd26, %fd133, %fd3;
	mul.f64 	%fd104, %fd25, %fd25;
	fma.rn.f64 	%fd105, %fd24, %fd24, %fd104;
	fma.rn.f64 	%fd27, %fd26, %fd26, %fd105;
	setp.lt.f64 	%p237, %fd27, 0d3DDB7CDFD9D7BDBB;
	@%p237 bra 	$L__BB4_101;
	setp.eq.s16 	%p238, %rs11, 0;
	@%p238 bra 	$L__BB4_83;
	sqrt.rn.f64 	%fd106, %fd27;
	mul.f64 	%fd107, %fd27, %fd106;
	rcp.rn.f64 	%fd108, %fd107;
	mul.f64 	%fd109, %fd134, %fd108;
	fma.rn.f64 	%fd136, %fd24, %fd109, %fd136;
	fma.rn.f64 	%fd137, %fd25, %fd109, %fd137;
	fma.rn.f64 	%fd138, %fd26, %fd109, %fd138;
	bra.uni 	$L__BB4_101;
$L__BB4_83:
	mul.f64 	%fd110, %fd135, %fd135;
	mul.f64 	%fd111, %fd110, 0d4010000000000000;
	mul.f64 	%fd112, %fd127, %fd27;
	mul.f64 	%fd113, %fd127, %fd112;
	setp.lt.f64 	%p239, %fd111, %fd113;
	@%p239 bra 	$L__BB4_100;
	setp.ge.s32 	%p240, %r371, %r84;
	setp.gt.u32 	%p241, %r12, 31;
	or.pred  	%p242, %p240, %p241;
	@%p242 bra 	$L__BB4_86;
	st.shared.u32 	[%r13+-4], %r371;
	mov.u32 	%r373, %r12;
$L__BB4_86:
	add.s32 	%r26, %r371, 1;
	setp.ge.s32 	%p243, %r26, %r84;
	setp.gt.u32 	%p244, %r373, 30;
	or.pred  	%p245, %p243, %p244;
	@%p245 bra 	$L__BB4_88;
	add.s32 	%r27, %r373, 1;
	shl.b32 	%r350, %r373, 2;
	add.s32 	%r351, %r5, %r350;
	st.shared.u32 	[%r351], %r26;
	mov.u32 	%r373, %r27;
$L__BB4_88:
	add.s32 	%r29, %r371, 2;
	setp.ge.s32 	%p246, %r29, %r84;
	setp.gt.u32 	%p247, %r373, 30;
	or.pred  	%p248, %p246, %p247;
	@%p248 bra 	$L__BB4_90;
	add.s32 	%r30, %r373, 1;
	shl.b32 	%r352, %r373, 2;
	add.s32 	%r353, %r5, %r352;
	st.shared.u32 	[%r353], %r29;
	mov.u32 	%r373, %r30;
$L__BB4_90:
	add.s32 	%r32, %r371, 3;
	setp.ge.s32 	%p249, %r32, %r84;
	setp.gt.u32 	%p250, %r373, 30;
	or.pred  	%p251, %p249, %p250;
	@%p251 bra 	$L__BB4_92;
	add.s32 	%r33, %r373, 1;
	shl.b32 	%r354, %r373, 2;
	add.s32 	%r355, %r5, %r354;
	st.shared.u32 	[%r355], %r32;
	mov.u32 	%r373, %r33;
$L__BB4_92:
	add.s32 	%r35, %r371, 4;
	setp.ge.s32 	%p252, %r35, %r84;
	setp.gt.u32 	%p253, %r373, 30;
	or.pred  	%p254, %p252, %p253;
	@%p254 bra 	$L__BB4_94;
	add.s32 	%r36, %r373, 1;
	shl.b32 	%r356, %r373, 2;
	add.s32 	%r357, %r5, %r356;
	st.shared.u32 	[%r357], %r35;
	mov.u32 	%r373, %r36;
$L__BB4_94:
	add.s32 	%r38, %r371, 5;
	setp.ge.s32 	%p255, %r38, %r84;
	setp.gt.u32 	%p256, %r373, 30;
	or.pred  	%p257, %p255, %p256;
	@%p257 bra 	$L__BB4_96;
	add.s32 	%r39, %r373, 1;
	shl.b32 	%r358, %r373, 2;
	add.s32 	%r359, %r5, %r358;
	st.shared.u32 	[%r359], %r38;
	mov.u32 	%r373, %r39;
$L__BB4_96:
	add.s32 	%r41, %r371, 6;
	setp.ge.s32 	%p258, %r41, %r84;
	setp.gt.u32 	%p259, %r373, 30;
	or.pred  	%p260, %p258, %p259;
	@%p260 bra 	$L__BB4_98;
	add.s32 	%r42, %r373, 1;
	shl.b32 	%r360, %r373, 2;
	add.s32 	%r361, %r5, %r360;
	st.shared.u32 	[%r361], %r41;
	mov.u32 	%r373, %r42;
$L__BB4_98:
	add.s32 	%r44, %r371, 7;
	setp.ge.s32 	%p261, %r44, %r84;
	setp.gt.u32 	%p262, %r373, 30;
	or.pred  	%p263, %p261, %p262;
	@%p263 bra 	$L__BB4_101;
	add.s32 	%r45, %r373, 1;
	shl.b32 	%r362, %r373, 2;
	add.s32 	%r363, %r5, %r362;
	st.shared.u32 	[%r363], %r44;
	mov.u32 	%r373, %r45;
	bra.uni 	$L__BB4_101;
$L__BB4_100:
	sqrt.rn.f64 	%fd114, %fd27;
	mul.f64 	%fd115, %fd27, %fd114;
	rcp.rn.f64 	%fd116, %fd115;
	mul.f64 	%fd117, %fd134, %fd116;
	fma.rn.f64 	%fd136, %fd24, %fd117, %fd136;
	fma.rn.f64 	%fd137, %fd25, %fd117, %fd137;
	fma.rn.f64 	%fd138, %fd26, %fd117, %fd138;
$L__BB4_101:
	setp.eq.s32 	%p264, %r373, 0;
	@%p264 bra 	$L__BB4_127;
	bra.uni 	$L__BB4_44;
$L__BB4_102:
	ld.param.u64 	%rd27, [_Z18ComputeForceKernelP4NodeP4BodyPibiiid_param_0];
	cvta.to.global.u64 	%rd17, %rd27;
	mul.wide.s32 	%rd18, %r127, 104;
	add.s64 	%rd6, %rd17, %rd18;
	ld.global.u8 	%rs12, [%rd6];
	ld.global.u32 	%r386, [%rd6+4];
	ld.global.f64 	%fd142, [%rd6+16];
	ld.global.f64 	%fd143, [%rd6+24];
	ld.global.f64 	%fd144, [%rd6+32];
	ld.global.f64 	%fd145, [%rd6+40];
	ld.global.f64 	%fd146, [%rd6+48];
	setp.lt.s32 	%p109, %r385, 32;
	@%p109 bra 	$L__BB4_103;
	bra.uni 	$L__BB4_105;
$L__BB4_103:
	add.s64 	%rd7, %rd6, 56;
	add.s64 	%rd8, %rd6, 64;
	atom.shared.add.u32 	%r55, [_ZZ18ComputeForceKernelP4NodeP4BodyPibiiidE9cacheSize], 1;
	setp.gt.s32 	%p110, %r55, 31;
	ld.shared.u32 	%r385, [_ZZ18ComputeForceKernelP4NodeP4BodyPibiiidE9cacheSize];
	@%p110 bra 	$L__BB4_105;
	ld.param.u64 	%rd28, [_Z18ComputeForceKernelP4NodeP4BodyPibiiid_param_0];
	cvta.to.global.u64 	%rd19, %rd28;
	mul.wide.s32 	%rd20, %r127, 104;
	add.s64 	%rd21, %rd19, %rd20;
	ld.global.v2.u32 	{%r221, %r222}, [%rd21+8];
	ld.global.f64 	%fd77, [%rd7];
	ld.global.f64 	%fd78, [%rd8];
	ld.global.f64 	%fd79, [%rd21+72];
	ld.global.f64 	%fd80, [%rd21+80];
	ld.global.f64 	%fd81, [%rd21+88];
	ld.global.f64 	%fd82, [%rd21+96];
	mov.u32 	%r223, _ZZ18ComputeForceKernelP4NodeP4BodyPibiiidE9nodeCache;
	mad.lo.s32 	%r224, %r55, 104, %r223;
	st.shared.u8 	[%r224], %rs12;
	st.shared.u32 	[%r224+4], %r386;
	st.shared.v2.u32 	[%r224+8], {%r221, %r222};
	st.shared.f64 	[%r224+16], %fd142;
	st.shared.f64 	[%r224+24], %fd143;
	st.shared.f64 	[%r224+32], %fd144;
	st.shared.f64 	[%r224+40], %fd145;
	st.shared.f64 	[%r224+48], %fd146;
	st.shared.f64 	[%r224+56], %fd77;
	st.shared.f64 	[%r224+64], %fd78;
	st.shared.f64 	[%r224+72], %fd79;
	st.shared.f64 	[%r224+80], %fd80;
	st.shared.f64 	[%r224+88], %fd81;
	st.shared.f64 	[%r224+96], %fd82;
	shl.b32 	%r225, %r55, 2;
	mov.u32 	%r226, _ZZ18ComputeForceKernelP4NodeP4BodyPibiiidE12cacheIndices;
	add.s32 	%r227, %r226, %r225;
	st.shared.u32 	[%r227], %r127;
	ld.shared.u32 	%r380, [_ZZ18ComputeForceKernelP4NodeP4BodyPibiiidE12cacheIndices];
$L__BB4_105:
	add.s32 	%r388, %r49, -1;
	sub.f64 	%fd55, %fd142, %fd1;
	sub.f64 	%fd56, %fd143, %fd2;
	sub.f64 	%fd57, %fd144, %fd3;
	mul.f64 	%fd83, %fd56, %fd56;
	fma.rn.f64 	%fd84, %fd55, %fd55, %fd83;
	fma.rn.f64 	%fd58, %fd57, %fd57, %fd84;
	setp.lt.f64 	%p111, %fd58, 0d3DDB7CDFD9D7BDBB;
	@%p111 bra 	$L__BB4_126;
	setp.ne.s16 	%p112, %rs12, 0;
	@%p112 bra 	$L__BB4_125;
	mul.f64 	%fd89, %fd146, %fd146;
	mul.f64 	%fd90, %fd89, 0d4010000000000000;
	mul.f64 	%fd91, %fd127, %fd58;
	mul.f64 	%fd92, %fd127, %fd91;
	setp.geu.f64 	%p113, %fd90, %fd92;
	@%p113 bra 	$L__BB4_109;
	sqrt.rn.f64 	%fd93, %fd58;
	mul.f64 	%fd94, %fd58, %fd93;
	rcp.rn.f64 	%fd95, %fd94;
	mul.f64 	%fd96, %fd145, %fd95;
	fma.rn.f64 	%fd136, %fd55, %fd96, %fd136;
	fma.rn.f64 	%fd137, %fd56, %fd96, %fd137;
	fma.rn.f64 	%fd138, %fd57, %fd96, %fd138;
	bra.uni 	$L__BB4_126;
$L__BB4_109:
	setp.ge.s32 	%p114, %r386, %r84;
	setp.gt.u32 	%p115, %r49, 31;
	or.pred  	%p116, %p114, %p115;
	@%p116 bra 	$L__BB4_111;
	st.shared.u32 	[%r50+-4], %r386;
	mov.u32 	%r388, %r49;
$L__BB4_111:
	add.s32 	%r63, %r386, 1;
	setp.ge.s32 	%p117, %r63, %r84;
	setp.gt.u32 	%p118, %r388, 30;
	or.pred  	%p119, %p117, %p118;
	@%p119 bra 	$L__BB4_113;
	add.s32 	%r64, %r388, 1;
	shl.b32 	%r230, %r388, 2;
	add.s32 	%r231, %r5, %r230;
	st.shared.u32 	[%r231], %r63;
	mov.u32 	%r388, %r64;
$L__BB4_113:
	add.s32 	%r66, %r386, 3;
	setp.ge.s32 	%p120, %r66, %r84;
	setp.gt.u32 	%p121, %r388, 30;
	or.pred  	%p122, %p120, %p121;
	@%p122 bra 	$L__BB4_115;
	add.s32 	%r67, %r388, 1;
	shl.b32 	%r232, %r388, 2;
	add.s32 	%r233, %r5, %r232;
	st.shared.u32 	[%r233], %r66;
	mov.u32 	%r388, %r67;
$L__BB4_115:
	add.s32 	%r69, %r386, 2;
	setp.ge.s32 	%p123, %r69, %r84;
	setp.gt.u32 	%p124, %r388, 30;
	or.pred  	%p125, %p123, %p124;
	@%p125 bra 	$L__BB4_117;
	add.s32 	%r70, %r388, 1;
	shl.b32 	%r234, %r388, 2;
	add.s32 	%r235, %r5, %r234;
	st.shared.u32 	[%r235], %r69;
	mov.u32 	%r388, %r70;
$L__BB4_117:
	add.s32 	%r72, %r386, 6;
	setp.ge.s32 	%p126, %r72, %r84;
	setp.gt.u32 	%p127, %r388, 30;
	or.pred  	%p128, %p126, %p127;
	@%p128 bra 	$L__BB4_119;
	add.s32 	%r73, %r388, 1;
	shl.b32 	%r236, %r388, 2;
	add.s32 	%r237, %r5, %r236;
	st.shared.u32 	[%r237], %r72;
	mov.u32 	%r388, %r73;
$L__BB4_119:
	add.s32 	%r75, %r386, 7;
	setp.ge.s32 	%p129, %r75, %r84;
	setp.gt.u32 	%p130, %r388, 30;
	or.pred  	%p131, %p129, %p130;
	@%p131 bra 	$L__BB4_121;
	add.s32 	%r76, %r388, 1;
	shl.b32 	%r238, %r388, 2;
	add.s32 	%r239, %r5, %r238;
	st.shared.u32 	[%r239], %r75;
	mov.u32 	%r388, %r76;
$L__BB4_121:
	add.s32 	%r78, %r386, 5;
	setp.ge.s32 	%p132, %r78, %r84;
	setp.gt.u32 	%p133, %r388, 30;
	or.pred  	%p134, %p132, %p133;
	@%p134 bra 	$L__BB4_123;
	add.s32 	%r79, %r388, 1;
	shl.b32 	%r240, %r388, 2;
	add.s32 	%r241, %r5, %r240;
	st.shared.u32 	[%r241], %r78;
	mov.u32 	%r388, %r79;
$L__BB4_123:
	add.s32 	%r81, %r386, 4;
	setp.ge.s32 	%p135, %r81, %r84;
	setp.gt.u32 	%p136, %r388, 30;
	or.pred  	%p137, %p135, %p136;
	@%p137 bra 	$L__BB4_126;
	add.s32 	%r82, %r388, 1;
	shl.b32 	%r242, %r388, 2;
	add.s32 	%r243, %r5, %r242;
	st.shared.u32 	[%r243], %r81;
	mov.u32 	%r388, %r82;
	bra.uni 	$L__BB4_126;
$L__BB4_125:
	sqrt.rn.f64 	%fd85, %fd58;
	mul.f64 	%fd86, %fd58, %fd85;
	rcp.rn.f64 	%fd87, %fd86;
	mul.f64 	%fd88, %fd145, %fd87;
	fma.rn.f64 	%fd136, %fd55, %fd88, %fd136;
	fma.rn.f64 	%fd137, %fd56, %fd88, %fd137;
	fma.rn.f64 	%fd138, %fd57, %fd88, %fd138;
$L__BB4_126:
	setp.ne.s32 	%p138, %r388, 0;
	@%p138 bra 	$L__BB4_10;
$L__BB4_127:
	st.global.f64 	[%rd2+72], %fd136;
	st.global.f64 	[%rd2+80], %fd137;
	st.global.f64 	[%rd2+88], %fd138;
	ld.global.f64 	%fd118, [%rd2+48];
	fma.rn.f64 	%fd119, %fd136, 0d40D86A0000000000, %fd118;
	ld.global.f64 	%fd120, [%rd2+56];
	fma.rn.f64 	%fd121, %fd137, 0d40D86A0000000000, %fd120;
	ld.global.f64 	%fd122, [%rd2+64];
	fma.rn.f64 	%fd123, %fd138, 0d40D86A0000000000, %fd122;
	st.global.f64 	[%rd2+48], %fd119;
	st.global.f64 	[%rd2+56], %fd121;
	st.global.f64 	[%rd2+64], %fd123;
	fma.rn.f64 	%fd124, %fd119, 0d40D86A0000000000, %fd1;
	fma.rn.f64 	%fd125, %fd121, 0d40D86A0000000000, %fd2;
	fma.rn.f64 	%fd126, %fd123, 0d40D86A0000000000, %fd3;
	st.global.f64 	[%rd2+24], %fd124;
	st.global.f64 	[%rd2+32], %fd125;
	st.global.f64 	[%rd2+40], %fd126;
$L__BB4_128:
	ret;

}
	// .globl	_Z23CalculateEnergiesKernelP4BodyiPdS1_
.visible .entry _Z23CalculateEnergiesKernelP4BodyiPdS1_(
	.param .u64 .ptr .align 1 _Z23CalculateEnergiesKernelP4BodyiPdS1__param_0,
	.param .u32 _Z23CalculateEnergiesKernelP4BodyiPdS1__param_1,
	.param .u64 .ptr .align 1 _Z23CalculateEnergiesKernelP4BodyiPdS1__param_2,
	.param .u64 .ptr .align 1 _Z23CalculateEnergiesKernelP4BodyiPdS1__param_3
)
{
	.reg .pred 	%p<17>;
	.reg .b16 	%rs<2>;
	.reg .b32 	%r<42>;
	.reg .b64 	%rd<18>;
	.reg .b64 	%fd<126>;

	ld.param.u64 	%rd8, [_Z23CalculateEnergiesKernelP4BodyiPdS1__param_0];
	ld.param.u32 	%r23, [_Z23CalculateEnergiesKernelP4BodyiPdS1__param_1];
	cvta.to.global.u64 	%rd1, %rd8;
	mov.u32 	%r41, %ntid.x;
	shl.b32 	%r24, %r41, 3;
	mov.u32 	%r25, sharedEnergy;
	add.s32 	%r2, %r25, %r24;
	mov.u32 	%r26, %ctaid.x;
	mul.lo.s32 	%r3, %r26, %r41;
	mov.u32 	%r4, %tid.x;
	add.s32 	%r5, %r3, %r4;
	shl.b32 	%r27, %r4, 3;
	add.s32 	%r6, %r25, %r27;
	mov.b64 	%rd9, 0;
	st.shared.u64 	[%r6], %rd9;
	add.s32 	%r7, %r2, %r27;
	st.shared.u64 	[%r7], %rd9;
	setp.ge.s32 	%p1, %r5, %r23;
	@%p1 bra 	$L__BB5_21;
	mul.wide.s32 	%rd10, %r5, 96;
	add.s64 	%rd2, %rd1, %rd10;
	ld.global.u8 	%rs1, [%rd2];
	setp.eq.s16 	%p2, %rs1, 0;
	@%p2 bra 	$L__BB5_3;
	ld.global.f64 	%fd22, [%rd2+48];
	ld.global.f64 	%fd23, [%rd2+56];
	mul.f64 	%fd24, %fd23, %fd23;
	fma.rn.f64 	%fd25, %fd22, %fd22, %fd24;
	ld.global.f64 	%fd26, [%rd2+64];
	fma.rn.f64 	%fd27, %fd26, %fd26, %fd25;
	ld.global.f64 	%fd28, [%rd2+8];
	mul.f64 	%fd29, %fd28, 0d3FE0000000000000;
	mul.f64 	%fd30, %fd29, %fd27;
	st.shared.f64 	[%r7], %fd30;
$L__BB5_3:
	add.s32 	%r38, %r5, 1;
	setp.ge.s32 	%p3, %r38, %r23;
	@%p3 bra 	$L__BB5_21;
	ld.global.f64 	%fd1, [%rd2+24];
	ld.global.f64 	%fd2, [%rd2+32];
	ld.global.f64 	%fd3, [%rd2+40];
	not.b32 	%r28, %r3;
	add.s32 	%r29, %r23, %r28;
	sub.s32 	%r30, %r29, %r4;
	and.b32  	%r9, %r30, 3;
	setp.eq.s32 	%p4, %r9, 0;
	mov.f64 	%fd122, 0d0000000000000000;
	@%p4 bra 	$L__BB5_10;
	neg.s32 	%r36, %r9;
	mov.f64 	%fd122, 0d0000000000000000;
	mov.u32 	%r37, %r5;
$L__BB5_6:
	.pragma "nounroll";
	mul.wide.s32 	%rd11, %r38, 96;
	add.s64 	%rd12, %rd1, %rd11;
	add.s64 	%rd3, %rd12, 40;
	ld.global.f64 	%fd33, [%rd12+24];
	sub.f64 	%fd34, %fd33, %fd1;
	ld.global.f64 	%fd35, [%rd12+32];
	sub.f64 	%fd36, %fd35, %fd2;
	ld.global.f64 	%fd37, [%rd12+40];
	sub.f64 	%fd38, %fd37, %fd3;
	mul.f64 	%fd39, %fd36, %fd36;
	fma.rn.f64 	%fd40, %fd34, %fd34, %fd39;
	fma.rn.f64 	%fd41, %fd38, %fd38, %fd40;
	add.f64 	%fd42, %fd41, 0d3FD0000000000000;
	sqrt.rn.f64 	%fd5, %fd42;
	setp.lt.f64 	%p5, %fd5, 0d4202A05F20000000;
	@%p5 bra 	$L__BB5_8;
	ld.global.f64 	%fd43, [%rd2+8];
	mul.f64 	%fd44, %fd43, 0dBDD2589EFFED8ACC;
	ld.global.f64 	%fd45, [%rd3+-32];
	mul.f64 	%fd46, %fd44, %fd45;
	div.rn.f64 	%fd47, %fd46, %fd5;
	add.f64 	%fd122, %fd122, %fd47;
	st.shared.f64 	[%r6], %fd122;
$L__BB5_8:
	add.s32 	%r38, %r38, 1;
	add.s32 	%r37, %r37, 1;
	add.s32 	%r36, %r36, 1;
	setp.ne.s32 	%p6, %r36, 0;
	@%p6 bra 	$L__BB5_6;
	add.s32 	%r38, %r37, 1;
$L__BB5_10:
	sub.s32 	%r31, %r23, %r5;
	add.s32 	%r32, %r31, -2;
	setp.lt.u32 	%p7, %r32, 3;
	@%p7 bra 	$L__BB5_21;
	add.s64 	%rd4, %rd1, 200;
$L__BB5_12:
	mul.wide.s32 	%rd13, %r38, 96;
	add.s64 	%rd5, %rd4, %rd13;
	ld.global.f64 	%fd48, [%rd5+-176];
	sub.f64 	%fd49, %fd48, %fd1;
	ld.global.f64 	%fd50, [%rd5+-168];
	sub.f64 	%fd51, %fd50, %fd2;
	ld.global.f64 	%fd52, [%rd5+-160];
	sub.f64 	%fd53, %fd52, %fd3;
	mul.f64 	%fd54, %fd51, %fd51;
	fma.rn.f64 	%fd55, %fd49, %fd49, %fd54;
	fma.rn.f64 	%fd56, %fd53, %fd53, %fd55;
	add.f64 	%fd57, %fd56, 0d3FD0000000000000;
	sqrt.rn.f64 	%fd10, %fd57;
	setp.lt.f64 	%p8, %fd10, 0d4202A05F20000000;
	@%p8 bra 	$L__BB5_14;
	ld.global.f64 	%fd58, [%rd2+8];
	mul.f64 	%fd59, %fd58, 0dBDD2589EFFED8ACC;
	ld.global.f64 	%fd60, [%rd5+-192];
	mul.f64 	%fd61, %fd59, %fd60;
	div.rn.f64 	%fd62, %fd61, %fd10;
	add.f64 	%fd122, %fd122, %fd62;
	st.shared.f64 	[%r6], %fd122;
$L__BB5_14:
	ld.global.f64 	%fd63, [%rd5+-80];
	sub.f64 	%fd64, %fd63, %fd1;
	ld.global.f64 	%fd65, [%rd5+-72];
	sub.f64 	%fd66, %fd65, %fd2;
	ld.global.f64 	%fd67, [%rd5+-64];
	sub.f64 	%fd68, %fd67, %fd3;
	mul.f64 	%fd69, %fd66, %fd66;
	fma.rn.f64 	%fd70, %fd64, %fd64, %fd69;
	fma.rn.f64 	%fd71, %fd68, %fd68, %fd70;
	add.f64 	%fd72, %fd71, 0d3FD0000000000000;
	sqrt.rn.f64 	%fd13, %fd72;
	setp.lt.f64 	%p9, %fd13, 0d4202A05F20000000;
	@%p9 bra 	$L__BB5_16;
	ld.global.f64 	%fd73, [%rd2+8];
	mul.f64 	%fd74, %fd73, 0dBDD2589EFFED8ACC;
	ld.global.f64 	%fd75, [%rd5+-96];
	mul.f64 	%fd76, %fd74, %fd75;
	div.rn.f64 	%fd77, %fd76, %fd13;
	add.f64 	%fd122, %fd122, %fd77;
	st.shared.f64 	[%r6], %fd122;
$L__BB5_16:
	ld.global.f64 	%fd78, [%rd5+16];
	sub.f64 	%fd79, %fd78, %fd1;
	ld.global.f64 	%fd80, [%rd5+24];
	sub.f64 	%fd81, %fd80, %fd2;
	ld.global.f64 	%fd82, [%rd5+32];
	sub.f64 	%fd83, %fd82, %fd3;
	mul.f64 	%fd84, %fd81, %fd81;
	fma.rn.f64 	%fd85, %fd79, %fd79, %fd84;
	fma.rn.f64 	%fd86, %fd83, %fd83, %fd85;
	add.f64 	%fd87, %fd86, 0d3FD0000000000000;
	sqrt.rn.f64 	%fd16, %fd87;
	setp.lt.f64 	%p10, %fd16, 0d4202A05F20000000;
	@%p10 bra 	$L__BB5_18;
	ld.global.f64 	%fd88, [%rd2+8];
	mul.f64 	%fd89, %fd88, 0dBDD2589EFFED8ACC;
	ld.global.f64 	%fd90, [%rd5];
	mul.f64 	%fd91, %fd89, %fd90;
	div.rn.f64 	%fd92, %fd91, %fd16;
	add.f64 	%fd122, %fd122, %fd92;
	st.shared.f64 	[%r6], %fd122;
$L__BB5_18:
	ld.global.f64 	%fd93, [%rd5+112];
	sub.f64 	%fd94, %fd93, %fd1;
	ld.global.f64 	%fd95, [%rd5+120];
	sub.f64 	%fd96, %fd95, %fd2;
	ld.global.f64 	%fd97, [%rd5+128];
	sub.f64 	%fd98, %fd97, %fd3;
	mul.f64 	%fd99, %fd96, %fd96;
	fma.rn.f64 	%fd100, %fd94, %fd94, %fd99;
	fma.rn.f64 	%fd101, %fd98, %fd98, %fd100;
	add.f64 	%fd102, %fd101, 0d3FD0000000000000;
	sqrt.rn.f64 	%fd19, %fd102;
	setp.lt.f64 	%p11, %fd19, 0d4202A05F20000000;
	@%p11 bra 	$L__BB5_20;
	ld.global.f64 	%fd103, [%rd2+8];
	mul.f64 	%fd104, %fd103, 0dBDD2589EFFED8ACC;
	ld.global.f64 	%fd105, [%rd5+96];
	mul.f64 	%fd106, %fd104, %fd105;
	div.rn.f64 	%fd107, %fd106, %fd19;
	add.f64 	%fd122, %fd122, %fd107;
	st.shared.f64 	[%r6], %fd122;
$L__BB5_20:
	add.s32 	%r38, %r38, 4;
	setp.lt.s32 	%p12, %r38, %r23;
	@%p12 bra 	$L__BB5_12;
$L__BB5_21:
	bar.sync 	0;
	setp.lt.u32 	%p13, %r41, 2;
	@%p13 bra 	$L__BB5_25;
$L__BB5_22:
	shr.u32 	%r22, %r41, 1;
	setp.ge.u32 	%p14, %r4, %r22;
	@%p14 bra 	$L__BB5_24;
	shl.b32 	%r33, %r22, 3;
	add.s32 	%r34, %r6, %r33;
	ld.shared.f64 	%fd108, [%r34];
	ld.shared.f64 	%fd109, [%r6];
	add.f64 	%fd110, %fd108, %fd109;
	st.shared.f64 	[%r6], %fd110;
	add.s32 	%r35, %r7, %r33;
	ld.shared.f64 	%fd111, [%r35];
	ld.shared.f64 	%fd112, [%r7];
	add.f64 	%fd113, %fd111, %fd112;
	st.shared.f64 	[%r7], %fd113;
$L__BB5_24:
	bar.sync 	0;
	setp.gt.u32 	%p15, %r41, 3;
	mov.u32 	%r41, %r22;
	@%p15 bra 	$L__BB5_22;
$L__BB5_25:
	setp.ne.s32 	%p16, %r4, 0;
	@%p16 bra 	$L__BB5_27;
	ld.param.u64 	%rd17, [_Z23CalculateEnergiesKernelP4BodyiPdS1__param_3];
	ld.param.u64 	%rd16, [_Z23CalculateEnergiesKernelP4BodyiPdS1__param_2];
	ld.shared.f64 	%fd114, [sharedEnergy];
	cvta.to.global.u64 	%rd14, %rd16;
	atom.global.add.f64 	%fd115, [%rd14], %fd114;
	ld.shared.f64 	%fd116, [%r2];
	cvta.to.global.u64 	%rd15, %rd17;
	atom.global.add.f64 	%fd117, [%rd15], %fd116;
$L__BB5_27:
	ret;

}
	// .globl	_Z22extractPositionsKernelP4BodyP6Vectori
.visible .entry _Z22extractPositionsKernelP4BodyP6Vectori(
	.param .u64 .ptr .align 1 _Z22extractPositionsKernelP4BodyP6Vectori_param_0,
	.param .u64 .ptr .align 1 _Z22extractPositionsKernelP4BodyP6Vectori_param_1,
	.param .u32 _Z22extractPositionsKernelP4BodyP6Vectori_param_2
)
{
	.reg .pred 	%p<2>;
	.reg .b32 	%r<6>;
	.reg .b64 	%rd<9>;
	.reg .b64 	%fd<4>;

	ld.param.u64 	%rd1, [_Z22extractPositionsKernelP4BodyP6Vectori_param_0];
	ld.param.u64 	%rd2, [_Z22extractPositionsKernelP4BodyP6Vectori_param_1];
	ld.param.u32 	%r2, [_Z22extractPositionsKernelP4BodyP6Vectori_param_2];
	mov.u32 	%r3, %ctaid.x;
	mov.u32 	%r4, %ntid.x;
	mov.u32 	%r5, %tid.x;
	mad.lo.s32 	%r1, %r3, %r4, %r5;
	setp.ge.s32 	%p1, %r1, %r2;
	@%p1 bra 	$L__BB6_2;
	cvta.to.global.u64 	%rd3, %rd1;
	cvta.to.global.u64 	%rd4, %rd2;
	mul.wide.s32 	%rd5, %r1, 24;
	add.s64 	%rd6, %rd4, %rd5;
	mul.wide.s32 	%rd7, %r1, 96;
	add.s64 	%rd8, %rd3, %rd7;
	ld.global.f64 	%fd1, [%rd8+24];
	ld.global.f64 	%fd2, [%rd8+32];
	ld.global.f64 	%fd3, [%rd8+40];
	st.global.f64 	[%rd6], %fd1;
	st.global.f64 	[%rd6+8], %fd2;
	st.global.f64 	[%rd6+16], %fd3;
$L__BB6_2:
	ret;

}
	// .globl	_Z22calculateSFCKeysKernelP6VectorPmiS_S_b
.visible .entry _Z22calculateSFCKeysKernelP6VectorPmiS_S_b(
	.param .u64 .ptr .align 1 _Z22calculateSFCKeysKernelP6VectorPmiS_S_b_param_0,
	.param .u64 .ptr .align 1 _Z22calculateSFCKeysKernelP6VectorPmiS_S_b_param_1,
	.param .u32 _Z22calculateSFCKeysKernelP6VectorPmiS_S_b_param_2,
	.param .align 8 .b8 _Z22calculateSFCKeysKernelP6VectorPmiS_S_b_param_3[24],
	.param .align 8 .b8 _Z22calculateSFCKeysKernelP6VectorPmiS_S_b_param_4[24],
	.param .u8 _Z22calculateSFCKeysKernelP6VectorPmiS_S_b_param_5
)
{
	.reg .pred 	%p<5>;
	.reg .b16 	%rs<43>;
	.reg .b32 	%r<252>;
	.reg .b64 	%rd<50>;
	.reg .b64 	%fd<31>;
	// demoted variable
	.shared .align 1 .b8 _ZZ22calculateSFCKeysKernelP6VectorPmiS_S_bE10hilbertMap[64];
	// demoted variable
	.shared .align 1 .b8 _ZZ22calculateSFCKeysKernelP6VectorPmiS_S_bE9nextState[64];
	ld.param.u64 	%rd4, [_Z22calculateSFCKeysKernelP6VectorPmiS_S_b_param_0];
	ld.param.f64 	%fd1, [_Z22calculateSFCKeysKernelP6VectorPmiS_S_b_param_3];
	ld.param.f64 	%fd2, [_Z22calculateSFCKeysKernelP6VectorPmiS_S_b_param_3+8];
	ld.param.f64 	%fd3, [_Z22calculateSFCKeysKernelP6VectorPmiS_S_b_param_3+16];
	ld.param.f64 	%fd4, [_Z22calculateSFCKeysKernelP6VectorPmiS_S_b_param_4];
	ld.param.f64 	%fd5, [_Z22calculateSFCKeysKernelP6VectorPmiS_S_b_param_4+8];
	ld.param.f64 	%fd6, [_Z22calculateSFCKeysKernelP6VectorPmiS_S_b_param_4+16];
	ld.param.u64 	%rd5, [_Z22calculateSFCKeysKernelP6VectorPmiS_S_b_param_1];
	ld.param.u32 	%r6, [_Z22calculateSFCKeysKernelP6VectorPmiS_S_b_param_2];
	ld.param.s8 	%rs1, [_Z22calculateSFCKeysKernelP6VectorPmiS_S_b_param_5];
	mov.u32 	%r1, %tid.x;
	setp.ne.s32 	%p1, %r1, 0;
	@%p1 bra 	$L__BB7_2;
	mov.b16 	%rs2, 0;
	st.shared.u8 	[_ZZ22calculateSFCKeysKernelP6VectorPmiS_S_bE10hilbertMap], %rs2;
	mov.b16 	%rs3, 1;
	st.shared.u8 	[_ZZ22calculateSFCKeysKernelP6VectorPmiS_S_bE10hilbertMap+1], %rs3;
	mov.b16 	%rs4, 3;
	st.shared.u8 	[_ZZ22calculateSFCKeysKernelP6VectorPmiS_S_bE10hilbertMap+2], %rs4;
	mov.b16 	%rs5, 2;
	st.shared.u8 	[_ZZ22calculateSFCKeysKernelP6VectorPmiS_S_bE10hilbertMap+3], %rs5;
	mov.b16 	%rs6, 7;
	st.shared.u8 	[_ZZ22calculateSFCKeysKernelP6VectorPmiS_S_bE10hilbertMap+4], %rs6;
	mov.b16 	%rs7, 6;
	st.shared.u8 	[_ZZ22calculateSFCKeysKernelP6VectorPmiS_S_bE10hilbertMap+5], %rs7;
	mov.b16 	%rs8, 4;
	st.shared.u8 	[_ZZ22calculateSFCKeysKernelP6VectorPmiS_S_bE10hilbertMap+6], %rs8;
	mov.b16 	%rs9, 5;
	st.shared.u8 	[_ZZ22calculateSFCKeysKernelP6VectorPmiS_S_bE10hilbertMap+7], %rs9;
	st.shared.u8 	[_ZZ22calculateSFCKeysKernelP6VectorPmiS_S_bE10hilbertMap+8], %rs8;
	st.shared.u8 	[_ZZ22calculateSFCKeysKernelP6VectorPmiS_S_bE10hilbertMap+9], %rs9;
	st.shared.u8 	[_ZZ22calculateSFCKeysKernelP6VectorPmiS_S_bE10hilbertMap+10], %rs6;
	st.shared.u8 	[_ZZ22calculateSFCKeysKernelP6VectorPmiS_S_bE10hilbertMap+11], %rs7;
	st.shared.u8 	[_ZZ22calculateSFCKeysKernelP6VectorPmiS_S_bE10hilbertMap+12], %rs2;
	st.shared.u8 	[_ZZ22calculateSFCKeysKernelP6VectorPmiS_S_bE10hilbertMap+13], %rs3;
	st.shared.u8 	[_ZZ22calculateSFCKeysKernelP6VectorPmiS_S_bE10hilbertMap+14], %rs4;
	st.shared.u8 	[_ZZ22calculateSFCKeysKernelP6VectorPmiS_S_bE10hilbertMap+15], %rs5;
	st.shared.u8 	[_ZZ22calculateSFCKeysKernelP6VectorPmiS_S_bE10hilbertMap+16], %rs7;
	st.shared.u8 	[_ZZ22calculateSFCKeysKernelP6VectorPmiS_S_bE10hilbertMap+17], %rs6;
	st.shared.u8 	[_ZZ22calculateSFCKeysKernelP6VectorPmiS_S_bE10hilbertMap+18], %rs9;
	st.shared.u8 	[_ZZ22calculateSFCKeysKernelP6VectorPmiS_S_bE10hilbertMap+19], %rs8;
	st.shared.u8 	[_ZZ22calculateSFCKeysKernelP6VectorPmiS_S_bE10hilbertMap+20], %rs5;
	st.shared.u8 	[_ZZ22calculateSFCKeysKernelP6VectorPmiS_S_bE10hilbertMap+21], %rs4;
	st.shared.u8 	[_ZZ22calculateSFCKeysKernelP6VectorPmiS_S_bE10hilbertMap+22], %rs3;
	st.shared.u8 	[_ZZ22calculateSFCKeysKernelP6VectorPmiS_S_bE10hilbertMap+23], %rs2;
	st.shared.u8 	[_ZZ22calculateSFCKeysKernelP6VectorPmiS_S_bE10hilbertMap+24], %rs5;
	st.shared.u8 	[_ZZ22calculateSFCKeysKernelP6VectorPmiS_S_bE10hilbertMap+25], %rs4;
	st.shared.u8 	[_ZZ22calculateSFCKeysKernelP6VectorPmiS_S_bE10hilbertMap+26], %rs3;
	st.shared.u8 	[_ZZ22calculateSFCKeysKernelP6VectorPmiS_S_bE10hilbertMap+27], %rs2;
	st.shared.u8 	[_ZZ22calculateSFCKeysKernelP6VectorPmiS_S_bE10hilbertMap+28], %rs7;
	st.shared.u8 	[_ZZ22calculateSFCKeysKernelP6VectorPmiS_S_bE10hilbertMap+29], %rs6;
	st.shared.u8 	[_ZZ22calculateSFCKeysKernelP6VectorPmiS_S_bE10hilbertMap+30], %rs9;
	st.shared.u8 	[_ZZ22calculateSFCKeysKernelP6VectorPmiS_S_bE10hilbertMap+31], %rs8;
	st.shared.u8 	[_ZZ22calculateSFCKeysKernelP6VectorPmiS_S_bE10hilbertMap+32], %rs2;
	st.shared.u8 	[_ZZ22calculateSFCKeysKernelP6VectorPmiS_S_bE10hilbertMap+33], %rs6;
	st.shared.u8 	[_ZZ22calculateSFCKeysKernelP6VectorPmiS_S_bE10hilbertMap+34], %rs3;
	st.shared.u8 	[_ZZ22calculateSFCKeysKernelP6VectorPmiS_S_bE10hilbertMap+35], %rs7;
	st.shared.u8 	[_ZZ22calculateSFCKeysKernelP6VectorPmiS_S_bE10hilbertMap+36], %rs4;
	st.shared.u8 	[_ZZ22calculateSFCKeysKernelP6VectorPmiS_S_bE10hilbertMap+37], %rs8;
	st.shared.u8 	[_ZZ22calculateSFCKeysKernelP6VectorPmiS_S_bE10hilbertMap+38], %rs5;
	st.shared.u8 	[_ZZ22calculateSFCKeysKernelP6VectorPmiS_S_bE10hilbertMap+39], %rs9;
	st.shared.u8 	[_ZZ22calculateSFCKeysKernelP6VectorPmiS_S_bE10hilbertMap+40], %rs7;
	st.shared.u8 	[_ZZ22calculateSFCKeysKernelP6VectorPmiS_S_bE10hilbertMap+41], %rs3;
	st.shared.u8 	[_ZZ22calculateSFCKeysKernelP6VectorPmiS_S_bE10hilbertMap+42], %rs6;
	st.shared.u8 	[_ZZ22calculateSFCKeysKernelP6VectorPmiS_S_bE10hilbertMap+43], %rs2;
	st.shared.u8 	[_ZZ22calculateSFCKeysKernelP6VectorPmiS_S_bE10hilbertMap+44], %rs9;
	st.shared.u8 	[_ZZ22calculateSFCKeysKernelP6VectorPmiS_S_bE10hilbertMap+45], %rs5;
	st.shared.u8 	[_ZZ22calculateSFCKeysKernelP6VectorPmiS_S_bE10hilbertMap+46], %rs8;
	st.shared.u8 	[_ZZ22calculateSFCKeysKernelP6VectorPmiS_S_bE10hilbertMap+47], %rs4;
	st.shared.u8 	[_ZZ22calculateSFCKeysKernelP6VectorPmiS_S_bE10hilbertMap+48], %rs5;
	st.shared.u8 	[_ZZ22calculateSFCKeysKernelP6VectorPmiS_S_bE10hilbertMap+49], %rs9;
	st.shared.u8 	[_ZZ22calculateSFCKeysKernelP6VectorPmiS_S_bE10hilbertMap+50], %rs4;
	st.shared.u8 	[_ZZ22calculateSFCKeysKernelP6VectorPmiS_S_bE10hilbertMap+51], %rs8;
	st.shared.u8 	[_ZZ22calculateSFCKeysKernelP6VectorPmiS_S_bE10hilbertMap+52], %rs3;
	st.shared.u8 	[_ZZ22calculateSFCKeysKernelP6VectorPmiS_S_bE10hilbertMap+53], %rs7;
	st.shared.u8 	[_ZZ22calculateSFCKeysKernelP6VectorPmiS_S_bE10hilbertMap+54], %rs2;
	st.shared.u8 	[_ZZ22calculateSFCKeysKernelP6VectorPmiS_S_bE10hilbertMap+55], %rs6;
	st.shared.u8 	[_ZZ22calculateSFCKeysKernelP6VectorPmiS_S_bE10hilbertMap+56], %rs8;
	st.shared.u8 	[_ZZ22calculateSFCKeysKernelP6VectorPmiS_S_bE10hilbertMap+57], %rs4;
	st.shared.u8 	[_ZZ22calculateSFCKeysKernelP6VectorPmiS_S_bE10hilbertMap+58], %rs9;
	st.shared.u8 	[_ZZ22calculateSFCKeysKernelP6VectorPmiS_S_bE10hilbertMap+59], %rs5;
	st.shared.u8 	[_ZZ22calculateSFCKeysKernelP6VectorPmiS_S_bE10hilbertMap+60], %rs6;
	st.shared.u8 	[_ZZ22calculateSFCKeysKernelP6VectorPmiS_S_bE10hilbertMap+61], %rs2;
	st.shared.u8 	[_ZZ22calculateSFCKeysKernelP6VectorPmiS_S_bE10hilbertMap+62], %rs7;
	st.shared.u8 	[_ZZ22calculateSFCKeysKernelP6VectorPmiS_S_bE10hilbertMap+63], %rs3;
	st.shared.u8 	[_ZZ22calculateSFCKeysKernelP6VectorPmiS_S_bE9nextState], %rs2;
	st.shared.u8 	[_ZZ22calculateSFCKeysKernelP6VectorPmiS_S_bE9nextState+1], %rs3;
	st.shared.u8 	[_ZZ22calculateSFCKeysKernelP6VectorPmiS_S_bE9nextState+2], %rs4;
	st.shared.u8 	[_ZZ22calculateSFCKeysKernelP6VectorPmiS_S_bE9nextState+3], %rs5;
	st.shared.u8 	[_ZZ22calculateSFCKeysKernelP6VectorPmiS_S_bE9nextState+4], %rs6;
	st.shared.u8 	[_ZZ22calculateSFCKeysKernelP6VectorPmiS_S_bE9nextState+5], %rs7;
	st.shared.u8 	[_ZZ22calculateSFCKeysKernelP6VectorPmiS_S_bE9nextState+6], %rs8;
	st.shared.u8 	[_ZZ22calculateSFCKeysKernelP6VectorPmiS_S_bE9nextState+7], %rs9;
	st.shared.u8 	[_ZZ22calculateSFCKeysKernelP6VectorPmiS_S_bE9nextState+8], %rs3;
	st.shared.u8 	[_ZZ22calculateSFCKeysKernelP6VectorPmiS_S_bE9nextState+9], %rs2;
	st.shared.u8 	[_ZZ22calculateSFCKeysKernelP6VectorPmiS_S_bE9nextState+10], %rs5;
	st.shared.u8 	[_ZZ22calculateSFCKeysKernelP6VectorPmiS_S_bE9nextState+11], %rs4;
	st.shared.u8 	[_ZZ22calculateSFCKeysKernelP6VectorPmiS_S_bE9nextState+12], %rs8;
	st.shared.u8 	[_ZZ22calculateSFCKeysKernelP6VectorPmiS_S_bE9nextState+13], %rs9;
	st.shared.u8 	[_ZZ22calculateSFCKeysKernelP6VectorPmiS_S_bE9nextState+14], %rs6;
	st.shared.u8 	[_ZZ22calculateSFCKeysKernelP6VectorPmiS_S_bE9nextState+15], %rs7;
	st.shared.u8 	[_ZZ22calculateSFCKeysKernelP6VectorPmiS_S_bE9nextState+16], %rs5;
	st.shared.u8 	[_ZZ22calculateSFCKeysKernelP6VectorPmiS_S_bE9nextState+17], %rs4;
	st.shared.u8 	[_ZZ22calculateSFCKeysKernelP6VectorPmiS_S_bE9nextState+18], %rs3;
	st.shared.u8 	[_ZZ22calculateSFCKeysKernelP6VectorPmiS_S_bE9nextState+19], %rs2;
	st.shared.u8 	[_ZZ22calculateSFCKeysKernelP6VectorPmiS_S_bE9nextState+20], %rs9;
	st.shared.u8 	[_ZZ22calculateSFCKeysKernelP6VectorPmiS_S_bE9nextState+21], %rs8;
	st.shared.u8 	[_ZZ22calculateSFCKeysKernelP6VectorPmiS_S_bE9nextState+22], %rs7;
	st.shared.u8 	[_ZZ22calculateSFCKeysKernelP6VectorPmiS_S_bE9nextState+23], %rs6;
	st.shared.u8 	[_ZZ22calculateSFCKeysKernelP6VectorPmiS_S_bE9nextState+24], %rs4;
	st.shared.u8 	[_ZZ22calculateSFCKeysKernelP6VectorPmiS_S_bE9nextState+25], %rs5;
	st.shared.u8 	[_ZZ22calculateSFCKeysKernelP6VectorPmiS_S_bE9nextState+26], %rs2;
	st.shared.u8 	[_ZZ22calculateSFCKeysKernelP6VectorPmiS_S_bE9nextState+27], %rs3;
	st.shared.u8 	[_ZZ22calculateSFCKeysKernelP6VectorPmiS_S_bE9nextState+28], %rs7;
	st.shared.u8 	[_ZZ22calculateSFCKeysKernelP6VectorPmiS_S_bE9nextState+29], %rs6;
	st.shared.u8 	[_ZZ22calculateSFCKeysKernelP6VectorPmiS_S_bE9nextState+30], %rs9;
	st.shared.u8 	[_ZZ22calculateSFCKeysKernelP6VectorPmiS_S_bE9nextState+31], %rs8;
	st.shared.u8 	[_ZZ22calculateSFCKeysKernelP6VectorPmiS_S_bE9nextState+32], %rs8;
	st.shared.u8 	[_ZZ22calculateSFCKeysKernelP6VectorPmiS_S_bE9nextState+33], %rs9;
	st.shared.u8 	[_ZZ22calculateSFCKeysKernelP6VectorPmiS_S_bE9nextState+34], %rs6;
	st.shared.u8 	[_ZZ22calculateSFCKeysKernelP6VectorPmiS_S_bE9nextState+35], %rs7;
	st.shared.u8 	[_ZZ22calculateSFCKeysKernelP6VectorPmiS_S_bE9nextState+36], %rs2;
	st.shared.u8 	[_ZZ22calculateSFCKeysKernelP6VectorPmiS_S_bE9nextState+37], %rs3;
	st.shared.u8 	[_ZZ22calculateSFCKeysKernelP6VectorPmiS_S_bE9nextState+38], %rs4;
	st.shared.u8 	[_ZZ22calculateSFCKeysKernelP6VectorPmiS_S_bE9nextState+39], %rs5;
	st.shared.u8 	[_ZZ22calculateSFCKeysKernelP6VectorPmiS_S_bE9nextState+40], %rs9;
	st.shared.u8 	[_ZZ22calculateSFCKeysKernelP6VectorPmiS_S_bE9nextState+41], %rs8;
	st.shared.u8 	[_ZZ22calculateSFCKeysKernelP6VectorPmiS_S_bE9nextState+42], %rs7;
	st.shared.u8 	[_ZZ22calculateSFCKeysKernelP6VectorPmiS_S_bE9nextState+43], %rs6;
	st.shared.u8 	[_ZZ22calculateSFCKeysKernelP6VectorPmiS_S_bE9nextState+44], %rs3;
	st.shared.u8 	[_ZZ22calculateSFCKeysKernelP6VectorPmiS_S_bE9nextState+45], %rs2;
	st.shared.u8 	[_ZZ22calculateSFCKeysKernelP6VectorPmiS_S_bE9nextState+46], %rs5;
	st.shared.u8 	[_ZZ22calculateSFCKeysKernelP6VectorPmiS_S_bE9nextState+47], %rs4;
	st.shared.u8 	[_ZZ22calculateSFCKeysKernelP6VectorPmiS_S_bE9nextState+48], %rs7;
	st.shared.u8 	[_ZZ22calculateSFCKeysKernelP6VectorPmiS_S_bE9nextState+49], %rs6;
	st.shared.u8 	[_ZZ22calculateSFCKeysKernelP6VectorPmiS_S_bE9nextState+50], %rs9;
	st.shared.u8 	[_ZZ22calculateSFCKeysKernelP6VectorPmiS_S_bE9nextState+51], %rs8;
	st.shared.u8 	[_ZZ22calculateSFCKeysKernelP6VectorPmiS_S_bE9nextState+52], %rs5;
	st.shared.u8 	[_ZZ22calculateSFCKeysKernelP6VectorPmiS_S_bE9nextState+53], %rs4;
	st.shared.u8 	[_ZZ22calculateSFCKeysKernelP6VectorPmiS_S_bE9nextState+54], %rs3;
	st.shared.u8 	[_ZZ22calculateSFCKeysKernelP6VectorPmiS_S_bE9nextState+55], %rs2;
	st.shared.u8 	[_ZZ22calculateSFCKeysKernelP6VectorPmiS_S_bE9nextState+56], %rs6;
	st.shared.u8 	[_ZZ22calculateSFCKeysKernelP6VectorPmiS_S_bE9nextState+57], %rs7;
	st.shared.u8 	[_ZZ22calculateSFCKeysKernelP6VectorPmiS_S_bE9nextState+58], %rs8;
	st.shared.u8 	[_ZZ22calculateSFCKeysKernelP6VectorPmiS_S_bE9nextState+59], %rs9;
	st.shared.u8 	[_ZZ22calculateSFCKeysKernelP6VectorPmiS_S_bE9nextState+60], %rs4;
	st.shared.u8 	[_ZZ22calculateSFCKeysKernelP6VectorPmiS_S_bE9nextState+61], %rs5;
	st.shared.u8 	[_ZZ22calculateSFCKeysKernelP6VectorPmiS_S_bE9nextState+62], %rs2;
	st.shared.u8 	[_ZZ22calculateSFCKeysKernelP6VectorPmiS_S_bE9nextState+63], %rs3;
$L__BB7_2:
	bar.sync 	0;
	mov.u32 	%r7, %ctaid.x;
	mov.u32 	%r8, %ntid.x;
	mad.lo.s32 	%r2, %r7, %r8, %r1;
	setp.ge.s32 	%p2, %r2, %r6;
	@%p2 bra 	$L__BB7_7;
	cvta.to.global.u64 	%rd6, %rd4;
	mul.wide.s32 	%rd7, %r2, 24;
	add.s64 	%rd8, %rd6, %rd7;
	ld.global.f64 	%fd7, [%rd8];
	ld.global.f64 	%fd8, [%rd8+8];
	ld.global.f64 	%fd9, [%rd8+16];
	sub.f64 	%fd10, %fd4, %fd1;
	rcp.rn.f64 	%fd11, %fd10;
	sub.f64 	%fd12, %fd5, %fd2;
	rcp.rn.f64 	%fd13, %fd12;
	sub.f64 	%fd14, %fd6, %fd3;
	rcp.rn.f64 	%fd15, %fd14;
	sub.f64 	%fd16, %fd7, %fd1;
	mul.f64 	%fd17, %fd11, %fd16;
	sub.f64 	%fd18, %fd8, %fd2;
	mul.f64 	%fd19, %fd13, %fd18;
	sub.f64 	%fd20, %fd9, %fd3;
	mul.f64 	%fd21, %fd15, %fd20;
	min.f64 	%fd22, %fd17, 0d3FEFFFFDE7210BE9;
	max.f64 	%fd23, %fd22, 0d0000000000000000;
	min.f64 	%fd24, %fd19, 0d3FEFFFFDE7210BE9;
	max.f64 	%fd25, %fd24, 0d0000000000000000;
	min.f64 	%fd26, %fd21, 0d3FEFFFFDE7210BE9;
	max.f64 	%fd27, %fd26, 0d0000000000000000;
	mul.f64 	%fd28, %fd23, 0d40EFFFE000000000;
	cvt.rzi.u32.f64 	%r3, %fd28;
	mul.f64 	%fd29, %fd25, 0d40EFFFE000000000;
	cvt.rzi.u32.f64 	%r4, %fd29;
	mul.f64 	%fd30, %fd27, 0d40EFFFE000000000;
	cvt.rzi.u32.f64 	%r5, %fd30;
	setp.ne.s16 	%p3, %rs1, 0;
	@%p3 bra 	$L__BB7_5;
	shl.b32 	%r206, %r3, 8;
	or.b32  	%r207, %r206, %r3;
	and.b32  	%r208, %r207, 16711935;
	shl.b32 	%r209, %r207, 4;
	and.b32  	%r210, %r209, 267390960;
	or.b32  	%r211, %r210, %r208;
	and.b32  	%r212, %r211, 252645135;
	shl.b32 	%r213, %r211, 2;
	and.b32  	%r214, %r213, 1010580540;
	or.b32  	%r215, %r214, %r212;
	and.b32  	%r216, %r215, 286331153;
	shl.b32 	%r217, %r215, 1;
	and.b32  	%r218, %r217, 1145324612;
	or.b32  	%r219, %r218, %r216;
	shl.b32 	%r220, %r4, 8;
	or.b32  	%r221, %r220, %r4;
	and.b32  	%r222, %r221, 16711935;
	shl.b32 	%r223, %r221, 4;
	and.b32  	%r224, %r223, 267390960;
	or.b32  	%r225, %r224, %r222;
	and.b32  	%r226, %r225, 252645135;
	shl.b32 	%r227, %r225, 2;
	and.b32  	%r228, %r227, 1010580540;
	or.b32  	%r229, %r228, %r226;
	shl.b32 	%r230, %r5, 8;
	or.b32  	%r231, %r230, %r5;
	and.b32  	%r232, %r231, 16711935;
	shl.b32 	%r233, %r231, 4;
	and.b32  	%r234, %r233, 267390960;
	or.b32  	%r235, %r234, %r232;
	and.b32  	%r236, %r235, 252645135;
	shl.b32 	%r237, %r235, 2;
	and.b32  	%r238, %r237, 1010580540;
	or.b32  	%r239, %r238, %r236;
	shl.b32 	%r240, %r229, 2;
	and.b32  	%r241, %r240, -2004318072;
	shl.b32 	%r242, %r229, 1;
	and.b32  	%r243, %r242, 572662306;
	or.b32  	%r244, %r241, %r243;
	or.b32  	%r245, %r244, %r219;
	shl.b32 	%r246, %r239, 3;
	and.b32  	%r247, %r246, 286331152;
	shl.b32 	%r248, %r239, 2;
	and.b32  	%r249, %r248, 1145324612;
	or.b32  	%r250, %r247, %r249;
	or.b32  	%r251, %r245, %r250;
	cvt.u64.u32 	%rd49, %r251;
	bra.uni 	$L__BB7_6;
$L__BB7_5:
	shr.u32 	%r9, %r3, 15;
	and.b32  	%r10, %r9, 1;
	shr.u32 	%r11, %r4, 14;
	and.b32  	%r12, %r11, 2;
	or.b32  	%r13, %r12, %r10;
	shr.u32 	%r14, %r5, 13;
	and.b32  	%r15, %r14, 4;
	or.b32  	%r16, %r13, %r15;
	mov.u32 	%r17, _ZZ22calculateSFCKeysKernelP6VectorPmiS_S_bE10hilbertMap;
	add.s32 	%r18, %r17, %r16;
	ld.shared.u8 	%r19, [%r18];
	mov.u32 	%r20, _ZZ22calculateSFCKeysKernelP6VectorPmiS_S_bE9nextState;
	add.s32 	%r21, %r20, %r16;
	ld.shared.u8 	%rs10, [%r21];
	shr.u32 	%r22, %r3, 14;
	and.b32  	%r23, %r22, 1;
	shr.u32 	%r24, %r4, 13;
	and.b32  	%r25, %r24, 2;
	or.b32  	%r26, %r25, %r23;
	shr.u32 	%r27, %r5, 12;
	and.b32  	%r28, %r27, 4;
	or.b32  	%r29, %r26, %r28;
	mul.wide.u16 	%r30, %rs10, 8;
	add.s32 	%r31, %r17, %r30;
	add.s32 	%r32, %r31, %r29;
	ld.shared.u8 	%r33, [%r32];
	add.s32 	%r34, %r20, %r30;
	add.s32 	%r35, %r34, %r29;
	ld.shared.u8 	%rs11, [%r35];
	shr.u32 	%r36, %r3, 13;
	and.b32  	%r37, %r36, 1;
	shr.u32 	%r38, %r4, 12;
	and.b32  	%r39, %r38, 2;
	or.b32  	%r40, %r39, %r37;
	shr.u32 	%r41, %r5, 11;
	and.b32  	%r42, %r41, 4;
	or.b32  	%r43, %r40, %r42;
	mul.wide.u16 	%r44, %rs11, 8;
	add.s32 	%r45, %r17, %r44;
	add.s32 	%r46, %r45, %r43;
	ld.shared.u8 	%rd9, [%r46];
	mul.wide.u32 	%rd10, %r19, 64;
	mul.wide.u32 	%rd11, %r33, 8;
	or.b64  	%rd12, %rd11, %rd10;
	or.b64  	%rd13, %rd12, %rd9;
	add.s32 	%r47, %r20, %r44;
	add.s32 	%r48, %r47, %r43;
	ld.shared.u8 	%rs12, [%r48];
	shr.u32 	%r49, %r3, 12;
	and.b32  	%r50, %r49, 1;
	shr.u32 	%r51, %r4, 11;
	and.b32  	%r52, %r51, 2;
	or.b32  	%r53, %r52, %r50;
	shr.u32 	%r54, %r5, 10;
	and.b32  	%r55, %r54, 4;
	or.b32  	%r56, %r53, %r55;
	mul.wide.u16 	%r57, %rs12, 8;
	add.s32 	%r58, %r17, %r57;
	add.s32 	%r59, %r58, %r56;
	ld.shared.u8 	%r60, [%r59];
	add.s32 	%r61, %r20, %r57;
	add.s32 	%r62, %r61, %r56;
	ld.shared.u8 	%rs13, [%r62];
	shr.u32 	%r63, %r3, 3;
	and.b32  	%r64, %r63, 1;
	shr.u32 	%r65, %r4, 2;
	and.b32  	%r66, %r65, 2;
	or.b32  	%r67, %r64, %r66;
	shr.u32 	%r68, %r5, 1;
	and.b32  	%r69, %r68, 4;
	or.b32  	%r70, %r67, %r69;
	mul.wide.u16 	%r71, %rs13, 8;
	add.s32 	%r72, %r17, %r71;
	add.s32 	%r73, %r72, %r70;
	ld.shared.u8 	%rd14, [%r73];
	shl.b64 	%rd15, %rd13, 6;
	mul.wide.u32 	%rd16, %r60, 8;
	or.b64  	%rd17, %rd15, %rd16;
	or.b64  	%rd18, %rd17, %rd14;
	add.s32 	%r74, %r20, %r71;
	add.s32 	%r75, %r74, %r70;
	ld.shared.u8 	%rs14, [%r75];
	shr.u32 	%r76, %r3, 2;
	and.b32  	%r77, %r76, 1;
	shr.u32 	%r78, %r4, 1;
	and.b32  	%r79, %r78, 2;
	or.b32  	%r80, %r77, %r79;
	and.b32  	%r81, %r5, 4;
	or.b32  	%r82, %r80, %r81;
	mul.wide.u16 	%r83, %rs14, 8;
	add.s32 	%r84, %r17, %r83;
	add.s32 	%r85, %r84, %r82;
	ld.shared.u8 	%r86, [%r85];
	add.s32 	%r87, %r20, %r83;
	add.s32 	%r88, %r87, %r82;
	ld.shared.u8 	%rs15, [%r88];
	shr.u32 	%r89, %r3, 1;
	and.b32  	%r90, %r89, 1;
	and.b32  	%r91, %r4, 2;
	or.b32  	%r92, %r90, %r91;
	shl.b32 	%r93, %r5, 1;
	and.b32  	%r94, %r93, 4;
	or.b32  	%r95, %r92, %r94;
	mul.wide.u16 	%r96, %rs15, 8;
	add.s32 	%r97, %r17, %r96;
	add.s32 	%r98, %r97, %r95;
	ld.shared.u8 	%rd19, [%r98];
	shl.b64 	%rd20, %rd18, 6;
	mul.wide.u32 	%rd21, %r86, 8;
	or.b64  	%rd22, %rd20, %rd21;
	or.b64  	%rd23, %rd22, %rd19;
	add.s32 	%r99, %r20, %r96;
	add.s32 	%r100, %r99, %r95;
	ld.shared.u8 	%rs16, [%r100];
	and.b32  	%r101, %r3, 1;
	shl.b32 	%r102, %r4, 1;
	and.b32  	%r103, %r102, 2;
	or.b32  	%r104, %r101, %r103;
	shl.b32 	%r105, %r5, 2;
	and.b32  	%r106, %r105, 4;
	or.b32  	%r107, %r104, %r106;
	mul.wide.u16 	%r108, %rs16, 8;
	add.s32 	%r109, %r17, %r108;
	add.s32 	%r110, %r109, %r107;
	add.s32 	%r111, %r20, %r108;
	add.s32 	%r112, %r111, %r107;
	ld.shared.u8 	%r113, [%r110];
	ld.shared.u8 	%rs17, [%r112];
	cvt.u16.u32 	%rs18, %r3;
	and.b16  	%rs19, %rs18, 255;
	shr.u16 	%rs20, %rs19, 7;
	cvt.u16.u32 	%rs21, %r4;
	shr.u16 	%rs22, %rs21, 6;
	and.b16  	%rs23, %rs22, 2;
	or.b16  	%rs24, %rs20, %rs23;
	cvt.u16.u32 	%rs25, %r5;
	shr.u16 	%rs26, %rs25, 5;
	and.b16  	%rs27, %rs26, 4;
	or.b16  	%rs28, %rs24, %rs27;
	mul.wide.u16 	%r114, %rs17, 8;
	add.s32 	%r115, %r17, %r114;
	cvt.u32.u16 	%r116, %rs28;
	add.s32 	%r117, %r115, %r116;
	ld.shared.u8 	%rd24, [%r117];
	shl.b64 	%rd25, %rd23, 6;
	mul.wide.u32 	%rd26, %r113, 8;
	or.b64  	%rd27, %rd25, %rd26;
	or.b64  	%rd28, %rd27, %rd24;
	add.s32 	%r118, %r20, %r114;
	add.s32 	%r119, %r118, %r116;
	ld.shared.u8 	%rs29, [%r119];
	shr.u16 	%rs30, %rs19, 6;
	and.b16  	%rs31, %rs30, 1;
	and.b32  	%r120, %r4, 64;
	setp.eq.s32 	%p4, %r120, 0;
	or.b16  	%rs32, %rs30, 2;
	selp.b16 	%rs33, %rs31, %rs32, %p4;
	shr.u16 	%rs34, %rs25, 4;
	and.b16  	%rs35, %rs34, 4;
	or.b16  	%rs36, %rs33, %rs35;
	mul.wide.u16 	%r121, %rs29, 8;
	add.s32 	%r122, %r17, %r121;
	cvt.u32.u16 	%r123, %rs36;
	add.s32 	%r124, %r122, %r123;
	ld.shared.u8 	%r125, [%r124];
	add.s32 	%r126, %r20, %r121;
	add.s32 	%r127, %r126, %r123;
	ld.shared.u8 	%rs37, [%r127];
	shr.u32 	%r128, %r3, 5;
	and.b32  	%r129, %r128, 1;
	shr.u32 	%r130, %r4, 4;
	and.b32  	%r131, %r130, 2;
	or.b32  	%r132, %r129, %r131;
	shr.u32 	%r133, %r5, 3;
	and.b32  	%r134, %r133, 4;
	or.b32  	%r135, %r132, %r134;
	mul.wide.u16 	%r136, %rs37, 8;
	add.s32 	%r137, %r17, %r136;
	add.s32 	%r138, %r137, %r135;
	ld.shared.u8 	%rd29, [%r138];
	shl.b64 	%rd30, %rd28, 6;
	mul.wide.u32 	%rd31, %r125, 8;
	or.b64  	%rd32, %rd30, %rd31;
	or.b64  	%rd33, %rd32, %rd29;
	add.s32 	%r139, %r20, %r136;
	add.s32 	%r140, %r139, %r135;
	ld.shared.u8 	%rs38, [%r140];
	shr.u32 	%r141, %r3, 4;
	and.b32  	%r142, %r141, 1;
	shr.u32 	%r143, %r4, 3;
	and.b32  	%r144, %r143, 2;
	or.b32  	%r145, %r142, %r144;
	shr.u32 	%r146, %r5, 2;
	and.b32  	%r147, %r146, 4;
	or.b32  	%r148, %r145, %r147;
	mul.wide.u16 	%r149, %rs38, 8;
	add.s32 	%r150, %r17, %r149;
	add.s32 	%r151, %r150, %r148;
	add.s32 	%r152, %r20, %r149;
	add.s32 	%r153, %r152, %r148;
	ld.shared.u8 	%r154, [%r151];
	ld.shared.u8 	%rs39, [%r153];
	shr.u32 	%r155, %r3, 11;
	and.b32  	%r156, %r155, 1;
	shr.u32 	%r157, %r4, 10;
	and.b32  	%r158, %r157, 2;
	or.b32  	%r159, %r156, %r158;
	shr.u32 	%r160, %r5, 9;
	and.b32  	%r161, %r160, 4;
	or.b32  	%r162, %r159, %r161;
	mul.wide.u16 	%r163, %rs39, 8;
	add.s32 	%r164, %r17, %r163;
	add.s32 	%r165, %r164, %r162;
	ld.shared.u8 	%rd34, [%r165];
	shl.b64 	%rd35, %rd33, 6;
	mul.wide.u32 	%rd36, %r154, 8;
	or.b64  	%rd37, %rd35, %rd36;
	or.b64  	%rd38, %rd37, %rd34;
	add.s32 	%r166, %r20, %r163;
	add.s32 	%r167, %r166, %r162;
	ld.shared.u8 	%rs40, [%r167];
	shr.u32 	%r168, %r3, 10;
	and.b32  	%r169, %r168, 1;
	shr.u32 	%r170, %r4, 9;
	and.b32  	%r171, %r170, 2;
	or.b32  	%r172, %r169, %r171;
	shr.u32 	%r173, %r5, 8;
	and.b32  	%r174, %r173, 4;
	or.b32  	%r175, %r172, %r174;
	mul.wide.u16 	%r176, %rs40, 8;
	add.s32 	%r177, %r17, %r176;
	add.s32 	%r178, %r177, %r175;
	ld.shared.u8 	%r179, [%r178];
	add.s32 	%r180, %r20, %r176;
	add.s32 	%r181, %r180, %r175;
	ld.shared.u8 	%rs41, [%r181];
	shr.u32 	%r182, %r3, 9;
	and.b32  	%r183, %r182, 1;
	shr.u32 	%r184, %r4, 8;
	and.b32  	%r185, %r184, 2;
	or.b32  	%r186, %r183, %r185;
	shr.u32 	%r187, %r5, 7;
	and.b32  	%r188, %r187, 4;
	or.b32  	%r189, %r186, %r188;
	mul.wide.u16 	%r190, %rs41, 8;
	add.s32 	%r191, %r17, %r190;
	add.s32 	%r192, %r191, %r189;
	ld.shared.u8 	%rd39, [%r192];
	shl.b64 	%rd40, %rd38, 6;
	mul.wide.u32 	%rd41, %r179, 8;
	or.b64  	%rd42, %rd40, %rd41;
	or.b64  	%rd43, %rd42, %rd39;
	add.s32 	%r193, %r20, %r190;
	add.s32 	%r194, %r193, %r189;
	ld.shared.u8 	%rs42, [%r194];
	shr.u32 	%r195, %r3, 8;
	and.b32  	%r196, %r195, 1;
	shr.u32 	%r197, %r4, 7;
	and.b32  	%r198, %r197, 2;
	or.b32  	%r199, %r196, %r198;
	shr.u32 	%r200, %r5, 6;
	and.b32  	%r201, %r200, 4;
	or.b32  	%r202, %r199, %r201;
	mul.wide.u16 	%r203, %rs42, 8;
	add.s32 	%r204, %r17, %r203;
	add.s32 	%r205, %r204, %r202;
	ld.shared.u8 	%rd44, [%r205];
	shl.b64 	%rd45, %rd43, 3;
	or.b64  	%rd49, %rd45, %rd44;
$L__BB7_6:
	cvta.to.global.u64 	%rd46, %rd5;
	mul.wide.s32 	%rd47, %r2, 8;
	add.s64 	%rd48, %rd46, %rd47;
	st.global.u64 	[%rd48], %rd49;
$L__BB7_7:
	ret;

}
	// .globl	_Z38extractPositionsAndCalculateKeysKernelP4BodyPmi6VectorS2_b
.visible .entry _Z38extractPositionsAndCalculateKeysKernelP4BodyPmi6VectorS2_b(
	.param .u64 .ptr .align 1 _Z38extractPositionsAndCalculateKeysKernelP4BodyPmi6VectorS2_b_param_0,
	.param .u64 .ptr .align 1 _Z38extractPositionsAndCalculateKeysKernelP4BodyPmi6VectorS2_b_param_1,
	.param .u32 _Z38extractPositionsAndCalculateKeysKernelP4BodyPmi6VectorS2_b_param_2,
	.param .align 8 .b8 _Z38extractPositionsAndCalculateKeysKernelP4BodyPmi6VectorS2_b_param_3[24],
	.param .align 8 .b8 _Z38extractPositionsAndCalculateKeysKernelP4BodyPmi6VectorS2_b_param_4[24],
	.param .u8 _Z38extractPositionsAndCalculateKeysKernelP4BodyPmi6VectorS2_b_param_5
)
{
	.reg .pred 	%p<4>;
	.reg .b16 	%rs<20>;
	.reg .b32 	%r<222>;
	.reg .b64 	%rd<186>;
	.reg .b64 	%fd<31>;

	ld.param.f64 	%fd6, [_Z38extractPositionsAndCalculateKeysKernelP4BodyPmi6VectorS2_b_param_4+16];
	ld.param.f64 	%fd5, [_Z38extractPositionsAndCalculateKeysKernelP4BodyPmi6VectorS2_b_param_4+8];
	ld.param.f64 	%fd4, [_Z38extractPositionsAndCalculateKeysKernelP4BodyPmi6VectorS2_b_param_4];
	ld.param.f64 	%fd3, [_Z38extractPositionsAndCalculateKeysKernelP4BodyPmi6VectorS2_b_param_3+16];
	ld.param.f64 	%fd2, [_Z38extractPositionsAndCalculateKeysKernelP4BodyPmi6VectorS2_b_param_3+8];
	ld.param.f64 	%fd1, [_Z38extractPositionsAndCalculateKeysKernelP4BodyPmi6VectorS2_b_param_3];
	ld.param.u64 	%rd4, [_Z38extractPositionsAndCalculateKeysKernelP4BodyPmi6VectorS2_b_param_0];
	ld.param.u64 	%rd5, [_Z38extractPositionsAndCalculateKeysKernelP4BodyPmi6VectorS2_b_param_1];
	ld.param.u32 	%r5, [_Z38extractPositionsAndCalculateKeysKernelP4BodyPmi6VectorS2_b_param_2];
	ld.param.s8 	%rs1, [_Z38extractPositionsAndCalculateKeysKernelP4BodyPmi6VectorS2_b_param_5];
	mov.u32 	%r6, %ctaid.x;
	mov.u32 	%r7, %ntid.x;
	mov.u32 	%r8, %tid.x;
	mad.lo.s32 	%r1, %r6, %r7, %r8;
	setp.ge.s32 	%p1, %r1, %r5;
	@%p1 bra 	$L__BB8_5;
	cvta.to.global.u64 	%rd6, %rd4;
	mul.wide.s32 	%rd7, %r1, 96;
	add.s64 	%rd8, %rd6, %rd7;
	ld.global.f64 	%fd7, [%rd8+24];
	ld.global.f64 	%fd8, [%rd8+32];
	ld.global.f64 	%fd9, [%rd8+40];
	sub.f64 	%fd10, %fd4, %fd1;
	rcp.rn.f64 	%fd11, %fd10;
	sub.f64 	%fd12, %fd5, %fd2;
	rcp.rn.f64 	%fd13, %fd12;
	sub.f64 	%fd14, %fd6, %fd3;
	rcp.rn.f64 	%fd15, %fd14;
	sub.f64 	%fd16, %fd7, %fd1;
	mul.f64 	%fd17, %fd11, %fd16;
	sub.f64 	%fd18, %fd8, %fd2;
	mul.f64 	%fd19, %fd13, %fd18;
	sub.f64 	%fd20, %fd9, %fd3;
	mul.f64 	%fd21, %fd15, %fd20;
	min.f64 	%fd22, %fd17, 0d3FEFFFFDE7210BE9;
	max.f64 	%fd23, %fd22, 0d0000000000000000;
	min.f64 	%fd24, %fd19, 0d3FEFFFFDE7210BE9;
	max.f64 	%fd25, %fd24, 0d0000000000000000;
	min.f64 	%fd26, %fd21, 0d3FEFFFFDE7210BE9;
	max.f64 	%fd27, %fd26, 0d0000000000000000;
	mul.f64 	%fd28, %fd23, 0d412FFFFE00000000;
	cvt.rzi.u32.f64 	%r2, %fd28;
	mul.f64 	%fd29, %fd25, 0d412FFFFE00000000;
	cvt.rzi.u32.f64 	%r3, %fd29;
	mul.f64 	%fd30, %fd27, 0d412FFFFE00000000;
	cvt.rzi.u32.f64 	%r4, %fd30;
	setp.ne.s16 	%p2, %rs1, 0;
	@%p2 bra 	$L__BB8_3;
	and.b32  	%r173, %r2, 255;
	shl.b32 	%r174, %r2, 8;
	or.b32  	%r175, %r174, %r173;
	and.b32  	%r176, %r175, 16711935;
	shl.b32 	%r177, %r175, 4;
	and.b32  	%r178, %r177, 267390960;
	or.b32  	%r179, %r178, %r176;
	and.b32  	%r180, %r179, 252645135;
	shl.b32 	%r181, %r179, 2;
	and.b32  	%r182, %r181, 1010580540;
	or.b32  	%r183, %r182, %r180;
	and.b32  	%r184, %r183, 286331153;
	shl.b32 	%r185, %r183, 1;
	and.b32  	%r186, %r185, 1145324612;
	or.b32  	%r187, %r186, %r184;
	and.b32  	%r188, %r3, 255;
	shl.b32 	%r189, %r3, 8;
	or.b32  	%r190, %r189, %r188;
	and.b32  	%r191, %r190, 16711935;
	shl.b32 	%r192, %r190, 4;
	and.b32  	%r193, %r192, 267390960;
	or.b32  	%r194, %r193, %r191;
	and.b32  	%r195, %r194, 252645135;
	shl.b32 	%r196, %r194, 2;
	and.b32  	%r197, %r196, 1010580540;
	or.b32  	%r198, %r197, %r195;
	and.b32  	%r199, %r4, 255;
	shl.b32 	%r200, %r4, 8;
	or.b32  	%r201, %r200, %r199;
	and.b32  	%r202, %r201, 16711935;
	shl.b32 	%r203, %r201, 4;
	and.b32  	%r204, %r203, 267390960;
	or.b32  	%r205, %r204, %r202;
	and.b32  	%r206, %r205, 252645135;
	shl.b32 	%r207, %r205, 2;
	and.b32  	%r208, %r207, 1010580540;
	or.b32  	%r209, %r208, %r206;
	shl.b32 	%r210, %r198, 2;
	and.b32  	%r211, %r210, -2004318072;
	shl.b32 	%r212, %r198, 1;
	and.b32  	%r213, %r212, 572662306;
	or.b32  	%r214, %r211, %r213;
	or.b32  	%r215, %r214, %r187;
	shl.b32 	%r216, %r209, 3;
	and.b32  	%r217, %r216, 286331152;
	shl.b32 	%r218, %r209, 2;
	and.b32  	%r219, %r218, 1145324612;
	or.b32  	%r220, %r217, %r219;
	or.b32  	%r221, %r215, %r220;
	cvt.u64.u32 	%rd185, %r221;
	bra.uni 	$L__BB8_4;
$L__BB8_3:
	shr.u32 	%r9, %r2, 19;
	and.b32  	%r10, %r9, 1;
	shr.u32 	%r11, %r3, 18;
	and.b32  	%r12, %r11, 2;
	or.b32  	%r13, %r12, %r10;
	shr.u32 	%r14, %r4, 17;
	and.b32  	%r15, %r14, 4;
	or.b32  	%r16, %r13, %r15;
	cvt.u64.u32 	%rd9, %r16;
	mov.u64 	%rd10, d_hilbertMap;
	add.s64 	%rd11, %rd10, %rd9;
	ld.const.u8 	%r17, [%rd11];
	mov.u64 	%rd12, d_nextState;
	add.s64 	%rd13, %rd12, %rd9;
	ld.const.u8 	%r18, [%rd13];
	shr.u32 	%r19, %r2, 18;
	and.b32  	%r20, %r19, 1;
	shr.u32 	%r21, %r3, 17;
	and.b32  	%r22, %r21, 2;
	or.b32  	%r23, %r22, %r20;
	shr.u32 	%r24, %r4, 16;
	and.b32  	%r25, %r24, 4;
	or.b32  	%r26, %r23, %r25;
	cvt.u64.u32 	%rd14, %r26;
	mul.wide.u32 	%rd15, %r18, 8;
	add.s64 	%rd16, %rd10, %rd15;
	add.s64 	%rd17, %rd16, %rd14;
	ld.const.u8 	%r27, [%rd17];
	add.s64 	%rd18, %rd12, %rd15;
	add.s64 	%rd19, %rd18, %rd14;
	ld.const.u8 	%r28, [%rd19];
	shr.u32 	%r29, %r2, 17;
	and.b32  	%r30, %r29, 1;
	shr.u32 	%r31, %r3, 16;
	and.b32  	%r32, %r31, 2;
	or.b32  	%r33, %r32, %r30;
	shr.u32 	%r34, %r4, 15;
	and.b32  	%r35, %r34, 4;
	or.b32  	%r36, %r33, %r35;
	cvt.u64.u32 	%rd20, %r36;
	mul.wide.u32 	%rd21, %r28, 8;
	add.s64 	%rd22, %rd10, %rd21;
	add.s64 	%rd23, %rd22, %rd20;
	ld.const.u8 	%rd24, [%rd23];
	mul.wide.u32 	%rd25, %r17, 64;
	mul.wide.u32 	%rd26, %r27, 8;
	or.b64  	%rd27, %rd26, %rd25;
	or.b64  	%rd28, %rd27, %rd24;
	add.s64 	%rd29, %rd12, %rd21;
	add.s64 	%rd30, %rd29, %rd20;
	ld.const.u8 	%r37, [%rd30];
	shr.u32 	%r38, %r2, 16;
	and.b32  	%r39, %r38, 1;
	shr.u32 	%r40, %r3, 15;
	and.b32  	%r41, %r40, 2;
	or.b32  	%r42, %r41, %r39;
	shr.u32 	%r43, %r4, 14;
	and.b32  	%r44, %r43, 4;
	or.b32  	%r45, %r42, %r44;
	cvt.u64.u32 	%rd31, %r45;
	mul.wide.u32 	%rd32, %r37, 8;
	add.s64 	%rd33, %rd10, %rd32;
	add.s64 	%rd34, %rd33, %rd31;
	ld.const.u8 	%r46, [%rd34];
	add.s64 	%rd35, %rd12, %rd32;
	add.s64 	%rd36, %rd35, %rd31;
	ld.const.u8 	%r47, [%rd36];
	shr.u32 	%r48, %r2, 12;
	and.b32  	%r49, %r48, 1;
	shr.u32 	%r50, %r3, 11;
	and.b32  	%r51, %r50, 2;
	or.b32  	%r52, %r49, %r51;
	shr.u32 	%r53, %r4, 10;
	and.b32  	%r54, %r53, 4;
	or.b32  	%r55, %r52, %r54;
	cvt.u64.u32 	%rd37, %r55;
	mul.wide.u32 	%rd38, %r47, 8;
	add.s64 	%rd39, %rd10, %rd38;
	add.s64 	%rd40, %rd39, %rd37;
	ld.const.u8 	%rd41, [%rd40];
	shl.b64 	%rd42, %rd28, 6;
	mul.wide.u32 	%rd43, %r46, 8;
	or.b64  	%rd44, %rd42, %rd43;
	or.b64  	%rd45, %rd44, %rd41;
	add.s64 	%rd46, %rd12, %rd38;
	add.s64 	%rd47, %rd46, %rd37;
	ld.const.u8 	%r56, [%rd47];
	shr.u32 	%r57, %r2, 13;
	and.b32  	%r58, %r57, 1;
	shr.u32 	%r59, %r3, 12;
	and.b32  	%r60, %r59, 2;
	or.b32  	%r61, %r58, %r60;
	shr.u32 	%r62, %r4, 11;
	and.b32  	%r63, %r62, 4;
	or.b32  	%r64, %r61, %r63;
	cvt.u64.u32 	%rd48, %r64;
	mul.wide.u32 	%rd49, %r56, 8;
	add.s64 	%rd50, %rd10, %rd49;
	add.s64 	%rd51, %rd50, %rd48;
	ld.const.u8 	%r65, [%rd51];
	add.s64 	%rd52, %rd12, %rd49;
	add.s64 	%rd53, %rd52, %rd48;
	ld.const.u8 	%r66, [%rd53];
	shr.u32 	%r67, %r2, 14;
	and.b32  	%r68, %r67, 1;
	shr.u32 	%r69, %r3, 13;
	and.b32  	%r70, %r69, 2;
	or.b32  	%r71, %r68, %r70;
	shr.u32 	%r72, %r4, 12;
	and.b32  	%r73, %r72, 4;
	or.b32  	%r74, %r71, %r73;
	cvt.u64.u32 	%rd54, %r74;
	mul.wide.u32 	%rd55, %r66, 8;
	add.s64 	%rd56, %rd10, %rd55;
	add.s64 	%rd57, %rd56, %rd54;
	ld.const.u8 	%rd58, [%rd57];
	shl.b64 	%rd59, %rd45, 6;
	mul.wide.u32 	%rd60, %r65, 8;
	or.b64  	%rd61, %rd59, %rd60;
	or.b64  	%rd62, %rd61, %rd58;
	add.s64 	%rd63, %rd12, %rd55;
	add.s64 	%rd64, %rd63, %rd54;
	ld.const.u8 	%r75, [%rd64];
	shr.u32 	%r76, %r2, 15;
	and.b32  	%r77, %r76, 1;
	shr.u32 	%r78, %r3, 14;
	and.b32  	%r79, %r78, 2;
	or.b32  	%r80, %r77, %r79;
	shr.u32 	%r81, %r4, 13;
	and.b32  	%r82, %r81, 4;
	or.b32  	%r83, %r80, %r82;
	cvt.u64.u32 	%rd65, %r83;
	mul.wide.u32 	%rd66, %r75, 8;
	add.s64 	%rd67, %rd10, %rd66;
	add.s64 	%rd68, %rd67, %rd65;
	add.s64 	%rd69, %rd12, %rd66;
	add.s64 	%rd70, %rd69, %rd65;
	ld.const.u8 	%r84, [%rd68];
	ld.const.u8 	%r85, [%rd70];
	shr.u32 	%r86, %r2, 8;
	and.b32  	%r87, %r86, 1;
	shr.u32 	%r88, %r3, 7;
	and.b32  	%r89, %r88, 2;
	or.b32  	%r90, %r87, %r89;
	shr.u32 	%r91, %r4, 6;
	and.b32  	%r92, %r91, 4;
	or.b32  	%r93, %r90, %r92;
	cvt.u64.u32 	%rd71, %r93;
	mul.wide.u32 	%rd72, %r85, 8;
	add.s64 	%rd73, %rd10, %rd72;
	add.s64 	%rd74, %rd73, %rd71;
	ld.const.u8 	%rd75, [%rd74];
	shl.b64 	%rd76, %rd62, 6;
	mul.wide.u32 	%rd77, %r84, 8;
	or.b64  	%rd78, %rd76, %rd77;
	or.b64  	%rd79, %rd78, %rd75;
	add.s64 	%rd80, %rd12, %rd72;
	add.s64 	%rd81, %rd80, %rd71;
	ld.const.u8 	%r94, [%rd81];
	shr.u32 	%r95, %r2, 9;
	and.b32  	%r96, %r95, 1;
	shr.u32 	%r97, %r3, 8;
	and.b32  	%r98, %r97, 2;
	or.b32  	%r99, %r96, %r98;
	shr.u32 	%r100, %r4, 7;
	and.b32  	%r101, %r100, 4;
	or.b32  	%r102, %r99, %r101;
	cvt.u64.u32 	%rd82, %r102;
	mul.wide.u32 	%rd83, %r94, 8;
	add.s64 	%rd84, %rd10, %rd83;
	add.s64 	%rd85, %rd84, %rd82;
	ld.const.u8 	%r103, [%rd85];
	add.s64 	%rd86, %rd12, %rd83;
	add.s64 	%rd87, %rd86, %rd82;
	ld.const.u8 	%r104, [%rd87];
	shr.u32 	%r105, %r2, 10;
	and.b32  	%r106, %r105, 1;
	shr.u32 	%r107, %r3, 9;
	and.b32  	%r108, %r107, 2;
	or.b32  	%r109, %r106, %r108;
	shr.u32 	%r110, %r4, 8;
	and.b32  	%r111, %r110, 4;
	or.b32  	%r112, %r109, %r111;
	cvt.u64.u32 	%rd88, %r112;
	mul.wide.u32 	%rd89, %r104, 8;
	add.s64 	%rd90, %rd10, %rd89;
	add.s64 	%rd91, %rd90, %rd88;
	ld.const.u8 	%rd92, [%rd91];
	shl.b64 	%rd93, %rd79, 6;
	mul.wide.u32 	%rd94, %r103, 8;
	or.b64  	%rd95, %rd93, %rd94;
	or.b64  	%rd96, %rd95, %rd92;
	add.s64 	%rd97, %rd12, %rd89;
	add.s64 	%rd98, %rd97, %rd88;
	ld.const.u8 	%r113, [%rd98];
	shr.u32 	%r114, %r2, 11;
	and.b32  	%r115, %r114, 1;
	shr.u32 	%r116, %r3, 10;
	and.b32  	%r117, %r116, 2;
	or.b32  	%r118, %r115, %r117;
	shr.u32 	%r119, %r4, 9;
	and.b32  	%r120, %r119, 4;
	or.b32  	%r121, %r118, %r120;
	cvt.u64.u32 	%rd99, %r121;
	mul.wide.u32 	%rd100, %r113, 8;
	add.s64 	%rd101, %rd10, %rd100;
	add.s64 	%rd102, %rd101, %rd99;
	add.s64 	%rd103, %rd12, %rd100;
	add.s64 	%rd104, %rd103, %rd99;
	ld.const.u8 	%r122, [%rd102];
	ld.const.u8 	%r123, [%rd104];
	shr.u32 	%r124, %r2, 4;
	and.b32  	%r125, %r124, 1;
	shr.u32 	%r126, %r3, 3;
	and.b32  	%r127, %r126, 2;
	or.b32  	%r128, %r125, %r127;
	shr.u32 	%r129, %r4, 2;
	and.b32  	%r130, %r129, 4;
	or.b32  	%r131, %r128, %r130;
	cvt.u64.u32 	%rd105, %r131;
	mul.wide.u32 	%rd106, %r123, 8;
	add.s64 	%rd107, %rd10, %rd106;
	add.s64 	%rd108, %rd107, %rd105;
	ld.const.u8 	%rd109, [%rd108];
	shl.b64 	%rd110, %rd96, 6;
	mul.wide.u32 	%rd111, %r122, 8;
	or.b64  	%rd112, %rd110, %rd111;
	or.b64  	%rd113, %rd112, %rd109;
	add.s64 	%rd114, %rd12, %rd106;
	add.s64 	%rd115, %rd114, %rd105;
	ld.const.u8 	%r132, [%rd115];
	shr.u32 	%r133, %r2, 5;
	and.b32  	%r134, %r133, 1;
	shr.u32 	%r135, %r3, 4;
	and.b32  	%r136, %r135, 2;
	or.b32  	%r137, %r134, %r136;
	shr.u32 	%r138, %r4, 3;
	and.b32  	%r139, %r138, 4;
	or.b32  	%r140, %r137, %r139;
	cvt.u64.u32 	%rd116, %r140;
	mul.wide.u32 	%rd117, %r132, 8;
	add.s64 	%rd118, %rd10, %rd117;
	add.s64 	%rd119, %rd118, %rd116;
	ld.const.u8 	%r141, [%rd119];
	add.s64 	%rd120, %rd12, %rd117;
	add.s64 	%rd121, %rd120, %rd116;
	ld.const.u8 	%r142, [%rd121];
	cvt.u16.u32 	%rs2, %r2;
	and.b16  	%rs3, %rs2, 255;
	shr.u16 	%rs4, %rs3, 6;
	and.b16  	%rs5, %rs4, 1;
	and.b32  	%r143, %r3, 64;
	setp.eq.s32 	%p3, %r143, 0;
	or.b16  	%rs6, %rs4, 2;
	selp.b16 	%rs7, %rs5, %rs6, %p3;
	cvt.u16.u32 	%rs8, %r4;
	shr.u16 	%rs9, %rs8, 4;
	and.b16  	%rs10, %rs9, 4;
	or.b16  	%rs11, %rs7, %rs10;
	mul.wide.u32 	%rd122, %r142, 8;
	add.s64 	%rd123, %rd10, %rd122;
	cvt.u64.u16 	%rd124, %rs11;
	add.s64 	%rd125, %rd123, %rd124;
	ld.const.u8 	%rd126, [%rd125];
	shl.b64 	%rd127, %rd113, 6;
	mul.wide.u32 	%rd128, %r141, 8;
	or.b64  	%rd129, %rd127, %rd128;
	or.b64  	%rd130, %rd129, %rd126;
	add.s64 	%rd131, %rd12, %rd122;
	add.s64 	%rd132, %rd131, %rd124;
	ld.const.u8 	%r144, [%rd132];
	shr.u16 	%rs12, %rs3, 7;
	cvt.u16.u32 	%rs13, %r3;
	shr.u16 	%rs14, %rs13, 6;
	and.b16  	%rs15, %rs14, 2;
	or.b16  	%rs16, %rs12, %rs15;
	shr.u16 	%rs17, %rs8, 5;
	and.b16  	%rs18, %rs17, 4;
	or.b16  	%rs19, %rs16, %rs18;
	mul.wide.u32 	%rd133, %r144, 8;
	add.s64 	%rd134, %rd10, %rd133;
	cvt.u64.u16 	%rd135, %rs19;
	add.s64 	%rd136, %rd134, %rd135;
	add.s64 	%rd137, %rd12, %rd133;
	add.s64 	%rd138, %rd137, %rd135;
	ld.const.u8 	%r145, [%rd136];
	ld.const.u8 	%r146, [%rd138];
	and.b32  	%r147, %r2, 1;
	cvt.u64.u32 	%rd139, %r147;
	shl.b32 	%r148, %r3, 1;
	cvt.u64.u32 	%rd140, %r148;
	and.b64  	%rd141, %rd140, 2;
	or.b64  	%rd142, %rd141, %rd139;
	shl.b32 	%r149, %r4, 2;
	cvt.u64.u32 	%rd143, %r149;
	and.b64  	%rd144, %rd143, 4;
	or.b64  	%rd145, %rd142, %rd144;
	mul.wide.u32 	%rd146, %r146, 8;
	add.s64 	%rd147, %rd10, %rd146;
	add.s64 	%rd148, %rd147, %rd145;
	ld.const.u8 	%rd149, [%rd148];
	shl.b64 	%rd150, %rd130, 6;
	mul.wide.u32 	%rd151, %r145, 8;
	or.b64  	%rd152, %rd150, %rd151;
	or.b64  	%rd153, %rd152, %rd149;
	add.s64 	%rd154, %rd12, %rd146;
	add.s64 	%rd155, %rd154, %rd145;
	ld.const.u8 	%r150, [%rd155];
	shr.u32 	%r151, %r2, 1;
	and.b32  	%r152, %r151, 1;
	and.b32  	%r153, %r3, 2;
	or.b32  	%r154, %r152, %r153;
	cvt.u64.u32 	%rd156, %r154;
	mul.wide.u32 	%rd157, %r4, 2;
	and.b64  	%rd158, %rd157, 4;
	or.b64  	%rd159, %rd158, %rd156;
	mul.wide.u32 	%rd160, %r150, 8;
	add.s64 	%rd161, %rd10, %rd160;
	add.s64 	%rd162, %rd161, %rd159;
	ld.const.u8 	%r155, [%rd162];
	add.s64 	%rd163, %rd12, %rd160;
	add.s64 	%rd164, %rd163, %rd159;
	ld.const.u8 	%r156, [%rd164];
	shr.u32 	%r157, %r2, 2;
	and.b32  	%r158, %r157, 1;
	shr.u32 	%r159, %r3, 1;
	and.b32  	%r160, %r159, 2;
	or.b32  	%r161, %r158, %r160;
	and.b32  	%r162, %r4, 4;
	or.b32  	%r163, %r161, %r162;
	cvt.u64.u32 	%rd165, %r163;
	mul.wide.u32 	%rd166, %r156, 8;
	add.s64 	%rd167, %rd10, %rd166;
	add.s64 	%rd168, %rd167, %rd165;
	ld.const.u8 	%rd169, [%rd168];
	shl.b64 	%rd170, %rd153, 6;
	mul.wide.u32 	%rd171, %r155, 8;
	or.b64  	%rd172, %rd170, %rd171;
	or.b64  	%rd173, %rd172, %rd169;
	add.s64 	%rd174, %rd12, %rd166;
	add.s64 	%rd175, %rd174, %rd165;
	ld.const.u8 	%r164, [%rd175];
	shr.u32 	%r165, %r2, 3;
	and.b32  	%r166, %r165, 1;
	shr.u32 	%r167, %r3, 2;
	and.b32  	%r168, %r167, 2;
	or.b32  	%r169, %r166, %r168;
	shr.u32 	%r170, %r4, 1;
	and.b32  	%r171, %r170, 4;
	or.b32  	%r172, %r169, %r171;
	cvt.u64.u32 	%rd176, %r172;
	mul.wide.u32 	%rd177, %r164, 8;
	add.s64 	%rd178, %rd10, %rd177;
	add.s64 	%rd179, %rd178, %rd176;
	ld.const.u8 	%rd180, [%rd179];
	shl.b64 	%rd181, %rd173, 3;
	or.b64  	%rd185, %rd181, %rd180;
$L__BB8_4:
	cvta.to.global.u64 	%rd182, %rd5;
	mul.wide.s32 	%rd183, %r1, 8;
	add.s64 	%rd184, %rd182, %rd183;
	st.global.u64 	[%rd184], %rd185;
$L__BB8_5:
	ret;

}
	// .globl	_ZN3cub18CUB_300001_SM_10006detail11EmptyKernelIvEEvv
.visible .entry _ZN3cub18CUB_300001_SM_10006detail11EmptyKernelIvEEvv()
{


	ret;

}
	// .globl	_ZN3cub18CUB_300001_SM_10006detail10radix_sort31DeviceRadixSortSingleTileKernelINS1_5radix10policy_hubImijE10Policy1000ELNS0_9SortOrderE0EmijNS1_21identity_decomposer_tEEEvPKT1_PSA_PKT2_PSE_T3_iiT4_
.visible .entry _ZN3cub18CUB_300001_SM_10006detail10radix_sort31DeviceRadixSortSingleTileKernelINS1_5radix10policy_hubImijE10Policy1000ELNS0_9SortOrderE0EmijNS1_21identity_decomposer_tEEEvPKT1_PSA_PKT2_PSE_T3_iiT4_(
	.param .u64 .ptr .align 1 _ZN3cub18CUB_300001_SM_10006detail10radix_sort31DeviceRadixSortSingleTileKernelINS1_5radix10policy_hubImijE10Policy1000ELNS0_9SortOrderE0EmijNS1_21identity_decomposer_tEEEvPKT1_PSA_PKT2_PSE_T3_iiT4__param_0,
	.param .u64 .ptr .align 1 _ZN3cub18CUB_300001_SM_10006detail10radix_sort31DeviceRadixSortSingleTileKernelINS1_5radix10policy_hubImijE10Policy1000ELNS0_9SortOrderE0EmijNS1_21identity_decomposer_tEEEvPKT1_PSA_PKT2_PSE_T3_iiT4__param_1,
	.param .u64 .ptr .align 1 _ZN3cub18CUB_300001_SM_10006detail10radix_sort31DeviceRadixSortSingleTileKernelINS1_5radix10policy_hubImijE10Policy1000ELNS0_9SortOrderE0EmijNS1_21identity_decomposer_tEEEvPKT1_PSA_PKT2_PSE_T3_iiT4__param_2,
	.param .u64 .ptr .align 1 _ZN3cub18CUB_300001_SM_10006detail10radix_sort31DeviceRadixSortSingleTileKernelINS1_5radix10policy_hubImijE10Policy1000ELNS0_9SortOrderE0EmijNS1_21identity_decomposer_tEEEvPKT1_PSA_PKT2_PSE_T3_iiT4__param_3,
	.param .u32 _ZN3cub18CUB_300001_SM_10006detail10radix_sort31DeviceRadixSortSingleTileKernelINS1_5radix10policy_hubImijE10Policy1000ELNS0_9SortOrderE0EmijNS1_21identity_decomposer_tEEEvPKT1_PSA_PKT2_PSE_T3_iiT4__param_4,
	.param .u32 _ZN3cub18CUB_300001_SM_10006detail10radix_sort31DeviceRadixSortSingleTileKernelINS1_5radix10policy_hubImijE10Policy1000ELNS0_9SortOrderE0EmijNS1_21identity_decomposer_tEEEvPKT1_PSA_PKT2_PSE_T3_iiT4__param_5,
	.param .u32 _ZN3cub18CUB_300001_SM_10006detail10radix_sort31DeviceRadixSortSingleTileKernelINS1_5radix10policy_hubImijE10Policy1000ELNS0_9SortOrderE0EmijNS1_21identity_decomposer_tEEEvPKT1_PSA_PKT2_PSE_T3_iiT4__param_6,
	.param .align 1 .b8 _ZN3cub18CUB_300001_SM_10006detail10radix_sort31DeviceRadixSortSingleTileKernelINS1_5radix10policy_hubImijE10Policy1000ELNS0_9SortOrderE0EmijNS1_21identity_decomposer_tEEEvPKT1_PSA_PKT2_PSE_T3_iiT4__param_7[1]
)
.maxntid 256
.minnctapersm 1
{
	.reg .pred 	%p<42>;
	.reg .b16 	%rs<19>;
	.reg .b32 	%r<467>;
	.reg .b64 	%rd<111>;
	// demoted variable
	.shared .align 16 .b8 _ZZN3cub18CUB_300001_SM_10006detail10radix_sort31DeviceRadixSortSingleTileKernelINS1_5radix10policy_hubImijE10Policy1000ELNS0_9SortOrderE0EmijNS1_21identity_decomposer_tEEEvPKT1_PSA_PKT2_PSE_T3_iiT4_E12temp_storage[33856];
	ld.param.u64 	%rd54, [_ZN3cub18CUB_300001_SM_10006detail10radix_sort31DeviceRadixSortSingleTileKernelINS1_5radix10policy_hubImijE10Policy1000ELNS0_9SortOrderE0EmijNS1_21identity_decomposer_tEEEvPKT1_PSA_PKT2_PSE_T3_iiT4__param_0];
	ld.param.u64 	%rd50, [_ZN3cub18CUB_300001_SM_10006detail10radix_sort31DeviceRadixSortSingleTileKernelINS1_5radix10policy_hubImijE10Policy1000ELNS0_9SortOrderE0EmijNS1_21identity_decomposer_tEEEvPKT1_PSA_PKT2_PSE_T3_iiT4__param_1];
	ld.param.u64 	%rd51, [_ZN3cub18CUB_300001_SM_10006detail10radix_sort31DeviceRadixSortSingleTileKernelINS1_5radix10policy_hubImijE10Policy1000ELNS0_9SortOrderE0EmijNS1_21identity_decomposer_tEEEvPKT1_PSA_PKT2_PSE_T3_iiT4__param_2];
	ld.param.u64 	%rd52, [_ZN3cub18CUB_300001_SM_10006detail10radix_sort31DeviceRadixSortSingleTileKernelINS1_5radix10policy_hubImijE10Policy1000ELNS0_9SortOrderE0EmijNS1_21identity_decomposer_tEEEvPKT1_PSA_PKT2_PSE_T3_iiT4__param_3];
	ld.param.u32 	%r128, [_ZN3cub18CUB_300001_SM_10006detail10radix_sort31DeviceRadixSortSingleTileKernelINS1_5radix10policy_hubImijE10Policy1000ELNS0_9SortOrderE0EmijNS1_21identity_decomposer_tEEEvPKT1_PSA_PKT2_PSE_T3_iiT4__param_4];
	ld.param.u32 	%r129, [_ZN3cub18CUB_300001_SM_10006detail10radix_sort31DeviceRadixSortSingleTileKernelINS1_5radix10policy_hubImijE10Policy1000ELNS0_9SortOrderE0EmijNS1_21identity_decomposer_tEEEvPKT1_PSA_PKT2_PSE_T3_iiT4__param_5];
	ld.param.u32 	%r130, [_ZN3cub18CUB_300001_SM_10006detail10radix_sort31DeviceRadixSortSingleTileKernelINS1_5radix10policy_hubImijE10Policy1000ELNS0_9SortOrderE0EmijNS1_21identity_decomposer_tEEEvPKT1_PSA_PKT2_PSE_T3_iiT4__param_6];
	cvta.to.global.u64 	%rd55, %rd54;
	mov.u32 	%r1, %tid.x;
	mul.lo.s32 	%r2, %r1, 9;
	setp.ge.s32 	%p1, %r2, %r128;
	mul.wide.u32 	%rd56, %r2, 8;
	add.s64 	%rd1, %rd55, %rd56;
	mov.b64 	%rd110, -1;
	@%p1 bra 	$L__BB10_2;
	ld.global.u64 	%rd110, [%rd1];
$L__BB10_2:
	add.s32 	%r3, %r2, 1;
	setp.ge.s32 	%p2, %r3, %r128;
	mov.b64 	%rd109, -1;
	@%p2 bra 	$L__BB10_4;
	ld.global.u64 	%rd109, [%rd1+8];
$L__BB10_4:
	add.s32 	%r4, %r2, 2;
	setp.ge.s32 	%p3, %r4, %r128;
	mov.b64 	%rd108, -1;
	@%p3 bra 	$L__BB10_6;
	ld.global.u64 	%rd108, [%rd1+16];
$L__BB10_6:
	add.s32 	%r5, %r2, 3;
	setp.ge.s32 	%p4, %r5, %r128;
	mov.b64 	%rd107, -1;
	@%p4 bra 	$L__BB10_8;
	ld.global.u64 	%rd107, [%rd1+24];
$L__BB10_8:
	add.s32 	%r6, %r2, 4;
	setp.ge.s32 	%p5, %r6, %r128;
	mov.b64 	%rd106, -1;
	@%p5 bra 	$L__BB10_10;
	ld.global.u64 	%rd106, [%rd1+32];
$L__BB10_10:
	add.s32 	%r7, %r2, 5;
	setp.ge.s32 	%p6, %r7, %r128;
	mov.b64 	%rd105, -1;
	@%p6 bra 	$L__BB10_12;
	ld.global.u64 	%rd105, [%rd1+40];
$L__BB10_12:
	add.s32 	%r8, %r2, 6;
	setp.ge.s32 	%p7, %r8, %r128;
	mov.b64 	%rd104, -1;
	@%p7 bra 	$L__BB10_14;
	ld.global.u64 	%rd104, [%rd1+48];
$L__BB10_14:
	add.s32 	%r9, %r2, 7;
	setp.ge.s32 	%p8, %r9, %r128;
	mov.b64 	%rd103, -1;
	@%p8 bra 	$L__BB10_16;
	ld.global.u64 	%rd103, [%rd1+56];
$L__BB10_16:
	add.s32 	%r10, %r2, 8;
	setp.ge.s32 	%p9, %r10, %r128;
	mov.b64 	%rd102, -1;
	@%p9 bra 	$L__BB10_18;
	ld.global.u64 	%rd102, [%rd1+64];
$L__BB10_18:
	bar.sync 	0;
	shfl.sync.idx.b32	%r11|%p10, %r128, 0, 31, -1;
	setp.ge.s32 	%p11, %r2, %r11;
	cvta.to.global.u64 	%rd65, %rd51;
	mul.wide.u32 	%rd66, %r2, 4;
	add.s64 	%rd20, %rd65, %rd66;
	@%p11 bra 	$L__BB10_20;
	ld.global.u32 	%r464, [%rd20];
$L__BB10_20:
	setp.ge.s32 	%p12, %r3, %r11;
	@%p12 bra 	$L__BB10_22;
	ld.global.u32 	%r463, [%rd20+4];
$L__BB10_22:
	setp.ge.s32 	%p13, %r4, %r11;
	@%p13 bra 	$L__BB10_24;
	ld.global.u32 	%r462, [%rd20+8];
$L__BB10_24:
	setp.ge.s32 	%p14, %r5, %r11;
	@%p14 bra 	$L__BB10_26;
	ld.global.u32 	%r461, [%rd20+12];
$L__BB10_26:
	setp.ge.s32 	%p15, %r6, %r11;
	@%p15 bra 	$L__BB10_28;
	ld.global.u32 	%r460, [%rd20+16];
$L__BB10_28:
	setp.ge.s32 	%p16, %r7, %r11;
	@%p16 bra 	$L__BB10_30;
	ld.global.u32 	%r459, [%rd20+20];
$L__BB10_30:
	setp.ge.s32 	%p17, %r8, %r11;
	@%p17 bra 	$L__BB10_32;
	ld.global.u32 	%r458, [%rd20+24];
$L__BB10_32:
	setp.ge.s32 	%p18, %r9, %r11;
	@%p18 bra 	$L__BB10_34;
	ld.global.u32 	%r457, [%rd20+28];
$L__BB10_34:
	setp.ge.s32 	%p19, %r10, %r11;
	@%p19 bra 	$L__BB10_36;
	ld.global.u32 	%r456, [%rd20+32];
$L__BB10_36:
	bar.sync 	0;
	shr.u32 	%r30, %r1, 5;
	shl.b32 	%r141, %r1, 2;
	mov.u32 	%r142, _ZZN3cub18CUB_300001_SM_10006detail10radix_sort31DeviceRadixSortSingleTileKernelINS1_5radix10policy_hubImijE10Policy1000ELNS0_9SortOrderE0EmijNS1_21identity_decomposer_tEEEvPKT1_PSA_PKT2_PSE_T3_iiT4_E12temp_storage;
	add.s32 	%r31, %r142, %r141;
	shl.b32 	%r143, %r1, 7;
	add.s32 	%r32, %r31, %r143;
	shl.b32 	%r144, %r30, 2;
	add.s32 	%r145, %r142, %r144;
	add.s32 	%r33, %r145, 33792;
	mad.lo.s32 	%r34, %r1, -60, %r32;
	mad.lo.s32 	%r35, %r1, -36, %r34;
	add.s32 	%r455, %r129, 6;
	sub.s32 	%r454, %r130, %r129;
$L__BB10_37:
	add.s32 	%r156, %r455, -6;
	min.s32 	%r146, %r454, 6;
	mov.b32 	%r185, 0;
	st.shared.u32 	[%r31], %r185;
	st.shared.u32 	[%r31+1024], %r185;
	st.shared.u32 	[%r31+2048], %r185;
	st.shared.u32 	[%r31+3072], %r185;
	st.shared.u32 	[%r31+4096], %r185;
	st.shared.u32 	[%r31+5120], %r185;
	st.shared.u32 	[%r31+6144], %r185;
	st.shared.u32 	[%r31+7168], %r185;
	st.shared.u32 	[%r31+8192], %r185;
	st.shared.u32 	[%r31+9216], %r185;
	st.shared.u32 	[%r31+10240], %r185;
	st.shared.u32 	[%r31+11264], %r185;
	st.shared.u32 	[%r31+12288], %r185;
	st.shared.u32 	[%r31+13312], %r185;
	st.shared.u32 	[%r31+14336], %r185;
	st.shared.u32 	[%r31+15360], %r185;
	st.shared.u32 	[%r31+16384], %r185;
	st.shared.u32 	[%r31+17408], %r185;
	st.shared.u32 	[%r31+18432], %r185;
	st.shared.u32 	[%r31+19456], %r185;
	st.shared.u32 	[%r31+20480], %r185;
	st.shared.u32 	[%r31+21504], %r185;
	st.shared.u32 	[%r31+22528], %r185;
	st.shared.u32 	[%r31+23552], %r185;
	st.shared.u32 	[%r31+24576], %r185;
	st.shared.u32 	[%r31+25600], %r185;
	st.shared.u32 	[%r31+26624], %r185;
	st.shared.u32 	[%r31+27648], %r185;
	st.shared.u32 	[%r31+28672], %r185;
	st.shared.u32 	[%r31+29696], %r185;
	st.shared.u32 	[%r31+30720], %r185;
	st.shared.u32 	[%r31+31744], %r185;
	st.shared.u32 	[%r31+32768], %r185;
	mov.b64 	%rd68, 1;
	// begin inline asm
	shl.b64 %rd67, %rd68, %r146;
	// end inline asm
	add.s64 	%rd70, %rd67, -1;
	// begin inline asm
	shl.b64 %rd69, %rd70, %r185;
	// end inline asm
	// begin inline asm
	shr.b64 %rd71, %rd110, %r156;
	// end inline asm
	cvt.u32.u64 	%r188, %rd71;
	cvt.u32.u64 	%r189, %rd69;
	and.b32  	%r190, %r189, %r188;
	shl.b32 	%r191, %r190, 10;
	and.b32  	%r192, %r191, 31744;
	add.s32 	%r193, %r31, %r192;
	shr.u32 	%r194, %r190, 4;
	and.b32  	%r195, %r194, 268435454;
	add.s32 	%r50, %r193, %r195;
	ld.shared.u16 	%rs1, [%r50];
	add.s16 	%rs10, %rs1, 1;
	st.shared.u16 	[%r50], %rs10;
	// begin inline asm
	shr.b64 %rd73, %rd109, %r156;
	// end inline asm
	cvt.u32.u64 	%r196, %rd73;
	and.b32  	%r197, %r189, %r196;
	shl.b32 	%r198, %r197, 10;
	and.b32  	%r199, %r198, 31744;
	add.s32 	%r200, %r31, %r199;
	shr.u32 	%r201, %r197, 4;
	and.b32  	%r202, %r201, 268435454;
	add.s32 	%r51, %r200, %r202;
	ld.shared.u16 	%rs2, [%r51];
	add.s16 	%rs11, %rs2, 1;
	st.shared.u16 	[%r51], %rs11;
	// begin inline asm
	shr.b64 %rd75, %rd108, %r156;
	// end inline asm
	cvt.u32.u64 	%r203, %rd75;
	and.b32  	%r204, %r189, %r203;
	shl.b32 	%r205, %r204, 10;
	and.b32  	%r206, %r205, 31744;
	add.s32 	%r207, %r31, %r206;
	shr.u32 	%r208, %r204, 4;
	and.b32  	%r209, %r208, 268435454;
	add.s32 	%r52, %r207, %r209;
	ld.shared.u16 	%rs3, [%r52];
	add.s16 	%rs12, %rs3, 1;
	st.shared.u16 	[%r52], %rs12;
	// begin inline asm
	shr.b64 %rd77, %rd107, %r156;
	// end inline asm
	cvt.u32.u64 	%r210, %rd77;
	and.b32  	%r211, %r189, %r210;
	shl.b32 	%r212, %r211, 10;
	and.b32  	%r213, %r212, 31744;
	add.s32 	%r214, %r31, %r213;
	shr.u32 	%r215, %r211, 4;
	and.b32  	%r216, %r215, 268435454;
	add.s32 	%r53, %r214, %r216;
	ld.shared.u16 	%rs4, [%r53];
	add.s16 	%rs13, %rs4, 1;
	st.shared.u16 	[%r53], %rs13;
	// begin inline asm
	shr.b64 %rd79, %rd106, %r156;
	// end inline asm
	cvt.u32.u64 	%r217, %rd79;
	and.b32  	%r218, %r189, %r217;
	shl.b32 	%r219, %r218, 10;
	and.b32  	%r220, %r219, 31744;
	add.s32 	%r221, %r31, %r220;
	shr.u32 	%r222, %r218, 4;
	and.b32  	%r223, %r222, 268435454;
	add.s32 	%r54, %r221, %r223;
	ld.shared.u16 	%rs5, [%r54];
	add.s16 	%rs14, %rs5, 1;
	st.shared.u16 	[%r54], %rs14;
	// begin inline asm
	shr.b64 %rd81, %rd105, %r156;
	// end inline asm
	cvt.u32.u64 	%r224, %rd81;
	and.b32  	%r225, %r189, %r224;
	shl.b32 	%r226, %r225, 10;
	and.b32  	%r227, %r226, 31744;
	add.s32 	%r228, %r31, %r227;
	shr.u32 	%r229, %r225, 4;
	and.b32  	%r230, %r229, 268435454;
	add.s32 	%r55, %r228, %r230;
	ld.shared.u16 	%rs6, [%r55];
	add.s16 	%rs15, %rs6, 1;
	st.shared.u16 	[%r55], %rs15;
	// begin inline asm
	shr.b64 %rd83, %rd104, %r156;
	// end inline asm
	cvt.u32.u64 	%r231, %rd83;
	and.b32  	%r232, %r189, %r231;
	shl.b32 	%r233, %r232, 10;
	and.b32  	%r234, %r233, 31744;
	add.s32 	%r235, %r31, %r234;
	shr.u32 	%r236, %r232, 4;
	and.b32  	%r237, %r236, 268435454;
	add.s32 	%r56, %r235, %r237;
	ld.shared.u16 	%rs7, [%r56];
	add.s16 	%rs16, %rs7, 1;
	st.shared.u16 	[%r56], %rs16;
	// begin inline asm
	shr.b64 %rd85, %rd103, %r156;
	// end inline asm
	cvt.u32.u64 	%r238, %rd85;
	and.b32  	%r239, %r189, %r238;
	shl.b32 	%r240, %r239, 10;
	and.b32  	%r241, %r240, 31744;
	add.s32 	%r242, %r31, %r241;
	shr.u32 	%r243, %r239, 4;
	and.b32  	%r244, %r243, 268435454;
	add.s32 	%r57, %r242, %r244;
	ld.shared.u16 	%rs8, [%r57];
	add.s16 	%rs17, %rs8, 1;
	st.shared.u16 	[%r57], %rs17;
	// begin inline asm
	shr.b64 %rd87, %rd102, %r156;
	// end inline asm
	cvt.u32.u64 	%r245, %rd87;
	and.b32  	%r246, %r189, %r245;
	shl.b32 	%r247, %r246, 10;
	and.b32  	%r248, %r247, 31744;
	add.s32 	%r249, %r31, %r248;
	shr.u32 	%r250, %r246, 4;
	and.b32  	%r251, %r250, 268435454;
	add.s32 	%r58, %r249, %r251;
	ld.shared.u16 	%rs9, [%r58];
	add.s16 	%rs18, %rs9, 1;
	st.shared.u16 	[%r58], %rs18;
	bar.sync 	0;
	ld.shared.u32 	%r59, [%r32];
	ld.shared.u32 	%r252, [%r32+4];
	ld.shared.u32 	%r253, [%r32+8];
	ld.shared.u32 	%r254, [%r32+12];
	ld.shared.u32 	%r255, [%r32+16];
	ld.shared.u32 	%r256, [%r32+20];
	ld.shared.u32 	%r257, [%r32+24];
	ld.shared.u32 	%r258, [%r32+28];
	ld.shared.u32 	%r259, [%r32+32];
	ld.shared.u32 	%r260, [%r32+36];
	ld.shared.u32 	%r261, [%r32+40];
	ld.shared.u32 	%r262, [%r32+44];
	ld.shared.u32 	%r263, [%r32+48];
	ld.shared.u32 	%r264, [%r32+52];
	ld.shared.u32 	%r265, [%r32+56];
	ld.shared.u32 	%r266, [%r32+60];
	ld.shared.u32 	%r267, [%r32+64];
	ld.shared.u32 	%r268, [%r32+68];
	ld.shared.u32 	%r269, [%r32+72];
	ld.shared.u32 	%r270, [%r32+76];
	ld.shared.u32 	%r271, [%r32+80];
	ld.shared.u32 	%r272, [%r32+84];
	ld.shared.u32 	%r273, [%r32+88];
	ld.shared.u32 	%r274, [%r32+92];
	ld.shared.u32 	%r275, [%r32+96];
	ld.shared.u32 	%r276, [%r32+100];
	ld.shared.u32 	%r277, [%r32+104];
	ld.shared.u32 	%r278, [%r32+108];
	ld.shared.u32 	%r279, [%r32+112];
	ld.shared.u32 	%r280, [%r32+116];
	ld.shared.u32 	%r281, [%r32+120];
	ld.shared.u32 	%r282, [%r32+124];
	ld.shared.u32 	%r283, [%r32+128];
	add.s32 	%r60, %r252, %r59;
	add.s32 	%r61, %r253, %r60;
	add.s32 	%r62, %r254, %r61;
	add.s32 	%r63, %r255, %r62;
	add.s32 	%r64, %r256, %r63;
	add.s32 	%r65, %r257, %r64;
	add.s32 	%r66, %r258, %r65;
	add.s32 	%r67, %r259, %r66;
	add.s32 	%r68, %r260, %r67;
	add.s32 	%r69, %r261, %r68;
	add.s32 	%r70, %r262, %r69;
	add.s32 	%r71, %r263, %r70;
	add.s32 	%r72, %r264, %r71;
	add.s32 	%r73, %r265, %r72;
	add.s32 	%r74, %r266, %r73;
	add.s32 	%r75, %r267, %r74;
	add.s32 	%r76, %r268, %r75;
	add.s32 	%r77, %r269, %r76;
	add.s32 	%r78, %r270, %r77;
	add.s32 	%r79, %r271, %r78;
	add.s32 	%r80, %r272, %r79;
	add.s32 	%r81, %r273, %r80;
	add.s32 	%r82, %r274, %r81;
	add.s32 	%r83, %r275, %r82;
	add.s32 	%r84, %r276, %r83;
	add.s32 	%r85, %r277, %r84;
	add.s32 	%r86, %r278, %r85;
	add.s32 	%r87, %r279, %r86;
	add.s32 	%r88, %r280, %r87;
	add.s32 	%r89, %r281, %r88;
	add.s32 	%r90, %r282, %r89;
	add.s32 	%r162, %r283, %r90;
	// begin inline asm
	mov.u32 %r157, %laneid;
	// end inline asm
	mov.b32 	%r160, 1;
	mov.b32 	%r187, -1;
	// begin inline asm
	{  .reg .u32 r0;  .reg .pred p;  shfl.sync.up.b32 r0|p, %r162, %r160, %r185, %r187;  @p add.u32 r0, r0, %r162;  mov.u32 %r158, r0;}
	// end inline asm
	mov.b32 	%r166, 2;
	// begin inline asm
	{  .reg .u32 r0;  .reg .pred p;  shfl.sync.up.b32 r0|p, %r158, %r166, %r185, %r187;  @p add.u32 r0, r0, %r158;  mov.u32 %r164, r0;}
	// end inline asm
	mov.b32 	%r172, 4;
	// begin inline asm
	{  .reg .u32 r0;  .reg .pred p;  shfl.sync.up.b32 r0|p, %r164, %r172, %r185, %r187;  @p add.u32 r0, r0, %r164;  mov.u32 %r170, r0;}
	// end inline asm
	mov.b32 	%r178, 8;
	// begin inline asm
	{  .reg .u32 r0;  .reg .pred p;  shfl.sync.up.b32 r0|p, %r170, %r178, %r185, %r187;  @p add.u32 r0, r0, %r170;  mov.u32 %r176, r0;}
	// end inline asm
	mov.b32 	%r184, 16;
	// begin inline asm
	{  .reg .u32 r0;  .reg .pred p;  shfl.sync.up.b32 r0|p, %r176, %r184, %r185, %r187;  @p add.u32 r0, r0, %r176;  mov.u32 %r182, r0;}
	// end inline asm
	setp.ne.s32 	%p20, %r157, 31;
	@%p20 bra 	$L__BB10_39;
	st.shared.u32 	[%r33], %r182;
$L__BB10_39:
	sub.s32 	%r284, %r182, %r162;
	setp.gt.u32 	%p21, %r1, 31;
	setp.eq.s32 	%p22, %r30, 7;
	setp.eq.s32 	%p23, %r30, 6;
	setp.eq.s32 	%p24, %r30, 5;
	setp.eq.s32 	%p25, %r30, 4;
	setp.eq.s32 	%p26, %r30, 3;
	setp.eq.s32 	%p27, %r30, 2;
	setp.eq.s32 	%p28, %r30, 1;
	bar.sync 	0;
	ld.shared.v4.u32 	{%r285, %r286, %r287, %r288}, [_ZZN3cub18CUB_300001_SM_10006detail10radix_sort31DeviceRadixSortSingleTileKernelINS1_5radix10policy_hubImijE10Policy1000ELNS0_9SortOrderE0EmijNS1_21identity_decomposer_tEEEvPKT1_PSA_PKT2_PSE_T3_iiT4_E12temp_storage+33792];
	selp.b32 	%r289, %r285, %r465, %p28;
	add.s32 	%r290, %r286, %r285;
	selp.b32 	%r291, %r290, %r289, %p27;
	add.s32 	%r292, %r290, %r287;
	selp.b32 	%r293, %r292, %r291, %p26;
	add.s32 	%r294, %r292, %r288;
	selp.b32 	%r295, %r294, %r293, %p25;
	ld.shared.v4.u32 	{%r296, %r297, %r298, %r299}, [_ZZN3cub18CUB_300001_SM_10006detail10radix_sort31DeviceRadixSortSingleTileKernelINS1_5radix10policy_hubImijE10Policy1000ELNS0_9SortOrderE0EmijNS1_21identity_decomposer_tEEEvPKT1_PSA_PKT2_PSE_T3_iiT4_E12temp_storage+33808];
	add.s32 	%r300, %r294, %r296;
	selp.b32 	%r301, %r300, %r295, %p24;
	add.s32 	%r302, %r300, %r297;
	selp.b32 	%r303, %r302, %r301, %p23;
	add.s32 	%r304, %r302, %r298;
	selp.b32 	%r465, %r304, %r303, %p22;
	add.s32 	%r95, %r304, %r299;
	setp.ne.s32 	%p29, %r157, 0;
	selp.b32 	%r305, %r284, 0, %p29;
	add.s32 	%r306, %r465, %r305;
	or.pred  	%p30, %p21, %p29;
	selp.b32 	%r466, %r306, %r284, %p21;
	@%p30 bra 	$L__BB10_41;
	shl.b32 	%r466, %r95, 16;
	st.shared.u32 	[_ZZN3cub18CUB_300001_SM_10006detail10radix_sort31DeviceRadixSortSingleTileKernelINS1_5radix10policy_hubImijE10Policy1000ELNS0_9SortOrderE0EmijNS1_21identity_decomposer_tEEEvPKT1_PSA_PKT2_PSE_T3_iiT4_E12temp_storage+33832], %r466;
$L__BB10_41:
	setp.eq.s32 	%p31, %r1, 0;
	bar.sync 	0;
	ld.shared.u32 	%r307, [_ZZN3cub18CUB_300001_SM_10006detail10radix_sort31DeviceRadixSortSingleTileKernelINS1_5radix10policy_hubImijE10Policy1000ELNS0_9SortOrderE0EmijNS1_21identity_decomposer_tEEEvPKT1_PSA_PKT2_PSE_T3_iiT4_E12temp_storage+33832];
	selp.b32 	%r308, 0, %r307, %p31;
	add.s32 	%r309, %r466, %r308;
	add.s32 	%r310, %r59, %r309;
	add.s32 	%r311, %r60, %r309;
	add.s32 	%r312, %r61, %r309;
	add.s32 	%r313, %r62, %r309;
	add.s32 	%r314, %r63, %r309;
	add.s32 	%r315, %r64, %r309;
	add.s32 	%r316, %r65, %r309;
	add.s32 	%r317, %r66, %r309;
	add.s32 	%r318, %r67, %r309;
	add.s32 	%r319, %r68, %r309;
	add.s32 	%r320, %r69, %r309;
	add.s32 	%r321, %r70, %r309;
	add.s32 	%r322, %r71, %r309;
	add.s32 	%r323, %r72, %r309;
	add.s32 	%r324, %r73, %r309;
	add.s32 	%r325, %r74, %r309;
	add.s32 	%r326, %r75, %r309;
	add.s32 	%r327, %r76, %r309;
	add.s32 	%r328, %r77, %r309;
	add.s32 	%r329, %r78, %r309;
	add.s32 	%r330, %r79, %r309;
	add.s32 	%r331, %r80, %r309;
	add.s32 	%r332, %r81, %r309;
	add.s32 	%r333, %r82, %r309;
	add.s32 	%r334, %r83, %r309;
	add.s32 	%r335, %r84, %r309;
	add.s32 	%r336, %r85, %r309;
	add.s32 	%r337, %r86, %r309;
	add.s32 	%r338, %r87, %r309;
	add.s32 	%r339, %r88, %r309;
	add.s32 	%r340, %r89, %r309;
	add.s32 	%r341, %r90, %r309;
	st.shared.u32 	[%r32], %r309;
	st.shared.u32 	[%r32+4], %r310;
	st.shared.u32 	[%r32+8], %r311;
	st.shared.u32 	[%r32+12], %r312;
	st.shared.u32 	[%r32+16], %r313;
	st.shared.u32 	[%r32+20], %r314;
	st.shared.u32 	[%r32+24], %r315;
	st.shared.u32 	[%r32+28], %r316;
	st.shared.u32 	[%r32+32], %r317;
	st.shared.u32 	[%r32+36], %r318;
	st.shared.u32 	[%r32+40], %r319;
	st.shared.u32 	[%r32+44], %r320;
	st.shared.u32 	[%r32+48], %r321;
	st.shared.u32 	[%r32+52], %r322;
	st.shared.u32 	[%r32+56], %r323;
	st.shared.u32 	[%r32+60], %r324;
	st.shared.u32 	[%r32+64], %r325;
	st.shared.u32 	[%r32+68], %r326;
	st.shared.u32 	[%r32+72], %r327;
	st.shared.u32 	[%r32+76], %r328;
	st.shared.u32 	[%r32+80], %r329;
	st.shared.u32 	[%r32+84], %r330;
	st.shared.u32 	[%r32+88], %r331;
	st.shared.u32 	[%r32+92], %r332;
	st.shared.u32 	[%r32+96], %r333;
	st.shared.u32 	[%r32+100], %r334;
	st.shared.u32 	[%r32+104], %r335;
	st.shared.u32 	[%r32+108], %r336;
	st.shared.u32 	[%r32+112], %r337;
	st.shared.u32 	[%r32+116], %r338;
	st.shared.u32 	[%r32+120], %r339;
	st.shared.u32 	[%r32+124], %r340;
	st.shared.u32 	[%r32+128], %r341;
	bar.sync 	0;
	cvt.u32.u16 	%r342, %rs1;
	ld.shared.u16 	%r343, [%r50];
	add.s32 	%r99, %r343, %r342;
	cvt.u32.u16 	%r344, %rs2;
	ld.shared.u16 	%r345, [%r51];
	add.s32 	%r100, %r345, %r344;
	cvt.u32.u16 	%r346, %rs3;
	ld.shared.u16 	%r347, [%r52];
	add.s32 	%r101, %r347, %r346;
	cvt.u32.u16 	%r348, %rs4;
	ld.shared.u16 	%r349, [%r53];
	add.s32 	%r102, %r349, %r348;
	cvt.u32.u16 	%r350, %rs5;
	ld.shared.u16 	%r351, [%r54];
	add.s32 	%r103, %r351, %r350;
	cvt.u32.u16 	%r352, %rs6;
	ld.shared.u16 	%r353, [%r55];
	add.s32 	%r104, %r353, %r352;
	cvt.u32.u16 	%r354, %rs7;
	ld.shared.u16 	%r355, [%r56];
	add.s32 	%r105, %r355, %r354;
	cvt.u32.u16 	%r356, %rs8;
	ld.shared.u16 	%r357, [%r57];
	add.s32 	%r106, %r357, %r356;
	cvt.u32.u16 	%r358, %rs9;
	ld.shared.u16 	%r359, [%r58];
	add.s32 	%r107, %r359, %r358;
	bar.sync 	0;
	setp.lt.s32 	%p32, %r455, %r130;
	@%p32 bra 	$L__BB10_61;
	shl.b32 	%r360, %r99, 3;
	mov.u32 	%r361, _ZZN3cub18CUB_300001_SM_10006detail10radix_sort31DeviceRadixSortSingleTileKernelINS1_5radix10policy_hubImijE10Policy1000ELNS0_9SortOrderE0EmijNS1_21identity_decomposer_tEEEvPKT1_PSA_PKT2_PSE_T3_iiT4_E12temp_storage;
	add.s32 	%r362, %r361, %r360;
	st.shared.u64 	[%r362], %rd110;
	shl.b32 	%r363, %r100, 3;
	add.s32 	%r364, %r361, %r363;
	st.shared.u64 	[%r364], %rd109;
	shl.b32 	%r365, %r101, 3;
	add.s32 	%r366, %r361, %r365;
	st.shared.u64 	[%r366], %rd108;
	shl.b32 	%r367, %r102, 3;
	add.s32 	%r368, %r361, %r367;
	st.shared.u64 	[%r368], %rd107;
	shl.b32 	%r369, %r103, 3;
	add.s32 	%r370, %r361, %r369;
	st.shared.u64 	[%r370], %rd106;
	shl.b32 	%r371, %r104, 3;
	add.s32 	%r372, %r361, %r371;
	st.shared.u64 	[%r372], %rd105;
	shl.b32 	%r373, %r105, 3;
	add.s32 	%r374, %r361, %r373;
	st.shared.u64 	[%r374], %rd104;
	shl.b32 	%r375, %r106, 3;
	add.s32 	%r376, %r361, %r375;
	st.shared.u64 	[%r376], %rd103;
	shl.b32 	%r377, %r107, 3;
	add.s32 	%r378, %r361, %r377;
	st.shared.u64 	[%r378], %rd102;
	bar.sync 	0;
	mad.lo.s32 	%r379, %r1, -28, %r35;
	ld.shared.u64 	%rd30, [%r379];
	ld.shared.u64 	%rd31, [%r379+2048];
	ld.shared.u64 	%rd32, [%r379+4096];
	ld.shared.u64 	%rd33, [%r379+6144];
	ld.shared.u64 	%rd34, [%r379+8192];
	ld.shared.u64 	%rd35, [%r379+10240];
	ld.shared.u64 	%rd36, [%r379+12288];
	ld.shared.u64 	%rd37, [%r379+14336];
	ld.shared.u64 	%rd38, [%r379+16384];
	bar.sync 	0;
	shl.b32 	%r380, %r99, 2;
	sub.s32 	%r381, %r362, %r380;
	st.shared.u32 	[%r381], %r464;
	shl.b32 	%r382, %r100, 2;
	sub.s32 	%r383, %r364, %r382;
	st.shared.u32 	[%r383], %r463;
	shl.b32 	%r384, %r101, 2;
	sub.s32 	%r385, %r366, %r384;
	st.shared.u32 	[%r385], %r462;
	shl.b32 	%r386, %r102, 2;
	sub.s32 	%r387, %r368, %r386;
	st.shared.u32 	[%r387], %r461;
	shl.b32 	%r388, %r103, 2;
	sub.s32 	%r389, %r370, %r388;
	st.shared.u32 	[%r389], %r460;
	shl.b32 	%r390, %r104, 2;
	sub.s32 	%r391, %r372, %r390;
	st.shared.u32 	[%r391], %r459;
	shl.b32 	%r392, %r105, 2;
	sub.s32 	%r393, %r374, %r392;
	st.shared.u32 	[%r393], %r458;
	shl.b32 	%r394, %r106, 2;
	sub.s32 	%r395, %r376, %r394;
	st.shared.u32 	[%r395], %r457;
	shl.b32 	%r396, %r107, 2;
	sub.s32 	%r397, %r378, %r396;
	st.shared.u32 	[%r397], %r456;
	bar.sync 	0;
	shl.b32 	%r398, %r1, 2;
	sub.s32 	%r108, %r379, %r398;
	ld.shared.u32 	%r109, [%r108+1024];
	ld.shared.u32 	%r110, [%r108+2048];
	ld.shared.u32 	%r111, [%r108+3072];
	ld.shared.u32 	%r112, [%r108+4096];
	ld.shared.u32 	%r113, [%r108+5120];
	ld.shared.u32 	%r114, [%r108+6144];
	ld.shared.u32 	%r115, [%r108+7168];
	ld.shared.u32 	%r116, [%r108+8192];
	setp.lt.u32 	%p33, %r1, %r11;
	cvta.to.global.u64 	%rd89, %rd50;
	mul.wide.u32 	%rd90, %r1, 8;
	add.s64 	%rd39, %rd89, %rd90;
	cvta.to.global.u64 	%rd91, %rd52;
	mul.wide.u32 	%rd92, %r1, 4;
	add.s64 	%rd40, %rd91, %rd92;
	@%p33 bra 	$L__BB10_43;
	bra.uni 	$L__BB10_44;
$L__BB10_43:
	ld.shared.u32 	%r399, [%r108];
	st.global.u64 	[%rd39], %rd30;
	st.global.u32 	[%rd40], %r399;
$L__BB10_44:
	add.s32 	%r400, %r1, 256;
	setp.ge.u32 	%p34, %r400, %r11;
	@%p34 bra 	$L__BB10_46;
	st.global.u64 	[%rd39+2048], %rd31;
	st.global.u32 	[%rd40+1024], %r109;
$L__BB10_46:
	add.s32 	%r401, %r1, 512;
	setp.ge.u32 	%p35, %r401, %r11;
	@%p35 bra 	$L__BB10_48;
	st.global.u64 	[%rd39+4096], %rd32;
	st.global.u32 	[%rd40+2048], %r110;
$L__BB10_48:
	add.s32 	%r402, %r1, 768;
	setp.ge.u32 	%p36, %r402, %r11;
	@%p36 bra 	$L__BB10_50;
	st.global.u64 	[%rd39+6144], %rd33;
	st.global.u32 	[%rd40+3072], %r111;
$L__BB10_50:
	or.b32  	%r403, %r1, 1024;
	setp.ge.u32 	%p37, %r403, %r11;
	@%p37 bra 	$L__BB10_52;
	st.global.u64 	[%rd39+8192], %rd34;
	st.global.u32 	[%rd40+4096], %r112;
$L__BB10_52:
	add.s32 	%r404, %r1, 1280;
	setp.ge.u32 	%p38, %r404, %r11;
	@%p38 bra 	$L__BB10_54;
	st.global.u64 	[%rd39+10240], %rd35;
	st.global.u32 	[%rd40+5120], %r113;
$L__BB10_54:
	add.s32 	%r405, %r1, 1536;
	setp.ge.u32 	%p39, %r405, %r11;
	@%p39 bra 	$L__BB10_56;
	st.global.u64 	[%rd39+12288], %rd36;
	st.global.u32 	[%rd40+6144], %r114;
$L__BB10_56:
	add.s32 	%r406, %r1, 1792;
	setp.ge.u32 	%p40, %r406, %r11;
	@%p40 bra 	$L__BB10_58;
	st.global.u64 	[%rd39+14336], %rd37;
	st.global.u32 	[%rd40+7168], %r115;
$L__BB10_58:
	or.b32  	%r407, %r1, 2048;
	setp.ge.u32 	%p41, %r407, %r11;
	@%p41 bra 	$L__BB10_60;
	st.global.u64 	[%rd39+16384], %rd38;
	st.global.u32 	[%rd40+8192], %r116;
$L__BB10_60:
	ret;
$L__BB10_61:
	shl.b32 	%r408, %r99, 3;
	mov.u32 	%r409, _ZZN3cub18CUB_300001_SM_10006detail10radix_sort31DeviceRadixSortSingleTileKernelINS1_5radix10policy_hubImijE10Policy1000ELNS0_9SortOrderE0EmijNS1_21identity_decomposer_tEEEvPKT1_PSA_PKT2_PSE_T3_iiT4_E12temp_storage;
	add.s32 	%r410, %r409, %r408;
	st.shared.u64 	[%r410], %rd110;
	shl.b32 	%r411, %r100, 3;
	add.s32 	%r412, %r409, %r411;
	st.shared.u64 	[%r412], %rd109;
	shl.b32 	%r413, %r101, 3;
	add.s32 	%r414, %r409, %r413;
	st.shared.u64 	[%r414], %rd108;
	shl.b32 	%r415, %r102, 3;
	add.s32 	%r416, %r409, %r415;
	st.shared.u64 	[%r416], %rd107;
	shl.b32 	%r417, %r103, 3;
	add.s32 	%r418, %r409, %r417;
	st.shared.u64 	[%r418], %rd106;
	shl.b32 	%r419, %r104, 3;
	add.s32 	%r420, %r409, %r419;
	st.shared.u64 	[%r420], %rd105;
	shl.b32 	%r421, %r105, 3;
	add.s32 	%r422, %r409, %r421;
	st.shared.u64 	[%r422], %rd104;
	shl.b32 	%r423, %r106, 3;
	add.s32 	%r424, %r409, %r423;
	st.shared.u64 	[%r424], %rd103;
	shl.b32 	%r425, %r107, 3;
	add.s32 	%r426, %r409, %r425;
	st.shared.u64 	[%r426], %rd102;
	bar.sync 	0;
	ld.shared.u64 	%rd110, [%r34];
	ld.shared.u64 	%rd109, [%r34+8];
	ld.shared.u64 	%rd108, [%r34+16];
	ld.shared.u64 	%rd107, [%r34+24];
	ld.shared.u64 	%rd106, [%r34+32];
	ld.shared.u64 	%rd105, [%r34+40];
	ld.shared.u64 	%rd104, [%r34+48];
	ld.shared.u64 	%rd103, [%r34+56];
	ld.shared.u64 	%rd102, [%r34+64];
	bar.sync 	0;
	shl.b32 	%r427, %r99, 2;
	sub.s32 	%r428, %r410, %r427;
	st.shared.u32 	[%r428], %r464;
	shl.b32 	%r429, %r100, 2;
	sub.s32 	%r430, %r412, %r429;
	st.shared.u32 	[%r430], %r463;
	shl.b32 	%r431, %r101, 2;
	sub.s32 	%r432, %r414, %r431;
	st.shared.u32 	[%r432], %r462;
	shl.b32 	%r433, %r102, 2;
	sub.s32 	%r434, %r416, %r433;
	st.shared.u32 	[%r434], %r461;
	shl.b32 	%r435, %r103, 2;
	sub.s32 	%r436, %r418, %r435;
	st.shared.u32 	[%r436], %r460;
	shl.b32 	%r437, %r104, 2;
	sub.s32 	%r438, %r420, %r437;
	st.shared.u32 	[%r438], %r459;
	shl.b32 	%r439, %r105, 2;
	sub.s32 	%r440, %r422, %r439;
	st.shared.u32 	[%r440], %r458;
	shl.b32 	%r441, %r106, 2;
	sub.s32 	%r442, %r424, %r441;
	st.shared.u32 	[%r442], %r457;
	shl.b32 	%r443, %r107, 2;
	sub.s32 	%r444, %r426, %r443;
	st.shared.u32 	[%r444], %r456;
	bar.sync 	0;
	ld.shared.u32 	%r464, [%r35];
	ld.shared.u32 	%r463, [%r35+4];
	ld.shared.u32 	%r462, [%r35+8];
	ld.shared.u32 	%r461, [%r35+12];
	ld.shared.u32 	%r460, [%r35+16];
	ld.shared.u32 	%r459, [%r35+20];
	ld.shared.u32 	%r458, [%r35+24];
	ld.shared.u32 	%r457, [%r35+28];
	ld.shared.u32 	%r456, [%r35+32];
	bar.sync 	0;
	add.s32 	%r455, %r455, 6;
	add.s32 	%r454, %r454, -6;
	bra.uni 	$L__BB10_37;

}
	// .globl	_ZN3cub18CUB_300001_SM_10006detail10radix_sort30DeviceRadixSortHistogramKernelINS1_5radix10policy_hubImijE10Policy1000ELNS0_9SortOrderE0EmjNS1_21identity_decomposer_tEEEvPT2_PKT1_SA_iiT3_
.visible .entry _ZN3cub18CUB_300001_SM_10006detail10radix_sort30DeviceRadixSortHistogramKernelINS1_5radix10policy_hubImijE10Policy1000ELNS0_9SortOrderE0EmjNS1_21identity_decomposer_tEEEvPT2_PKT1_SA_iiT3_(
	.param .u64 .ptr .align 1 _ZN3cub18CUB_300001_SM_10006detail10radix_sort30DeviceRadixSortHistogramKernelINS1_5radix10policy_hubImijE10Policy1000ELNS0_9SortOrderE0EmjNS1_21identity_decomposer_tEEEvPT2_PKT1_SA_iiT3__param_0,
	.param .u64 .ptr .align 1 _ZN3cub18CUB_300001_SM_10006detail10radix_sort30DeviceRadixSortHistogramKernelINS1_5radix10policy_hubImijE10Policy1000ELNS0_9SortOrderE0EmjNS1_21identity_decomposer_tEEEvPT2_PKT1_SA_iiT3__param_1,
	.param .u32 _ZN3cub18CUB_300001_SM_10006detail10radix_sort30DeviceRadixSortHistogramKernelINS1_5radix10policy_hubImijE10Policy1000ELNS0_9SortOrderE0EmjNS1_21identity_decomposer_tEEEvPT2_PKT1_SA_iiT3__param_2,
	.param .u32 _ZN3cub18CUB_300001_SM_10006detail10radix_sort30DeviceRadixSortHistogramKernelINS1_5radix10policy_hubImijE10Policy1000ELNS0_9SortOrderE0EmjNS1_21identity_decomposer_tEEEvPT2_PKT1_SA_iiT3__param_3,
	.param .u32 _ZN3cub18CUB_300001_SM_10006detail10radix_sort30DeviceRadixSortHistogramKernelINS1_5radix10policy_hubImijE10Policy1000ELNS0_9SortOrderE0EmjNS1_21identity_decomposer_tEEEvPT2_PKT1_SA_iiT3__param_4,
	.param .align 1 .b8 _ZN3cub18CUB_300001_SM_10006detail10radix_sort30DeviceRadixSortHistogramKernelINS1_5radix10policy_hubImijE10Policy1000ELNS0_9SortOrderE0EmjNS1_21identity_decomposer_tEEEvPT2_PKT1_SA_iiT3__param_5[1]
)
.maxntid 128
{
	.reg .pred 	%p<91>;
	.reg .b32 	%r<376>;
	.reg .b64 	%rd<183>;
	// demoted variable
	.shared .align 4 .b8 _ZZN3cub18CUB_300001_SM_10006detail10radix_sort30DeviceRadixSortHistogramKernelINS1_5radix10policy_hubImijE10Policy1000ELNS0_9SortOrderE0EmjNS1_21identity_decomposer_tEEEvPT2_PKT1_SA_iiT3_E12temp_storage[8192];
	ld.param.u64 	%rd68, [_ZN3cub18CUB_300001_SM_10006detail10radix_sort30DeviceRadixSortHistogramKernelINS1_5radix10policy_hubImijE10Policy1000ELNS0_9SortOrderE0EmjNS1_21identity_decomposer_tEEEvPT2_PKT1_SA_iiT3__param_0];
	ld.param.u64 	%rd69, [_ZN3cub18CUB_300001_SM_10006detail10radix_sort30DeviceRadixSortHistogramKernelINS1_5radix10policy_hubImijE10Policy1000ELNS0_9SortOrderE0EmjNS1_21identity_decomposer_tEEEvPT2_PKT1_SA_iiT3__param_1];
	ld.param.u32 	%r111, [_ZN3cub18CUB_300001_SM_10006detail10radix_sort30DeviceRadixSortHistogramKernelINS1_5radix10policy_hubImijE10Policy1000ELNS0_9SortOrderE0EmjNS1_21identity_decomposer_tEEEvPT2_PKT1_SA_iiT3__param_2];
	ld.param.u32 	%r112, [_ZN3cub18CUB_300001_SM_10006detail10radix_sort30DeviceRadixSortHistogramKernelINS1_5radix10policy_hubImijE10Policy1000ELNS0_9SortOrderE0EmjNS1_21identity_decomposer_tEEEvPT2_PKT1_SA_iiT3__param_3];
	ld.param.u32 	%r113, [_ZN3cub18CUB_300001_SM_10006detail10radix_sort30DeviceRadixSortHistogramKernelINS1_5radix10policy_hubImijE10Policy1000ELNS0_9SortOrderE0EmjNS1_21identity_decomposer_tEEEvPT2_PKT1_SA_iiT3__param_4];
	cvta.to.global.u64 	%rd1, %rd69;
	cvta.to.global.u64 	%rd2, %rd68;
	setp.eq.s32 	%p2, %r111, 0;
	@%p2 bra 	$L__BB11_153;
	sub.s32 	%r115, %r113, %r112;
	add.s32 	%r116, %r115, 7;
	shr.s32 	%r117, %r116, 31;
	shr.u32 	%r118, %r117, 29;
	add.s32 	%r119, %r116, %r118;
	shr.s32 	%r120, %r119, 3;
	mov.u32 	%r1, %tid.x;
	setp.gt.u32 	%p3, %r1, 255;
	setp.lt.s32 	%p4, %r116, 8;
	mov.u32 	%r121, %ctaid.x;
	shl.b32 	%r2, %r121, 11;
	mov.u32 	%r122, %nctaid.x;
	shl.b32 	%r3, %r122, 11;
	add.s32 	%r4, %r120, -1;
	and.b32  	%r5, %r120, 15;
	add.s32 	%r6, %r5, -1;
	and.b32  	%r7, %r120, 7;
	add.s32 	%r8, %r7, -1;
	and.b32  	%r9, %r120, 3;
	add.s32 	%r10, %r9, -1;
	or.pred  	%p1, %p3, %p4;
	shl.b32 	%r123, %r1, 2;
	mov.u32 	%r124, _ZZN3cub18CUB_300001_SM_10006detail10radix_sort30DeviceRadixSortHistogramKernelINS1_5radix10policy_hubImijE10Policy1000ELNS0_9SortOrderE0EmjNS1_21identity_decomposer_tEEEvPT2_PKT1_SA_iiT3_E12temp_storage;
	add.s32 	%r11, %r124, %r123;
	and.b32  	%r12, %r120, 268435440;
	add.s32 	%r13, %r1, 256;
	add.s32 	%r14, %r1, 384;
	add.s32 	%r15, %r1, 512;
	add.s32 	%r16, %r1, 640;
	add.s32 	%r17, %r1, 768;
	or.b32  	%r18, %r1, 1024;
	add.s32 	%r19, %r1, 1152;
	add.s32 	%r20, %r1, 1280;
	add.s32 	%r21, %r1, 1408;
	add.s32 	%r22, %r1, 1536;
	add.s32 	%r23, %r1, 1664;
	add.s32 	%r24, %r1, 1792;
	add.s32 	%r25, %r1, 1920;
	and.b32  	%r26, %r120, 268435448;
	and.b32  	%r27, %r120, 1;
	neg.s32 	%r28, %r12;
	add.s32 	%r29, %r11, 8192;
	add.s32 	%r125, %r111, -1;
	shr.u32 	%r126, %r125, 30;
	add.s32 	%r127, %r126, 1;
	min.u32 	%r30, %r127, %r111;
	mov.b32 	%r355, 0;
$L__BB11_2:
	@%p1 bra 	$L__BB11_30;
	setp.lt.u32 	%p5, %r4, 15;
	mov.b32 	%r359, 0;
	@%p5 bra 	$L__BB11_6;
	mov.u32 	%r356, %r29;
	mov.u32 	%r357, %r28;
$L__BB11_5:
	.pragma "nounroll";
	mov.b32 	%r129, 0;
	st.shared.u32 	[%r356+-8192], %r129;
	st.shared.u32 	[%r356+-7168], %r129;
	st.shared.u32 	[%r356+-6144], %r129;
	st.shared.u32 	[%r356+-5120], %r129;
	st.shared.u32 	[%r356+-4096], %r129;
	st.shared.u32 	[%r356+-3072], %r129;
	st.shared.u32 	[%r356+-2048], %r129;
	st.shared.u32 	[%r356+-1024], %r129;
	st.shared.u32 	[%r356], %r129;
	st.shared.u32 	[%r356+1024], %r129;
	st.shared.u32 	[%r356+2048], %r129;
	st.shared.u32 	[%r356+3072], %r129;
	st.shared.u32 	[%r356+4096], %r129;
	st.shared.u32 	[%r356+5120], %r129;
	st.shared.u32 	[%r356+6144], %r129;
	st.shared.u32 	[%r356+7168], %r129;
	add.s32 	%r357, %r357, 16;
	add.s32 	%r356, %r356, 16384;
	setp.ne.s32 	%p6, %r357, 0;
	mov.u32 	%r359, %r12;
	@%p6 bra 	$L__BB11_5;
$L__BB11_6:
	setp.eq.s32 	%p7, %r5, 0;
	@%p7 bra 	$L__BB11_16;
	setp.lt.u32 	%p8, %r6, 7;
	@%p8 bra 	$L__BB11_9;
	shl.b32 	%r130, %r359, 10;
	add.s32 	%r131, %r11, %r130;
	mov.b32 	%r132, 0;
	st.shared.u32 	[%r131], %r132;
	st.shared.u32 	[%r131+1024], %r132;
	st.shared.u32 	[%r131+2048], %r132;
	st.shared.u32 	[%r131+3072], %r132;
	st.shared.u32 	[%r131+4096], %r132;
	st.shared.u32 	[%r131+5120], %r132;
	st.shared.u32 	[%r131+6144], %r132;
	st.shared.u32 	[%r131+7168], %r132;
	add.s32 	%r359, %r359, 8;
$L__BB11_9:
	setp.eq.s32 	%p9, %r7, 0;
	@%p9 bra 	$L__BB11_16;
	setp.lt.u32 	%p10, %r8, 3;
	@%p10 bra 	$L__BB11_12;
	shl.b32 	%r133, %r359, 10;
	add.s32 	%r134, %r11, %r133;
	mov.b32 	%r135, 0;
	st.shared.u32 	[%r134], %r135;
	st.shared.u32 	[%r134+1024], %r135;
	st.shared.u32 	[%r134+2048], %r135;
	st.shared.u32 	[%r134+3072], %r135;
	add.s32 	%r359, %r359, 4;
$L__BB11_12:
	setp.eq.s32 	%p11, %r9, 0;
	@%p11 bra 	$L__BB11_16;
	setp.eq.s32 	%p12, %r9, 1;
	shl.b32 	%r136, %r359, 10;
	add.s32 	%r41, %r11, %r136;
	mov.b32 	%r137, 0;
	st.shared.u32 	[%r41], %r137;
	@%p12 bra 	$L__BB11_16;
	setp.eq.s32 	%p13, %r9, 2;
	mov.b32 	%r138, 0;
	st.shared.u32 	[%r41+1024], %r138;
	@%p13 bra 	$L__BB11_16;
	mov.b32 	%r139, 0;
	st.shared.u32 	[%r41+2048], %r139;
$L__BB11_16:
	setp.gt.u32 	%p14, %r1, 127;
	@%p14 bra 	$L__BB11_30;
	setp.lt.u32 	%p15, %r4, 15;
	mov.b32 	%r363, 0;
	@%p15 bra 	$L__BB11_20;
	mov.b32 	%r361, 0;
$L__BB11_19:
	.pragma "nounroll";
	shl.b32 	%r142, %r361, 10;
	add.s32 	%r143, %r11, %r142;
	mov.b32 	%r144, 0;
	st.shared.u32 	[%r143+512], %r144;
	st.shared.u32 	[%r143+1536], %r144;
	st.shared.u32 	[%r143+2560], %r144;
	st.shared.u32 	[%r143+3584], %r144;
	st.shared.u32 	[%r143+4608], %r144;
	st.shared.u32 	[%r143+5632], %r144;
	st.shared.u32 	[%r143+6656], %r144;
	st.shared.u32 	[%r143+7680], %r144;
	st.shared.u32 	[%r143+8704], %r144;
	st.shared.u32 	[%r143+9728], %r144;
	st.shared.u32 	[%r143+10752], %r144;
	st.shared.u32 	[%r143+11776], %r144;
	st.shared.u32 	[%r143+12800], %r144;
	st.shared.u32 	[%r143+13824], %r144;
	st.shared.u32 	[%r143+14848], %r144;
	st.shared.u32 	[%r143+15872], %r144;
	add.s32 	%r361, %r361, 16;
	setp.ne.s32 	%p16, %r361, %r12;
	mov.u32 	%r363, %r12;
	@%p16 bra 	$L__BB11_19;
$L__BB11_20:
	setp.eq.s32 	%p17, %r5, 0;
	@%p17 bra 	$L__BB11_30;
	setp.lt.u32 	%p18, %r6, 7;
	@%p18 bra 	$L__BB11_23;
	shl.b32 	%r145, %r363, 10;
	add.s32 	%r146, %r11, %r145;
	mov.b32 	%r147, 0;
	st.shared.u32 	[%r146+512], %r147;
	st.shared.u32 	[%r146+1536], %r147;
	st.shared.u32 	[%r146+2560], %r147;
	st.shared.u32 	[%r146+3584], %r147;
	st.shared.u32 	[%r146+4608], %r147;
	st.shared.u32 	[%r146+5632], %r147;
	st.shared.u32 	[%r146+6656], %r147;
	st.shared.u32 	[%r146+7680], %r147;
	add.s32 	%r363, %r363, 8;
$L__BB11_23:
	setp.eq.s32 	%p19, %r7, 0;
	@%p19 bra 	$L__BB11_30;
	setp.lt.u32 	%p20, %r8, 3;
	@%p20 bra 	$L__BB11_26;
	shl.b32 	%r148, %r363, 10;
	add.s32 	%r149, %r11, %r148;
	mov.b32 	%r150, 0;
	st.shared.u32 	[%r149+512], %r150;
	st.shared.u32 	[%r149+1536], %r150;
	st.shared.u32 	[%r149+2560], %r150;
	st.shared.u32 	[%r149+3584], %r150;
	add.s32 	%r363, %r363, 4;
$L__BB11_26:
	setp.eq.s32 	%p21, %r9, 0;
	@%p21 bra 	$L__BB11_30;
	setp.eq.s32 	%p22, %r9, 1;
	shl.b32 	%r151, %r363, 10;
	add.s32 	%r49, %r11, %r151;
	mov.b32 	%r152, 0;
	st.shared.u32 	[%r49+512], %r152;
	@%p22 bra 	$L__BB11_30;
	setp.eq.s32 	%p23, %r9, 2;
	mov.b32 	%r153, 0;
	st.shared.u32 	[%r49+1536], %r153;
	@%p23 bra 	$L__BB11_30;
	mov.b32 	%r154, 0;
	st.shared.u32 	[%r49+2560], %r154;
$L__BB11_30:
	bar.sync 	0;
	bar.sync 	0;
	shl.b32 	%r50, %r355, 30;
	sub.s32 	%r155, %r111, %r50;
	min.u32 	%r51, %r155, 1073741824;
	setp.ge.u32 	%p24, %r2, %r51;
	@%p24 bra 	$L__BB11_70;
	mov.u32 	%r365, %r2;
$L__BB11_32:
	add.s32 	%r53, %r365, %r50;
	sub.s32 	%r54, %r111, %r53;
	setp.lt.u32 	%p25, %r54, 2048;
	@%p25 bra 	$L__BB11_34;
	add.s32 	%r160, %r1, %r53;
	mul.wide.u32 	%rd89, %r160, 8;
	add.s64 	%rd90, %rd1, %rd89;
	ld.global.u64 	%rd182, [%rd90];
	ld.global.u64 	%rd181, [%rd90+1024];
	ld.global.u64 	%rd180, [%rd90+2048];
	ld.global.u64 	%rd179, [%rd90+3072];
	ld.global.u64 	%rd178, [%rd90+4096];
	ld.global.u64 	%rd177, [%rd90+5120];
	ld.global.u64 	%rd176, [%rd90+6144];
	ld.global.u64 	%rd175, [%rd90+7168];
	ld.global.u64 	%rd174, [%rd90+8192];
	ld.global.u64 	%rd173, [%rd90+9216];
	ld.global.u64 	%rd172, [%rd90+10240];
	ld.global.u64 	%rd171, [%rd90+11264];
	ld.global.u64 	%rd170, [%rd90+12288];
	ld.global.u64 	%rd169, [%rd90+13312];
	ld.global.u64 	%rd168, [%rd90+14336];
	ld.global.u64 	%rd167, [%rd90+15360];
	bra.uni 	$L__BB11_66;
$L__BB11_34:
	setp.ge.s32 	%p26, %r1, %r54;
	mov.b64 	%rd182, -1;
	@%p26 bra 	$L__BB11_36;
	add.s32 	%r156, %r1, %r53;
	mul.wide.u32 	%rd71, %r156, 8;
	add.s64 	%rd72, %rd1, %rd71;
	ld.global.u64 	%rd182, [%rd72];
$L__BB11_36:
	add.s32 	%r157, %r1, 128;
	setp.ge.s32 	%p27, %r157, %r54;
	add.s32 	%r158, %r1, %r53;
	mul.wide.u32 	%rd74, %r158, 8;
	add.s64 	%rd21, %rd1, %rd74;
	mov.b64 	%rd181, -1;
	@%p27 bra 	$L__BB11_38;
	ld.global.u64 	%rd181, [%rd21+1024];
$L__BB11_38:
	setp.ge.s32 	%p28, %r13, %r54;
	mov.b64 	%rd180, -1;
	@%p28 bra 	$L__BB11_40;
	ld.global.u64 	%rd180, [%rd21+2048];
$L__BB11_40:
	setp.ge.s32 	%p29, %r14, %r54;
	mov.b64 	%rd179, -1;
	@%p29 bra 	$L__BB11_42;
	ld.global.u64 	%rd179, [%rd21+3072];
$L__BB11_42:
	setp.ge.s32 	%p30, %r15, %r54;
	mov.b64 	%rd178, -1;
	@%p30 bra 	$L__BB11_44;
	ld.global.u64 	%rd178, [%rd21+4096];
$L__BB11_44:
	setp.ge.s32 	%p31, %r16, %r54;
	mov.b64 	%rd177, -1;
	@%p31 bra 	$L__BB11_46;
	ld.global.u64 	%rd177, [%rd21+5120];
$L__BB11_46:
	setp.ge.s32 	%p32, %r17, %r54;
	mov.b64 	%rd176, -1;
	@%p32 bra 	$L__BB11_48;
	ld.global.u64 	%rd176, [%rd21+6144];
$L__BB11_48:
	add.s32 	%r159, %r1, 896;
	setp.ge.s32 	%p33, %r159, %r54;
	mov.b64 	%rd175, -1;
	@%p33 bra 	$L__BB11_50;
	ld.global.u64 	%rd175, [%rd21+7168];
$L__BB11_50:
	setp.ge.s32 	%p34, %r18, %r54;
	mov.b64 	%rd174, -1;
	@%p34 bra 	$L__BB11_52;
	ld.global.u64 	%rd174, [%rd21+8192];
$L__BB11_52:
	setp.ge.s32 	%p35, %r19, %r54;
	mov.b64 	%rd173, -1;
	@%p35 bra 	$L__BB11_54;
	ld.global.u64 	%rd173, [%rd21+9216];
$L__BB11_54:
	setp.ge.s32 	%p36, %r20, %r54;
	mov.b64 	%rd172, -1;
	@%p36 bra 	$L__BB11_56;
	ld.global.u64 	%rd172, [%rd21+10240];
$L__BB11_56:
	setp.ge.s32 	%p37, %r21, %r54;
	mov.b64 	%rd171, -1;
	@%p37 bra 	$L__BB11_58;
	ld.global.u64 	%rd171, [%rd21+11264];
$L__BB11_58:
	setp.ge.s32 	%p38, %r22, %r54;
	mov.b64 	%rd170, -1;
	@%p38 bra 	$L__BB11_60;
	ld.global.u64 	%rd170, [%rd21+12288];
$L__BB11_60:
	setp.ge.s32 	%p39, %r23, %r54;
	mov.b64 	%rd169, -1;
	@%p39 bra 	$L__BB11_62;
	ld.global.u64 	%rd169, [%rd21+13312];
$L__BB11_62:
	setp.ge.s32 	%p40, %r24, %r54;
	mov.b64 	%rd168, -1;
	@%p40 bra 	$L__BB11_64;
	ld.global.u64 	%rd168, [%rd21+14336];
$L__BB11_64:
	setp.ge.s32 	%p41, %r25, %r54;
	mov.b64 	%rd167, -1;
	@%p41 bra 	$L__BB11_66;
	ld.global.u64 	%rd167, [%rd21+15360];
$L__BB11_66:
	setp.le.s32 	%p42, %r113, %r112;
	@%p42 bra 	$L__BB11_69;
	mov.b32 	%r366, 0;
	mov.u32 	%r367, %r112;
$L__BB11_68:
	sub.s32 	%r162, %r113, %r367;
	shl.b32 	%r163, %r366, 10;
	mov.u32 	%r164, _ZZN3cub18CUB_300001_SM_10006detail10radix_sort30DeviceRadixSortHistogramKernelINS1_5radix10policy_hubImijE10Policy1000ELNS0_9SortOrderE0EmjNS1_21identity_decomposer_tEEEvPT2_PKT1_SA_iiT3_E12temp_storage;
	add.s32 	%r165, %r164, %r163;
	min.s32 	%r166, %r162, 8;
	mov.b32 	%r167, -1;
	shl.b32 	%r168, %r167, %r166;
	not.b32 	%r169, %r168;
	shr.u64 	%rd91, %rd182, %r367;
	cvt.u32.u64 	%r170, %rd91;
	and.b32  	%r171, %r170, %r169;
	shl.b32 	%r172, %r171, 2;
	add.s32 	%r173, %r165, %r172;
	atom.shared.add.u32 	%r174, [%r173], 1;
	shr.u64 	%rd92, %rd181, %r367;
	cvt.u32.u64 	%r175, %rd92;
	and.b32  	%r176, %r175, %r169;
	shl.b32 	%r177, %r176, 2;
	add.s32 	%r178, %r165, %r177;
	atom.shared.add.u32 	%r179, [%r178], 1;
	shr.u64 	%rd93, %rd180, %r367;
	cvt.u32.u64 	%r180, %rd93;
	and.b32  	%r181, %r180, %r169;
	shl.b32 	%r182, %r181, 2;
	add.s32 	%r183, %r165, %r182;
	atom.shared.add.u32 	%r184, [%r183], 1;
	shr.u64 	%rd94, %rd179, %r367;
	cvt.u32.u64 	%r185, %rd94;
	and.b32  	%r186, %r185, %r169;
	shl.b32 	%r187, %r186, 2;
	add.s32 	%r188, %r165, %r187;
	atom.shared.add.u32 	%r189, [%r188], 1;
	shr.u64 	%rd95, %rd178, %r367;
	cvt.u32.u64 	%r190, %rd95;
	and.b32  	%r191, %r190, %r169;
	shl.b32 	%r192, %r191, 2;
	add.s32 	%r193, %r165, %r192;
	atom.shared.add.u32 	%r194, [%r193], 1;
	shr.u64 	%rd96, %rd177, %r367;
	cvt.u32.u64 	%r195, %rd96;
	and.b32  	%r196, %r195, %r169;
	shl.b32 	%r197, %r196, 2;
	add.s32 	%r198, %r165, %r197;
	atom.shared.add.u32 	%r199, [%r198], 1;
	shr.u64 	%rd97, %rd176, %r367;
	cvt.u32.u64 	%r200, %rd97;
	and.b32  	%r201, %r200, %r169;
	shl.b32 	%r202, %r201, 2;
	add.s32 	%r203, %r165, %r202;
	atom.shared.add.u32 	%r204, [%r203], 1;
	shr.u64 	%rd98, %rd175, %r367;
	cvt.u32.u64 	%r205, %rd98;
	and.b32  	%r206, %r205, %r169;
	shl.b32 	%r207, %r206, 2;
	add.s32 	%r208, %r165, %r207;
	atom.shared.add.u32 	%r209, [%r208], 1;
	shr.u64 	%rd99, %rd174, %r367;
	cvt.u32.u64 	%r210, %rd99;
	and.b32  	%r211, %r210, %r169;
	shl.b32 	%r212, %r211, 2;
	add.s32 	%r213, %r165, %r212;
	atom.shared.add.u32 	%r214, [%r213], 1;
	shr.u64 	%rd100, %rd173, %r367;
	cvt.u32.u64 	%r215, %rd100;
	and.b32  	%r216, %r215, %r169;
	shl.b32 	%r217, %r216, 2;
	add.s32 	%r218, %r165, %r217;
	atom.shared.add.u32 	%r219, [%r218], 1;
	shr.u64 	%rd101, %rd172, %r367;
	cvt.u32.u64 	%r220, %rd101;
	and.b32  	%r221, %r220, %r169;
	shl.b32 	%r222, %r221, 2;
	add.s32 	%r223, %r165, %r222;
	atom.shared.add.u32 	%r224, [%r223], 1;
	shr.u64 	%rd102, %rd171, %r367;
	cvt.u32.u64 	%r225, %rd102;
	and.b32  	%r226, %r225, %r169;
	shl.b32 	%r227, %r226, 2;
	add.s32 	%r228, %r165, %r227;
	atom.shared.add.u32 	%r229, [%r228], 1;
	shr.u64 	%rd103, %rd170, %r367;
	cvt.u32.u64 	%r230, %rd103;
	and.b32  	%r231, %r230, %r169;
	shl.b32 	%r232, %r231, 2;
	add.s32 	%r233, %r165, %r232;
	atom.shared.add.u32 	%r234, [%r233], 1;
	shr.u64 	%rd104, %rd169, %r367;
	cvt.u32.u64 	%r235, %rd104;
	and.b32  	%r236, %r235, %r169;
	shl.b32 	%r237, %r236, 2;
	add.s32 	%r238, %r165, %r237;
	atom.shared.add.u32 	%r239, [%r238], 1;
	shr.u64 	%rd105, %rd168, %r367;
	cvt.u32.u64 	%r240, %rd105;
	and.b32  	%r241, %r240, %r169;
	shl.b32 	%r242, %r241, 2;
	add.s32 	%r243, %r165, %r242;
	atom.shared.add.u32 	%r244, [%r243], 1;
	shr.u64 	%rd106, %rd167, %r367;
	cvt.u32.u64 	%r245, %rd106;
	and.b32  	%r246, %r245, %r169;
	shl.b32 	%r247, %r246, 2;
	add.s32 	%r248, %r165, %r247;
	atom.shared.add.u32 	%r249, [%r248], 1;
	add.s32 	%r367, %r367, 8;
	add.s32 	%r366, %r366, 1;
	setp.lt.s32 	%p43, %r367, %r113;
	@%p43 bra 	$L__BB11_68;
$L__BB11_69:
	add.s32 	%r365, %r365, %r3;
	setp.lt.u32 	%p44, %r365, %r51;
	@%p44 bra 	$L__BB11_32;
$L__BB11_70:
	bar.sync 	0;
	@%p1 bra 	$L__BB11_152;
	setp.lt.u32 	%p45, %r4, 7;
	mov.b32 	%r370, 0;
	@%p45 bra 	$L__BB11_90;
	mov.b32 	%r368, 0;
$L__BB11_73:
	.pragma "nounroll";
	shl.b32 	%r252, %r368, 10;
	add.s32 	%r61, %r11, %r252;
	ld.shared.u32 	%r62, [%r61];
	setp.eq.s32 	%p46, %r62, 0;
	@%p46 bra 	$L__BB11_75;
	shl.b32 	%r253, %r368, 8;
	add.s32 	%r254, %r253, %r1;
	mul.wide.u32 	%rd107, %r254, 4;
	add.s64 	%rd108, %rd2, %rd107;
	atom.global.add.u32 	%r255, [%rd108], %r62;
$L__BB11_75:
	ld.shared.u32 	%r63, [%r61+1024];
	setp.eq.s32 	%p47, %r63, 0;
	@%p47 bra 	$L__BB11_77;
	shl.b32 	%r256, %r368, 8;
	add.s32 	%r257, %r256, %r1;
	add.s32 	%r258, %r257, 256;
	mul.wide.u32 	%rd109, %r258, 4;
	add.s64 	%rd110, %rd2, %rd109;
	atom.global.add.u32 	%r259, [%rd110], %r63;
$L__BB11_77:
	ld.shared.u32 	%r64, [%r61+2048];
	setp.eq.s32 	%p48, %r64, 0;
	@%p48 bra 	$L__BB11_79;
	shl.b32 	%r260, %r368, 8;
	add.s32 	%r261, %r260, %r1;
	add.s32 	%r262, %r261, 512;
	mul.wide.u32 	%rd111, %r262, 4;
	add.s64 	%rd112, %rd2, %rd111;
	atom.global.add.u32 	%r263, [%rd112], %r64;
$L__BB11_79:
	ld.shared.u32 	%r65, [%r61+3072];
	setp.eq.s32 	%p49, %r65, 0;
	@%p49 bra 	$L__BB11_81;
	shl.b32 	%r264, %r368, 8;
	add.s32 	%r265, %r264, %r1;
	add.s32 	%r266, %r265, 768;
	mul.wide.u32 	%rd113, %r266, 4;
	add.s64 	%rd114, %rd2, %rd113;
	atom.global.add.u32 	%r267, [%rd114], %r65;
$L__BB11_81:
	ld.shared.u32 	%r66, [%r61+4096];
	setp.eq.s32 	%p50, %r66, 0;
	@%p50 bra 	$L__BB11_83;
	shl.b32 	%r268, %r368, 8;
	add.s32 	%r269, %r268, %r1;
	add.s32 	%r270, %r269, 1024;
	mul.wide.u32 	%rd115, %r270, 4;
	add.s64 	%rd116, %rd2, %rd115;
	atom.global.add.u32 	%r271, [%rd116], %r66;
$L__BB11_83:
	ld.shared.u32 	%r67, [%r61+5120];
	setp.eq.s32 	%p51, %r67, 0;
	@%p51 bra 	$L__BB11_85;
	shl.b32 	%r272, %r368, 8;
	add.s32 	%r273, %r272, %r1;
	add.s32 	%r274, %r273, 1280;
	mul.wide.u32 	%rd117, %r274, 4;
	add.s64 	%rd118, %rd2, %rd117;
	atom.global.add.u32 	%r275, [%rd118], %r67;
$L__BB11_85:
	ld.shared.u32 	%r68, [%r61+6144];
	setp.eq.s32 	%p52, %r68, 0;
	@%p52 bra 	$L__BB11_87;
	shl.b32 	%r276, %r368, 8;
	add.s32 	%r277, %r276, %r1;
	add.s32 	%r278, %r277, 1536;
	mul.wide.u32 	%rd119, %r278, 4;
	add.s64 	%rd120, %rd2, %rd119;
	atom.global.add.u32 	%r279, [%rd120], %r68;
$L__BB11_87:
	ld.shared.u32 	%r69, [%r61+7168];
	setp.eq.s32 	%p53, %r69, 0;
	@%p53 bra 	$L__BB11_89;
	shl.b32 	%r280, %r368, 8;
	add.s32 	%r281, %r280, %r1;
	add.s32 	%r282, %r281, 1792;
	mul.wide.u32 	%rd121, %r282, 4;
	add.s64 	%rd122, %rd2, %rd121;
	atom.global.add.u32 	%r283, [%rd122], %r69;
$L__BB11_89:
	add.s32 	%r368, %r368, 8;
	setp.ne.s32 	%p54, %r368, %r26;
	mov.u32 	%r370, %r26;
	@%p54 bra 	$L__BB11_73;
$L__BB11_90:
	setp.eq.s32 	%p55, %r7, 0;
	@%p55 bra 	$L__BB11_111;
	setp.lt.u32 	%p56, %r8, 3;
	@%p56 bra 	$L__BB11_101;
	shl.b32 	%r284, %r370, 10;
	add.s32 	%r72, %r11, %r284;
	ld.shared.u32 	%r73, [%r72];
	setp.eq.s32 	%p57, %r73, 0;
	@%p57 bra 	$L__BB11_94;
	shl.b32 	%r285, %r370, 8;
	add.s32 	%r286, %r285, %r1;
	mul.wide.u32 	%rd123, %r286, 4;
	add.s64 	%rd124, %rd2, %rd123;
	atom.global.add.u32 	%r287, [%rd124], %r73;
$L__BB11_94:
	ld.shared.u32 	%r74, [%r72+1024];
	setp.eq.s32 	%p58, %r74, 0;
	@%p58 bra 	$L__BB11_96;
	shl.b32 	%r288, %r370, 8;
	add.s32 	%r289, %r288, %r1;
	add.s32 	%r290, %r289, 256;
	mul.wide.u32 	%rd125, %r290, 4;
	add.s64 	%rd126, %rd2, %rd125;
	atom.global.add.u32 	%r291, [%rd126], %r74;
$L__BB11_96:
	ld.shared.u32 	%r75, [%r72+2048];
	setp.eq.s32 	%p59, %r75, 0;
	@%p59 bra 	$L__BB11_98;
	shl.b32 	%r292, %r370, 8;
	add.s32 	%r293, %r292, %r1;
	add.s32 	%r294, %r293, 512;
	mul.wide.u32 	%rd127, %r294, 4;
	add.s64 	%rd128, %rd2, %rd127;
	atom.global.add.u32 	%r295, [%rd128], %r75;
$L__BB11_98:
	ld.shared.u32 	%r76, [%r72+3072];
	setp.eq.s32 	%p60, %r76, 0;
	@%p60 bra 	$L__BB11_100;
	shl.b32 	%r296, %r370, 8;
	add.s32 	%r297, %r296, %r1;
	add.s32 	%r298, %r297, 768;
	mul.wide.u32 	%rd129, %r298, 4;
	add.s64 	%rd130, %rd2, %rd129;
	atom.global.add.u32 	%r299, [%rd130], %r76;
$L__BB11_100:
	add.s32 	%r370, %r370, 4;
$L__BB11_101:
	setp.eq.s32 	%p61, %r9, 0;
	@%p61 bra 	$L__BB11_111;
	setp.eq.s32 	%p62, %r10, 0;
	@%p62 bra 	$L__BB11_108;
	shl.b32 	%r300, %r370, 10;
	add.s32 	%r79, %r11, %r300;
	ld.shared.u32 	%r80, [%r79];
	setp.eq.s32 	%p63, %r80, 0;
	@%p63 bra 	$L__BB11_105;
	shl.b32 	%r301, %r370, 8;
	add.s32 	%r302, %r301, %r1;
	mul.wide.u32 	%rd131, %r302, 4;
	add.s64 	%rd132, %rd2, %rd131;
	atom.global.add.u32 	%r303, [%rd132], %r80;
$L__BB11_105:
	ld.shared.u32 	%r81, [%r79+1024];
	setp.eq.s32 	%p64, %r81, 0;
	@%p64 bra 	$L__BB11_107;
	shl.b32 	%r304, %r370, 8;
	add.s32 	%r305, %r304, %r1;
	add.s32 	%r306, %r305, 256;
	mul.wide.u32 	%rd133, %r306, 4;
	add.s64 	%rd134, %rd2, %rd133;
	atom.global.add.u32 	%r307, [%rd134], %r81;
$L__BB11_107:
	add.s32 	%r370, %r370, 2;
$L__BB11_108:
	setp.eq.s32 	%p65, %r27, 0;
	@%p65 bra 	$L__BB11_111;
	shl.b32 	%r308, %r370, 10;
	add.s32 	%r309, %r11, %r308;
	ld.shared.u32 	%r84, [%r309];
	setp.eq.s32 	%p66, %r84, 0;
	@%p66 bra 	$L__BB11_111;
	shl.b32 	%r310, %r370, 8;
	add.s32 	%r311, %r310, %r1;
	mul.wide.u32 	%rd135, %r311, 4;
	add.s64 	%rd136, %rd2, %rd135;
	atom.global.add.u32 	%r312, [%rd136], %r84;
$L__BB11_111:
	setp.gt.u32 	%p67, %r1, 127;
	@%p67 bra 	$L__BB11_152;
	setp.lt.u32 	%p68, %r4, 7;
	mov.b32 	%r374, 0;
	@%p68 bra 	$L__BB11_131;
	mov.b32 	%r372, 0;
$L__BB11_114:
	.pragma "nounroll";
	shl.b32 	%r315, %r372, 10;
	add.s32 	%r86, %r11, %r315;
	ld.shared.u32 	%r87, [%r86+512];
	setp.eq.s32 	%p69, %r87, 0;
	shl.b32 	%r316, %r372, 8;
	add.s32 	%r317, %r316, %r1;
	mul.wide.u32 	%rd137, %r317, 4;
	add.s64 	%rd67, %rd2, %rd137;
	@%p69 bra 	$L__BB11_116;
	atom.global.add.u32 	%r318, [%rd67+512], %r87;
$L__BB11_116:
	ld.shared.u32 	%r88, [%r86+1536];
	setp.eq.s32 	%p70, %r88, 0;
	@%p70 bra 	$L__BB11_118;
	atom.global.add.u32 	%r319, [%rd67+1536], %r88;
$L__BB11_118:
	ld.shared.u32 	%r89, [%r86+2560];
	setp.eq.s32 	%p71, %r89, 0;
	@%p71 bra 	$L__BB11_120;
	atom.global.add.u32 	%r320, [%rd67+2560], %r89;
$L__BB11_120:
	ld.shared.u32 	%r90, [%r86+3584];
	setp.eq.s32 	%p72, %r90, 0;
	@%p72 bra 	$L__BB11_122;
	atom.global.add.u32 	%r321, [%rd67+3584], %r90;
$L__BB11_122:
	ld.shared.u32 	%r91, [%r86+4608];
	setp.eq.s32 	%p73, %r91, 0;
	@%p73 bra 	$L__BB11_124;
	atom.global.add.u32 	%r322, [%rd67+4608], %r91;
$L__BB11_124:
	ld.shared.u32 	%r92, [%r86+5632];
	setp.eq.s32 	%p74, %r92, 0;
	@%p74 bra 	$L__BB11_126;
	atom.global.add.u32 	%r323, [%rd67+5632], %r92;
$L__BB11_126:
	ld.shared.u32 	%r93, [%r86+6656];
	setp.eq.s32 	%p75, %r93, 0;
	@%p75 bra 	$L__BB11_128;
	atom.global.add.u32 	%r324, [%rd67+6656], %r93;
$L__BB11_128:
	ld.shared.u32 	%r94, [%r86+7680];
	setp.eq.s32 	%p76, %r94, 0;
	@%p76 bra 	$L__BB11_130;
	atom.global.add.u32 	%r325, [%rd67+7680], %r94;
$L__BB11_130:
	add.s32 	%r372, %r372, 8;
	setp.ne.s32 	%p77, %r372, %r26;
	mov.u32 	%r374, %r26;
	@%p77 bra 	$L__BB11_114;
$L__BB11_131:
	setp.eq.s32 	%p78, %r7, 0;
	@%p78 bra 	$L__BB11_152;
	setp.lt.u32 	%p79, %r8, 3;
	@%p79 bra 	$L__BB11_142;
	shl.b32 	%r326, %r374, 10;
	add.s32 	%r97, %r11, %r326;
	ld.shared.u32 	%r98, [%r97+512];
	setp.eq.s32 	%p80, %r98, 0;
	@%p80 bra 	$L__BB11_135;
	shl.b32 	%r327, %r374, 8;
	add.s32 	%r328, %r327, %r1;
	mul.wide.u32 	%rd138, %r328, 4;
	add.s64 	%rd139, %rd2, %rd138;
	atom.global.add.u32 	%r329, [%rd139+512], %r98;
$L__BB11_135:
	ld.shared.u32 	%r99, [%r97+1536];
	setp.eq.s32 	%p81, %r99, 0;
	@%p81 bra 	$L__BB11_137;
	shl.b32 	%r330, %r374, 8;
	add.s32 	%r331, %r330, %r1;
	add.s32 	%r332, %r331, 256;
	mul.wide.u32 	%rd140, %r332, 4;
	add.s64 	%rd141, %rd2, %rd140;
	atom.global.add.u32 	%r333, [%rd141+512], %r99;
$L__BB11_137:
	ld.shared.u32 	%r100, [%r97+2560];
	setp.eq.s32 	%p82, %r100, 0;
	@%p82 bra 	$L__BB11_139;
	shl.b32 	%r334, %r374, 8;
	add.s32 	%r335, %r334, %r1;
	add.s32 	%r336, %r335, 512;
	mul.wide.u32 	%rd142, %r336, 4;
	add.s64 	%rd143, %rd2, %rd142;
	atom.global.add.u32 	%r337, [%rd143+512], %r100;
$L__BB11_139:
	ld.shared.u32 	%r101, [%r97+3584];
	setp.eq.s32 	%p83, %r101, 0;
	@%p83 bra 	$L__BB11_141;
	shl.b32 	%r338, %r374, 8;
	add.s32 	%r339, %r338, %r1;
	add.s32 	%r340, %r339, 768;
	mul.wide.u32 	%rd144, %r340, 4;
	add.s64 	%rd145, %rd2, %rd144;
	atom.global.add.u32 	%r341, [%rd145+512], %r101;
$L__BB11_141:
	add.s32 	%r374, %r374, 4;
$L__BB11_142:
	setp.eq.s32 	%p84, %r9, 0;
	@%p84 bra 	$L__BB11_152;
	setp.eq.s32 	%p85, %r10, 0;
	@%p85 bra 	$L__BB11_149;
	shl.b32 	%r342, %r374, 10;
	add.s32 	%r104, %r11, %r342;
	ld.shared.u32 	%r105, [%r104+512];
	setp.eq.s32 	%p86, %r105, 0;
	@%p86 bra 	$L__BB11_146;
	shl.b32 	%r343, %r374, 8;
	add.s32 	%r344, %r343, %r1;
	mul.wide.u32 	%rd146, %r344, 4;
	add.s64 	%rd147, %rd2, %rd146;
	atom.global.add.u32 	%r345, [%rd147+512], %r105;
$L__BB11_146:
	ld.shared.u32 	%r106, [%r104+1536];
	setp.eq.s32 	%p87, %r106, 0;
	@%p87 bra 	$L__BB11_148;
	shl.b32 	%r346, %r374, 8;
	add.s32 	%r347, %r346, %r1;
	add.s32 	%r348, %r347, 256;
	mul.wide.u32 	%rd148, %r348, 4;
	add.s64 	%rd149, %rd2, %rd148;
	atom.global.add.u32 	%r349, [%rd149+512], %r106;
$L__BB11_148:
	add.s32 	%r374, %r374, 2;
$L__BB11_149:
	setp.eq.s32 	%p88, %r27, 0;
	@%p88 bra 	$L__BB11_152;
	shl.b32 	%r350, %r374, 10;
	add.s32 	%r351, %r11, %r350;
	ld.shared.u32 	%r109, [%r351+512];
	setp.eq.s32 	%p89, %r109, 0;
	@%p89 bra 	$L__BB11_152;
	shl.b32 	%r352, %r374, 8;
	add.s32 	%r353, %r352, %r1;
	mul.wide.u32 	%rd150, %r353, 4;
	add.s64 	%rd151, %rd2, %rd150;
	atom.global.add.u32 	%r354, [%rd151+512], %r109;
$L__BB11_152:
	bar.sync 	0;
	add.s32 	%r355, %r355, 1;
	setp.ne.s32 	%p90, %r355, %r30;
	@%p90 bra 	$L__BB11_2;
$L__BB11_153:
	ret;

}
	// .globl	_ZN3cub18CUB_300001_SM_10006detail10radix_sort33DeviceRadixSortExclusiveSumKernelINS1_5radix10policy_hubImijE10Policy1000EjEEvPT0_
.visible .entry _ZN3cub18CUB_300001_SM_10006detail10radix_sort33DeviceRadixSortExclusiveSumKernelINS1_5radix10policy_hubImijE10Policy1000EjEEvPT0_(
	.param .u64 .ptr .align 1 _ZN3cub18CUB_300001_SM_10006detail10radix_sort33DeviceRadixSortExclusiveSumKernelINS1_5radix10policy_hubImijE10Policy1000EjEEvPT0__param_0
)
{
	.reg .pred 	%p<4>;
	.reg .b32 	%r<77>;
	.reg .b64 	%rd<5>;
	// demoted variable
	.shared .align 16 .b8 _ZZN3cub18CUB_300001_SM_10006detail10radix_sort33DeviceRadixSortExclusiveSumKernelINS1_5radix10policy_hubImijE10Policy1000EjEEvPT0_E12temp_storage[1184];
	ld.param.u64 	%rd2, [_ZN3cub18CUB_300001_SM_10006detail10radix_sort33DeviceRadixSortExclusiveSumKernelINS1_5radix10policy_hubImijE10Policy1000EjEEvPT0__param_0];
	cvta.to.global.u64 	%rd3, %rd2;
	mov.u32 	%r6, %ctaid.x;
	shl.b32 	%r7, %r6, 8;
	mov.u32 	%r1, %tid.x;
	setp.gt.u32 	%p1, %r1, 255;
	add.s32 	%r8, %r7, %r1;
	mul.wide.s32 	%rd4, %r8, 4;
	add.s64 	%rd1, %rd3, %rd4;
	@%p1 bra 	$L__BB12_2;
	ld.global.u32 	%r76, [%rd1];
$L__BB12_2:
	shr.u32 	%r9, %r1, 3;
	add.s32 	%r10, %r9, %r1;
	shl.b32 	%r11, %r10, 2;
	mov.u32 	%r12, _ZZN3cub18CUB_300001_SM_10006detail10radix_sort33DeviceRadixSortExclusiveSumKernelINS1_5radix10policy_hubImijE10Policy1000EjEEvPT0_E12temp_storage;
	add.s32 	%r13, %r12, %r11;
	add.s32 	%r4, %r13, 16;
	st.shared.u32 	[%r13+16], %r76;
	bar.sync 	0;
	setp.gt.u32 	%p2, %r1, 31;
	@%p2 bra 	$L__BB12_4;
	mad.lo.s32 	%r45, %r1, 36, %r12;
	ld.shared.u32 	%r46, [%r45+16];
	ld.shared.u32 	%r47, [%r45+20];
	ld.shared.u32 	%r48, [%r45+24];
	ld.shared.u32 	%r49, [%r45+28];
	ld.shared.u32 	%r50, [%r45+32];
	ld.shared.u32 	%r51, [%r45+36];
	ld.shared.u32 	%r52, [%r45+40];
	ld.shared.u32 	%r53, [%r45+44];
	add.s32 	%r54, %r47, %r46;
	add.s32 	%r55, %r54, %r48;
	add.s32 	%r56, %r55, %r49;
	add.s32 	%r57, %r56, %r50;
	add.s32 	%r58, %r57, %r51;
	add.s32 	%r59, %r58, %r52;
	add.s32 	%r18, %r59, %r53;
	mov.b32 	%r16, 1;
	mov.b32 	%r41, 0;
	mov.b32 	%r43, -1;
	// begin inline asm
	{  .reg .u32 r0;  .reg .pred p;  shfl.sync.up.b32 r0|p, %r18, %r16, %r41, %r43;  @p add.u32 r0, r0, %r18;  mov.u32 %r14, r0;}
	// end inline asm
	mov.b32 	%r22, 2;
	// begin inline asm
	{  .reg .u32 r0;  .reg .pred p;  shfl.sync.up.b32 r0|p, %r14, %r22, %r41, %r43;  @p add.u32 r0, r0, %r14;  mov.u32 %r20, r0;}
	// end inline asm
	mov.b32 	%r28, 4;
	// begin inline asm
	{  .reg .u32 r0;  .reg .pred p;  shfl.sync.up.b32 r0|p, %r20, %r28, %r41, %r43;  @p add.u32 r0, r0, %r20;  mov.u32 %r26, r0;}
	// end inline asm
	mov.b32 	%r34, 8;
	// begin inline asm
	{  .reg .u32 r0;  .reg .pred p;  shfl.sync.up.b32 r0|p, %r26, %r34, %r41, %r43;  @p add.u32 r0, r0, %r26;  mov.u32 %r32, r0;}
	// end inline asm
	mov.b32 	%r40, 16;
	// begin inline asm
	{  .reg .u32 r0;  .reg .pred p;  shfl.sync.up.b32 r0|p, %r32, %r40, %r41, %r43;  @p add.u32 r0, r0, %r32;  mov.u32 %r38, r0;}
	// end inline asm
	sub.s32 	%r60, %r38, %r18;
	ld.shared.u32 	%r61, [%r45+16];
	ld.shared.u32 	%r62, [%r45+20];
	ld.shared.u32 	%r63, [%r45+24];
	ld.shared.u32 	%r64, [%r45+28];
	ld.shared.u32 	%r65, [%r45+32];
	ld.shared.u32 	%r66, [%r45+36];
	ld.shared.u32 	%r67, [%r45+40];
	add.s32 	%r68, %r61, %r60;
	add.s32 	%r69, %r62, %r68;
	add.s32 	%r70, %r63, %r69;
	add.s32 	%r71, %r64, %r70;
	add.s32 	%r72, %r65, %r71;
	add.s32 	%r73, %r66, %r72;
	add.s32 	%r74, %r67, %r73;
	st.shared.u32 	[%r45+16], %r60;
	st.shared.u32 	[%r45+20], %r68;
	st.shared.u32 	[%r45+24], %r69;
	st.shared.u32 	[%r45+28], %r70;
	st.shared.u32 	[%r45+32], %r71;
	st.shared.u32 	[%r45+36], %r72;
	st.shared.u32 	[%r45+40], %r73;
	st.shared.u32 	[%r45+44], %r74;
$L__BB12_4:
	setp.gt.u32 	%p3, %r1, 255;
	bar.sync 	0;
	@%p3 bra 	$L__BB12_6;
	ld.shared.u32 	%r75, [%r4];
	st.global.u32 	[%rd1], %r75;
$L__BB12_6:
	ret;

}
	// .globl	_ZN3cub18CUB_300001_SM_10006detail10radix_sort29DeviceRadixSortOnesweepKernelINS1_5radix10policy_hubImijE10Policy1000ELNS0_9SortOrderE0EmijiiNS1_21identity_decomposer_tEEEvPT5_SB_PT3_PKSC_PT1_PKSG_PT2_PKSK_T4_iiT6_
.visible .entry _ZN3cub18CUB_300001_SM_10006detail10radix_sort29DeviceRadixSortOnesweepKernelINS1_5radix10policy_hubImijE10Policy1000ELNS0_9SortOrderE0EmijiiNS1_21identity_decomposer_tEEEvPT5_SB_PT3_PKSC_PT1_PKSG_PT2_PKSK_T4_iiT6_(
	.param .u64 .ptr .align 1 _ZN3cub18CUB_300001_SM_10006detail10radix_sort29DeviceRadixSortOnesweepKernelINS1_5radix10policy_hubImijE10Policy1000ELNS0_9SortOrderE0EmijiiNS1_21identity_decomposer_tEEEvPT5_SB_PT3_PKSC_PT1_PKSG_PT2_PKSK_T4_iiT6__param_0,
	.param .u64 .ptr .align 1 _ZN3cub18CUB_300001_SM_10006detail10radix_sort29DeviceRadixSortOnesweepKernelINS1_5radix10policy_hubImijE10Policy1000ELNS0_9SortOrderE0EmijiiNS1_21identity_decomposer_tEEEvPT5_SB_PT3_PKSC_PT1_PKSG_PT2_PKSK_T4_iiT6__param_1,
	.param .u64 .ptr .align 1 _ZN3cub18CUB_300001_SM_10006detail10radix_sort29DeviceRadixSortOnesweepKernelINS1_5radix10policy_hubImijE10Policy1000ELNS0_9SortOrderE0EmijiiNS1_21identity_decomposer_tEEEvPT5_SB_PT3_PKSC_PT1_PKSG_PT2_PKSK_T4_iiT6__param_2,
	.param .u64 .ptr .align 1 _ZN3cub18CUB_300001_SM_10006detail10radix_sort29DeviceRadixSortOnesweepKernelINS1_5radix10policy_hubImijE10Policy1000ELNS0_9SortOrderE0EmijiiNS1_21identity_decomposer_tEEEvPT5_SB_PT3_PKSC_PT1_PKSG_PT2_PKSK_T4_iiT6__param_3,
	.param .u64 .ptr .align 1 _ZN3cub18CUB_300001_SM_10006detail10radix_sort29DeviceRadixSortOnesweepKernelINS1_5radix10policy_hubImijE10Policy1000ELNS0_9SortOrderE0EmijiiNS1_21identity_decomposer_tEEEvPT5_SB_PT3_PKSC_PT1_PKSG_PT2_PKSK_T4_iiT6__param_4,
	.param .u64 .ptr .align 1 _ZN3cub18CUB_300001_SM_10006detail10radix_sort29DeviceRadixSortOnesweepKernelINS1_5radix10policy_hubImijE10Policy1000ELNS0_9SortOrderE0EmijiiNS1_21identity_decomposer_tEEEvPT5_SB_PT3_PKSC_PT1_PKSG_PT2_PKSK_T4_iiT6__param_5,
	.param .u64 .ptr .align 1 _ZN3cub18CUB_300001_SM_10006detail10radix_sort29DeviceRadixSortOnesweepKernelINS1_5radix10policy_hubImijE10Policy1000ELNS0_9SortOrderE0EmijiiNS1_21identity_decomposer_tEEEvPT5_SB_PT3_PKSC_PT1_PKSG_PT2_PKSK_T4_iiT6__param_6,
	.param .u64 .ptr .align 1 _ZN3cub18CUB_300001_SM_10006detail10radix_sort29DeviceRadixSortOnesweepKernelINS1_5radix10policy_hubImijE10Policy1000ELNS0_9SortOrderE0EmijiiNS1_21identity_decomposer_tEEEvPT5_SB_PT3_PKSC_PT1_PKSG_PT2_PKSK_T4_iiT6__param_7,
	.param .u32 _ZN3cub18CUB_300001_SM_10006detail10radix_sort29DeviceRadixSortOnesweepKernelINS1_5radix10policy_hubImijE10Policy1000ELNS0_9SortOrderE0EmijiiNS1_21identity_decomposer_tEEEvPT5_SB_PT3_PKSC_PT1_PKSG_PT2_PKSK_T4_iiT6__param_8,
	.param .u32 _ZN3cub18CUB_300001_SM_10006detail10radix_sort29DeviceRadixSortOnesweepKernelINS1_5radix10policy_hubImijE10Policy1000ELNS0_9SortOrderE0EmijiiNS1_21identity_decomposer_tEEEvPT5_SB_PT3_PKSC_PT1_PKSG_PT2_PKSK_T4_iiT6__param_9,
	.param .u32 _ZN3cub18CUB_300001_SM_10006detail10radix_sort29DeviceRadixSortOnesweepKernelINS1_5radix10policy_hubImijE10Policy1000ELNS0_9SortOrderE0EmijiiNS1_21identity_decomposer_tEEEvPT5_SB_PT3_PKSC_PT1_PKSG_PT2_PKSK_T4_iiT6__param_10,
	.param .align 1 .b8 _ZN3cub18CUB_300001_SM_10006detail10radix_sort29DeviceRadixSortOnesweepKernelINS1_5radix10policy_hubImijE10Policy1000ELNS0_9SortOrderE0EmijiiNS1_21identity_decomposer_tEEEvPT5_SB_PT3_PKSC_PT1_PKSG_PT2_PKSK_T4_iiT6__param_11[1]
)
.maxntid 384
{
	.reg .pred 	%p<187>;
	.reg .b32 	%r<2063>;
	.reg .b64 	%rd<438>;
	// demoted variable
	.shared .align 16 .b8 _ZZN3cub18CUB_300001_SM_10006detail10radix_sort29DeviceRadixSortOnesweepKernelINS1_5radix10policy_hubImijE10Policy1000ELNS0_9SortOrderE0EmijiiNS1_21identity_decomposer_tEEEvPT5_SB_PT3_PKSC_PT1_PKSG_PT2_PKSK_T4_iiT6_E1s[47104];
	ld.param.u64 	%rd76, [_ZN3cub18CUB_300001_SM_10006detail10radix_sort29DeviceRadixSortOnesweepKernelINS1_5radix10policy_hubImijE10Policy1000ELNS0_9SortOrderE0EmijiiNS1_21identity_decomposer_tEEEvPT5_SB_PT3_PKSC_PT1_PKSG_PT2_PKSK_T4_iiT6__param_1];
	ld.param.u64 	%rd82, [_ZN3cub18CUB_300001_SM_10006detail10radix_sort29DeviceRadixSortOnesweepKernelINS1_5radix10policy_hubImijE10Policy1000ELNS0_9SortOrderE0EmijiiNS1_21identity_decomposer_tEEEvPT5_SB_PT3_PKSC_PT1_PKSG_PT2_PKSK_T4_iiT6__param_5];
	cvta.to.global.u64 	%rd1, %rd82;
	mov.u32 	%r1, %tid.x;
	shr.u32 	%r2, %r1, 5;
	// begin inline asm
	mov.u32 %r339, %laneid;
	// end inline asm
	setp.ne.s32 	%p1, %r1, 0;
	@%p1 bra 	$L__BB13_2;
	cvta.to.global.u64 	%rd83, %rd76;
	atom.global.add.u32 	%r340, [%rd83], 1;
	st.shared.u32 	[_ZZN3cub18CUB_300001_SM_10006detail10radix_sort29DeviceRadixSortOnesweepKernelINS1_5radix10policy_hubImijE10Policy1000ELNS0_9SortOrderE0EmijiiNS1_21identity_decomposer_tEEEvPT5_SB_PT3_PKSC_PT1_PKSG_PT2_PKSK_T4_iiT6_E1s+46080], %r340;
$L__BB13_2:
	ld.param.u32 	%r1953, [_ZN3cub18CUB_300001_SM_10006detail10radix_sort29DeviceRadixSortOnesweepKernelINS1_5radix10policy_hubImijE10Policy1000ELNS0_9SortOrderE0EmijiiNS1_21identity_decomposer_tEEEvPT5_SB_PT3_PKSC_PT1_PKSG_PT2_PKSK_T4_iiT6__param_8];
	bar.sync 	0;
	ld.shared.u32 	%r4, [_ZZN3cub18CUB_300001_SM_10006detail10radix_sort29DeviceRadixSortOnesweepKernelINS1_5radix10policy_hubImijE10Policy1000ELNS0_9SortOrderE0EmijiiNS1_21identity_decomposer_tEEEvPT5_SB_PT3_PKSC_PT1_PKSG_PT2_PKSK_T4_iiT6_E1s+46080];
	mul.lo.s32 	%r5, %r4, 5760;
	add.s32 	%r341, %r5, 5760;
	setp.gt.s32 	%p2, %r341, %r1953;
	@%p2 bra 	$L__BB13_4;
	and.b32  	%r342, %r1, 31;
	and.b32  	%r343, %r1, 992;
	mul.lo.s32 	%r344, %r343, 15;
	or.b32  	%r345, %r344, %r342;
	cvt.u64.u32 	%rd84, %r5;
	cvt.u64.u32 	%rd85, %r345;
	add.s64 	%rd86, %rd85, %rd84;
	shl.b64 	%rd87, %rd86, 3;
	add.s64 	%rd88, %rd1, %rd87;
	ld.global.u64 	%rd437, [%rd88];
	ld.global.u64 	%rd436, [%rd88+256];
	ld.global.u64 	%rd435, [%rd88+512];
	ld.global.u64 	%rd434, [%rd88+768];
	ld.global.u64 	%rd433, [%rd88+1024];
	ld.global.u64 	%rd432, [%rd88+1280];
	ld.global.u64 	%rd431, [%rd88+1536];
	ld.global.u64 	%rd430, [%rd88+1792];
	ld.global.u64 	%rd429, [%rd88+2048];
	ld.global.u64 	%rd428, [%rd88+2304];
	ld.global.u64 	%rd427, [%rd88+2560];
	ld.global.u64 	%rd426, [%rd88+2816];
	ld.global.u64 	%rd425, [%rd88+3072];
	ld.global.u64 	%rd424, [%rd88+3328];
	ld.global.u64 	%rd423, [%rd88+3584];
	bra.uni 	$L__BB13_34;
$L__BB13_4:
	ld.param.u32 	%r1954, [_ZN3cub18CUB_300001_SM_10006detail10radix_sort29DeviceRadixSortOnesweepKernelINS1_5radix10policy_hubImijE10Policy1000ELNS0_9SortOrderE0EmijiiNS1_21identity_decomposer_tEEEvPT5_SB_PT3_PKSC_PT1_PKSG_PT2_PKSK_T4_iiT6__param_8];
	cvt.u64.u32 	%rd90, %r5;
	sub.s32 	%r6, %r1954, %r5;
	and.b32  	%r346, %r1, 31;
	and.b32  	%r347, %r1, 992;
	mul.lo.s32 	%r348, %r347, 15;
	or.b32  	%r7, %r348, %r346;
	setp.ge.s32 	%p3, %r7, %r6;
	cvt.u64.u32 	%rd91, %r7;
	add.s64 	%rd92, %rd91, %rd90;
	shl.b64 	%rd93, %rd92, 3;
	add.s64 	%rd17, %rd1, %rd93;
	mov.b64 	%rd437, -1;
	@%p3 bra 	$L__BB13_6;
	ld.global.u64 	%rd437, [%rd17];
$L__BB13_6:
	add.s32 	%r349, %r7, 32;
	setp.ge.s32 	%p4, %r349, %r6;
	mov.b64 	%rd436, -1;
	@%p4 bra 	$L__BB13_8;
	ld.global.u64 	%rd436, [%rd17+256];
$L__BB13_8:
	add.s32 	%r350, %r7, 64;
	setp.ge.s32 	%p5, %r350, %r6;
	mov.b64 	%rd435, -1;
	@%p5 bra 	$L__BB13_10;
	ld.global.u64 	%rd435, [%rd17+512];
$L__BB13_10:
	add.s32 	%r351, %r7, 96;
	setp.ge.s32 	%p6, %r351, %r6;
	mov.b64 	%rd434, -1;
	@%p6 bra 	$L__BB13_12;
	ld.global.u64 	%rd434, [%rd17+768];
$L__BB13_12:
	add.s32 	%r352, %r7, 128;
	setp.ge.s32 	%p7, %r352, %r6;
	mov.b64 	%rd433, -1;
	@%p7 bra 	$L__BB13_14;
	ld.global.u64 	%rd433, [%rd17+1024];
$L__BB13_14:
	add.s32 	%r353, %r7, 160;
	setp.ge.s32 	%p8, %r353, %r6;
	mov.b64 	%rd432, -1;
	@%p8 bra 	$L__BB13_16;
	ld.global.u64 	%rd432, [%rd17+1280];
$L__BB13_16:
	add.s32 	%r354, %r7, 192;
	setp.ge.s32 	%p9, %r354, %r6;
	mov.b64 	%rd431, -1;
	@%p9 bra 	$L__BB13_18;
	ld.global.u64 	%rd431, [%rd17+1536];
$L__BB13_18:
	add.s32 	%r355, %r7, 224;
	setp.ge.s32 	%p10, %r355, %r6;
	mov.b64 	%rd430, -1;
	@%p10 bra 	$L__BB13_20;
	ld.global.u64 	%rd430, [%rd17+1792];
$L__BB13_20:
	add.s32 	%r356, %r7, 256;
	setp.ge.s32 	%p11, %r356, %r6;
	mov.b64 	%rd429, -1;
	@%p11 bra 	$L__BB13_22;
	ld.global.u64 	%rd429, [%rd17+2048];
$L__BB13_22:
	add.s32 	%r357, %r7, 288;
	setp.ge.s32 	%p12, %r357, %r6;
	mov.b64 	%rd428, -1;
	@%p12 bra 	$L__BB13_24;
	ld.global.u64 	%rd428, [%rd17+2304];
$L__BB13_24:
	add.s32 	%r358, %r7, 320;
	setp.ge.s32 	%p13, %r358, %r6;
	mov.b64 	%rd427, -1;
	@%p13 bra 	$L__BB13_26;
	ld.global.u64 	%rd427, [%rd17+2560];
$L__BB13_26:
	add.s32 	%r359, %r7, 352;
	setp.ge.s32 	%p14, %r359, %r6;
	mov.b64 	%rd426, -1;
	@%p14 bra 	$L__BB13_28;
	ld.global.u64 	%rd426, [%rd17+2816];
$L__BB13_28:
	add.s32 	%r360, %r7, 384;
	setp.ge.s32 	%p15, %r360, %r6;
	mov.b64 	%rd425, -1;
	@%p15 bra 	$L__BB13_30;
	ld.global.u64 	%rd425, [%rd17+3072];
$L__BB13_30:
	add.s32 	%r361, %r7, 416;
	setp.ge.s32 	%p16, %r361, %r6;
	mov.b64 	%rd424, -1;
	@%p16 bra 	$L__BB13_32;
	ld.global.u64 	%rd424, [%rd17+3328];
$L__BB13_32:
	add.s32 	%r362, %r7, 448;
	setp.ge.s32 	%p17, %r362, %r6;
	mov.b64 	%rd423, -1;
	@%p17 bra 	$L__BB13_34;
	ld.global.u64 	%rd423, [%rd17+3584];
$L__BB13_34:
	shl.b32 	%r363, %r2, 10;
	mov.u32 	%r364, _ZZN3cub18CUB_300001_SM_10006detail10radix_sort29DeviceRadixSortOnesweepKernelINS1_5radix10policy_hubImijE10Policy1000ELNS0_9SortOrderE0EmijiiNS1_21identity_decomposer_tEEEvPT5_SB_PT3_PKSC_PT1_PKSG_PT2_PKSK_T4_iiT6_E1s;
	add.s32 	%r8, %r364, %r363;
	setp.gt.s32 	%p18, %r339, 255;
	@%p18 bra 	$L__BB13_47;
	max.s32 	%r365, %r339, 224;
	sub.s32 	%r366, %r365, %r339;
	add.s32 	%r367, %r366, 31;
	shr.u32 	%r368, %r367, 5;
	add.s32 	%r9, %r368, 1;
	and.b32  	%r10, %r9, 15;
	setp.lt.u32 	%p19, %r367, 480;
	mov.u32 	%r1974, %r339;
	@%p19 bra 	$L__BB13_38;
	and.b32  	%r369, %r9, 268435440;
	neg.s32 	%r1972, %r369;
	shl.b32 	%r371, %r339, 2;
	add.s32 	%r372, %r363, %r371;
	add.s32 	%r374, %r372, %r364;
	add.s32 	%r1971, %r374, 1024;
	mov.u32 	%r1974, %r339;
$L__BB13_37:
	.pragma "nounroll";
	mov.b32 	%r375, 0;
	st.shared.u32 	[%r1971+-1024], %r375;
	st.shared.u32 	[%r1971+-896], %r375;
	st.shared.u32 	[%r1971+-768], %r375;
	st.shared.u32 	[%r1971+-640], %r375;
	st.shared.u32 	[%r1971+-512], %r375;
	st.shared.u32 	[%r1971+-384], %r375;
	st.shared.u32 	[%r1971+-256], %r375;
	st.shared.u32 	[%r1971+-128], %r375;
	st.shared.u32 	[%r1971], %r375;
	st.shared.u32 	[%r1971+128], %r375;
	st.shared.u32 	[%r1971+256], %r375;
	st.shared.u32 	[%r1971+384], %r375;
	st.shared.u32 	[%r1971+512], %r375;
	st.shared.u32 	[%r1971+640], %r375;
	st.shared.u32 	[%r1971+768], %r375;
	st.shared.u32 	[%r1971+896], %r375;
	add.s32 	%r1974, %r1974, 512;
	add.s32 	%r1972, %r1972, 16;
	add.s32 	%r1971, %r1971, 2048;
	setp.ne.s32 	%p20, %r1972, 0;
	@%p20 bra 	$L__BB13_37;
$L__BB13_38:
	setp.eq.s32 	%p21, %r10, 0;
	@%p21 bra 	$L__BB13_47;
	and.b32  	%r20, %r9, 7;
	setp.lt.u32 	%p22, %r10, 8;
	@%p22 bra 	$L__BB13_41;
	shl.b32 	%r376, %r1974, 2;
	add.s32 	%r377, %r8, %r376;
	mov.b32 	%r378, 0;
	st.shared.u32 	[%r377], %r378;
	st.shared.u32 	[%r377+128], %r378;
	st.shared.u32 	[%r377+256], %r378;
	st.shared.u32 	[%r377+384], %r378;
	st.shared.u32 	[%r377+512], %r378;
	st.shared.u32 	[%r377+640], %r378;
	st.shared.u32 	[%r377+768], %r378;
	st.shared.u32 	[%r377+896], %r378;
	add.s32 	%r1974, %r1974, 256;
$L__BB13_41:
	setp.eq.s32 	%p23, %r20, 0;
	@%p23 bra 	$L__BB13_47;
	and.b32  	%r23, %r9, 3;
	setp.lt.u32 	%p24, %r20, 4;
	@%p24 bra 	$L__BB13_44;
	shl.b32 	%r379, %r1974, 2;
	add.s32 	%r380, %r8, %r379;
	mov.b32 	%r381, 0;
	st.shared.u32 	[%r380], %r381;
	st.shared.u32 	[%r380+128], %r381;
	st.shared.u32 	[%r380+256], %r381;
	st.shared.u32 	[%r380+384], %r381;
	add.s32 	%r1974, %r1974, 128;
$L__BB13_44:
	setp.eq.s32 	%p25, %r23, 0;
	@%p25 bra 	$L__BB13_47;
	shl.b32 	%r383, %r1974, 2;
	add.s32 	%r384, %r363, %r383;
	add.s32 	%r1978, %r364, %r384;
	neg.s32 	%r1977, %r23;
$L__BB13_46:
	.pragma "nounroll";
	mov.b32 	%r386, 0;
	st.shared.u32 	[%r1978], %r386;
	add.s32 	%r1978, %r1978, 128;
	add.s32 	%r1977, %r1977, 1;
	setp.ne.s32 	%p26, %r1977, 0;
	@%p26 bra 	$L__BB13_46;
$L__BB13_47:
	ld.param.u32 	%r1970, [_ZN3cub18CUB_300001_SM_10006detail10radix_sort29DeviceRadixSortOnesweepKernelINS1_5radix10policy_hubImijE10Policy1000ELNS0_9SortOrderE0EmijiiNS1_21identity_decomposer_tEEEvPT5_SB_PT3_PKSC_PT1_PKSG_PT2_PKSK_T4_iiT6__param_10];
	ld.param.u32 	%r1969, [_ZN3cub18CUB_300001_SM_10006detail10radix_sort29DeviceRadixSortOnesweepKernelINS1_5radix10policy_hubImijE10Policy1000ELNS0_9SortOrderE0EmijiiNS1_21identity_decomposer_tEEEvPT5_SB_PT3_PKSC_PT1_PKSG_PT2_PKSK_T4_iiT6__param_9];
	bar.warp.sync 	-1;
	cvt.u64.u32 	%rd62, %r1969;
	shr.u64 	%rd108, %rd437, %r1969;
	cvt.u32.u64 	%r388, %rd108;
	mov.b32 	%r389, -1;
	shl.b32 	%r390, %r389, %r1970;
	not.b32 	%r32, %r390;
	and.b32  	%r33, %r388, %r32;
	shl.b32 	%r391, %r1, 5;
	and.b32  	%r392, %r391, 31744;
	mov.u32 	%r393, _ZZN3cub18CUB_300001_SM_10006detail10radix_sort29DeviceRadixSortOnesweepKernelINS1_5radix10policy_hubImijE10Policy1000ELNS0_9SortOrderE0EmijiiNS1_21identity_decomposer_tEEEvPT5_SB_PT3_PKSC_PT1_PKSG_PT2_PKSK_T4_iiT6_E1s;
	add.s32 	%r394, %r393, %r392;
	shl.b32 	%r395, %r33, 2;
	add.s32 	%r396, %r394, %r395;
	atom.shared.add.u32 	%r397, [%r396], 1;
	shr.u64 	%rd109, %rd436, %r1969;
	cvt.u32.u64 	%r398, %rd109;
	and.b32  	%r399, %r398, %r32;
	shl.b32 	%r400, %r399, 2;
	add.s32 	%r401, %r394, %r400;
	atom.shared.add.u32 	%r402, [%r401], 1;
	shr.u64 	%rd110, %rd435, %r1969;
	cvt.u32.u64 	%r403, %rd110;
	and.b32  	%r404, %r403, %r32;
	shl.b32 	%r405, %r404, 2;
	add.s32 	%r406, %r394, %r405;
	atom.shared.add.u32 	%r407, [%r406], 1;
	shr.u64 	%rd111, %rd434, %r1969;
	cvt.u32.u64 	%r408, %rd111;
	and.b32  	%r409, %r408, %r32;
	shl.b32 	%r410, %r409, 2;
	add.s32 	%r411, %r394, %r410;
	atom.shared.add.u32 	%r412, [%r411], 1;
	shr.u64 	%rd112, %rd433, %r1969;
	cvt.u32.u64 	%r413, %rd112;
	and.b32  	%r414, %r413, %r32;
	shl.b32 	%r415, %r414, 2;
	add.s32 	%r416, %r394, %r415;
	atom.shared.add.u32 	%r417, [%r416], 1;
	shr.u64 	%rd113, %rd432, %r1969;
	cvt.u32.u64 	%r418, %rd113;
	and.b32  	%r419, %r418, %r32;
	shl.b32 	%r420, %r419, 2;
	add.s32 	%r421, %r394, %r420;
	atom.shared.add.u32 	%r422, [%r421], 1;
	shr.u64 	%rd114, %rd431, %r1969;
	cvt.u32.u64 	%r423, %rd114;
	and.b32  	%r424, %r423, %r32;
	shl.b32 	%r425, %r424, 2;
	add.s32 	%r426, %r394, %r425;
	atom.shared.add.u32 	%r427, [%r426], 1;
	shr.u64 	%rd115, %rd430, %r1969;
	cvt.u32.u64 	%r428, %rd115;
	and.b32  	%r429, %r428, %r32;
	shl.b32 	%r430, %r429, 2;
	add.s32 	%r431, %r394, %r430;
	atom.shared.add.u32 	%r432, [%r431], 1;
	shr.u64 	%rd116, %rd429, %r1969;
	cvt.u32.u64 	%r433, %rd116;
	and.b32  	%r434, %r433, %r32;
	shl.b32 	%r435, %r434, 2;
	add.s32 	%r436, %r394, %r435;
	atom.shared.add.u32 	%r437, [%r436], 1;
	shr.u64 	%rd117, %rd428, %r1969;
	cvt.u32.u64 	%r438, %rd117;
	and.b32  	%r439, %r438, %r32;
	shl.b32 	%r440, %r439, 2;
	add.s32 	%r441, %r394, %r440;
	atom.shared.add.u32 	%r442, [%r441], 1;
	shr.u64 	%rd118, %rd427, %r1969;
	cvt.u32.u64 	%r443, %rd118;
	and.b32  	%r444, %r443, %r32;
	shl.b32 	%r445, %r444, 2;
	add.s32 	%r446, %r394, %r445;
	atom.shared.add.u32 	%r447, [%r446], 1;
	shr.u64 	%rd119, %rd426, %r1969;
	cvt.u32.u64 	%r448, %rd119;
	and.b32  	%r449, %r448, %r32;
	shl.b32 	%r450, %r449, 2;
	add.s32 	%r451, %r394, %r450;
	atom.shared.add.u32 	%r452, [%r451], 1;
	shr.u64 	%rd120, %rd425, %r1969;
	cvt.u32.u64 	%r453, %rd120;
	and.b32  	%r454, %r453, %r32;
	shl.b32 	%r455, %r454, 2;
	add.s32 	%r456, %r394, %r455;
	atom.shared.add.u32 	%r457, [%r456], 1;
	shr.u64 	%rd121, %rd424, %r1969;
	cvt.u32.u64 	%r458, %rd121;
	and.b32  	%r459, %r458, %r32;
	shl.b32 	%r460, %r459, 2;
	add.s32 	%r461, %r394, %r460;
	atom.shared.add.u32 	%r462, [%r461], 1;
	shr.u64 	%rd122, %rd423, %r1969;
	cvt.u32.u64 	%r463, %rd122;
	and.b32  	%r464, %r463, %r32;
	shl.b32 	%r465, %r464, 2;
	add.s32 	%r466, %r394, %r465;
	atom.shared.add.u32 	%r467, [%r466], 1;
	bar.sync 	0;
	setp.gt.u32 	%p27, %r1, 255;
	shl.b32 	%r468, %r1, 2;
	add.s32 	%r34, %r393, %r468;
	mov.b32 	%r1979, 0;
	@%p27 bra 	$L__BB13_49;
	ld.shared.u32 	%r469, [%r34];
	mov.b32 	%r470, 0;
	st.shared.u32 	[%r34], %r470;
	ld.shared.u32 	%r471, [%r34+1024];
	st.shared.u32 	[%r34+1024], %r469;
	add.s32 	%r472, %r471, %r469;
	ld.shared.u32 	%r473, [%r34+2048];
	st.shared.u32 	[%r34+2048], %r472;
	add.s32 	%r474, %r473, %r472;
	ld.shared.u32 	%r475, [%r34+3072];
	st.shared.u32 	[%r34+3072], %r474;
	add.s32 	%r476, %r475, %r474;
	ld.shared.u32 	%r477, [%r34+4096];
	st.shared.u32 	[%r34+4096], %r476;
	add.s32 	%r478, %r477, %r476;
	ld.shared.u32 	%r479, [%r34+5120];
	st.shared.u32 	[%r34+5120], %r478;
	add.s32 	%r480, %r479, %r478;
	ld.shared.u32 	%r481, [%r34+6144];
	st.shared.u32 	[%r34+6144], %r480;
	add.s32 	%r482, %r481, %r480;
	ld.shared.u32 	%r483, [%r34+7168];
	st.shared.u32 	[%r34+7168], %r482;
	add.s32 	%r484, %r483, %r482;
	ld.shared.u32 	%r485, [%r34+8192];
	st.shared.u32 	[%r34+8192], %r484;
	add.s32 	%r486, %r485, %r484;
	ld.shared.u32 	%r487, [%r34+9216];
	st.shared.u32 	[%r34+9216], %r486;
	add.s32 	%r488, %r487, %r486;
	ld.shared.u32 	%r489, [%r34+10240];
	st.shared.u32 	[%r34+10240], %r488;
	add.s32 	%r490, %r489, %r488;
	ld.shared.u32 	%r491, [%r34+11264];
	st.shared.u32 	[%r34+11264], %r490;
	add.s32 	%r1979, %r491, %r490;
$L__BB13_49:
	ld.param.u64 	%rd397, [_ZN3cub18CUB_300001_SM_10006detail10radix_sort29DeviceRadixSortOnesweepKernelINS1_5radix10policy_hubImijE10Policy1000ELNS0_9SortOrderE0EmijiiNS1_21identity_decomposer_tEEEvPT5_SB_PT3_PKSC_PT1_PKSG_PT2_PKSK_T4_iiT6__param_0];
	setp.gt.u32 	%p28, %r1, 255;
	shl.b32 	%r492, %r4, 8;
	add.s32 	%r493, %r492, %r1;
	cvta.to.global.u64 	%rd63, %rd397;
	mul.wide.s32 	%rd123, %r493, 4;
	add.s64 	%rd64, %rd63, %rd123;
	@%p28 bra 	$L__BB13_51;
	or.b32  	%r494, %r1979, 1073741824;
	st.volatile.global.u32 	[%rd64], %r494;
$L__BB13_51:
	ld.param.u64 	%rd408, [_ZN3cub18CUB_300001_SM_10006detail10radix_sort29DeviceRadixSortOnesweepKernelINS1_5radix10policy_hubImijE10Policy1000ELNS0_9SortOrderE0EmijiiNS1_21identity_decomposer_tEEEvPT5_SB_PT3_PKSC_PT1_PKSG_PT2_PKSK_T4_iiT6__param_7];
	ld.param.u64 	%rd407, [_ZN3cub18CUB_300001_SM_10006detail10radix_sort29DeviceRadixSortOnesweepKernelINS1_5radix10policy_hubImijE10Policy1000ELNS0_9SortOrderE0EmijiiNS1_21identity_decomposer_tEEEvPT5_SB_PT3_PKSC_PT1_PKSG_PT2_PKSK_T4_iiT6__param_6];
	ld.param.u64 	%rd406, [_ZN3cub18CUB_300001_SM_10006detail10radix_sort29DeviceRadixSortOnesweepKernelINS1_5radix10policy_hubImijE10Policy1000ELNS0_9SortOrderE0EmijiiNS1_21identity_decomposer_tEEEvPT5_SB_PT3_PKSC_PT1_PKSG_PT2_PKSK_T4_iiT6__param_4];
	ld.param.u64 	%rd404, [_ZN3cub18CUB_300001_SM_10006detail10radix_sort29DeviceRadixSortOnesweepKernelINS1_5radix10policy_hubImijE10Policy1000ELNS0_9SortOrderE0EmijiiNS1_21identity_decomposer_tEEEvPT5_SB_PT3_PKSC_PT1_PKSG_PT2_PKSK_T4_iiT6__param_3];
	ld.param.u64 	%rd400, [_ZN3cub18CUB_300001_SM_10006detail10radix_sort29DeviceRadixSortOnesweepKernelINS1_5radix10policy_hubImijE10Policy1000ELNS0_9SortOrderE0EmijiiNS1_21identity_decomposer_tEEEvPT5_SB_PT3_PKSC_PT1_PKSG_PT2_PKSK_T4_iiT6__param_2];
	cvta.to.global.u64 	%rd65, %rd406;
	cvta.to.global.u64 	%rd66, %rd407;
	setp.lt.u32 	%p29, %r1, 256;
	setp.eq.s32 	%p30, %r1979, 5760;
	and.pred  	%p31, %p29, %p30;
	selp.u32 	%r495, 1, 0, %p31;
	{ 
	.reg .pred 	%p1; 
	.reg .pred 	%p2; 
	setp.ne.u32 	%p1, %r495, 0; 
	bar.red.or.pred 	%p2, 0, %p1; 
	selp.u32 	%r496, 1, 0, %p2; 
	}
	setp.eq.s32 	%p32, %r496, 0;
	and.b32  	%r497, %r1, 992;
	and.b32  	%r498, %r1, 31;
	mul.lo.s32 	%r499, %r497, 15;
	or.b32  	%r500, %r499, %r498;
	mul.lo.s32 	%r501, %r4, 5760;
	cvt.u64.u32 	%rd124, %r501;
	cvt.u64.u32 	%rd67, %r500;
	add.s64 	%rd125, %rd67, %rd124;
	cvta.to.global.u64 	%rd126, %rd408;
	shl.b64 	%rd127, %rd125, 2;
	add.s64 	%rd68, %rd126, %rd127;
	cvta.to.global.u64 	%rd128, %rd400;
	mul.wide.u32 	%rd129, %r1, 4;
	add.s64 	%rd69, %rd128, %rd129;
	cvta.to.global.u64 	%rd130, %rd404;
	add.s64 	%rd70, %rd130, %rd129;
	@%p32 bra 	$L__BB13_159;
	setp.gt.u32 	%p33, %r1, 255;
	@%p33 bra 	$L__BB13_60;
	ld.global.u32 	%r502, [%rd70];
	setp.gt.u32 	%p34, %r1, %r33;
	selp.b32 	%r503, 5760, 0, %p34;
	sub.s32 	%r1983, %r502, %r503;
	st.shared.u32 	[%r34+46080], %r1983;
	setp.lt.s32 	%p35, %r4, 1;
	mov.u32 	%r1984, %r1979;
	@%p35 bra 	$L__BB13_59;
	mov.b32 	%r1981, -1;
	mov.u32 	%r1980, %r4;
	mov.u32 	%r1984, %r1979;
$L__BB13_55:
	add.s32 	%r41, %r1980, -1;
	shl.b32 	%r505, %r41, 8;
	add.s32 	%r506, %r505, %r1;
	mul.wide.s32 	%rd131, %r506, 4;
	add.s64 	%rd71, %rd63, %rd131;
$L__BB13_56:
	membar.cta;
	ld.volatile.global.u32 	%r42, [%rd71];
	setp.eq.s32 	%p36, %r42, 0;
	@%p36 bra 	$L__BB13_56;
	and.b32  	%r507, %r42, 1073741823;
	add.s32 	%r1984, %r507, %r1984;
	setp.gt.s32 	%p37, %r42, -1;
	vote.sync.ballot.b32 	%r1981, %p37, %r1981;
	setp.gt.u32 	%p39, %r1980, 1;
	and.pred  	%p40, %p37, %p39;
	mov.u32 	%r1980, %r41;
	@%p40 bra 	$L__BB13_55;
	ld.shared.u32 	%r1983, [%r34+46080];
$L__BB13_59:
	or.b32  	%r508, %r1984, -2147483648;
	st.volatile.global.u32 	[%rd64], %r508;
	sub.s32 	%r509, %r1984, %r1979;
	add.s32 	%r510, %r509, %r1983;
	st.shared.u32 	[%r34+46080], %r510;
$L__BB13_60:
	ld.param.u32 	%r1955, [_ZN3cub18CUB_300001_SM_10006detail10radix_sort29DeviceRadixSortOnesweepKernelINS1_5radix10policy_hubImijE10Policy1000ELNS0_9SortOrderE0EmijiiNS1_21identity_decomposer_tEEEvPT5_SB_PT3_PKSC_PT1_PKSG_PT2_PKSK_T4_iiT6__param_8];
	ld.param.u64 	%rd401, [_ZN3cub18CUB_300001_SM_10006detail10radix_sort29DeviceRadixSortOnesweepKernelINS1_5radix10policy_hubImijE10Policy1000ELNS0_9SortOrderE0EmijiiNS1_21identity_decomposer_tEEEvPT5_SB_PT3_PKSC_PT1_PKSG_PT2_PKSK_T4_iiT6__param_2];
	mad.lo.s32 	%r48, %r4, 5760, 5760;
	setp.lt.s32 	%p42, %r48, %r1955;
	setp.eq.s64 	%p43, %rd401, 0;
	or.pred  	%p44, %p43, %p42;
	or.pred  	%p45, %p33, %p44;
	@%p45 bra 	$L__BB13_62;
	ld.shared.u32 	%r511, [%r34+46080];
	setp.gt.u32 	%p46, %r1, %r33;
	selp.b32 	%r512, 5760, 0, %p46;
	add.s32 	%r513, %r512, %r1979;
	add.s32 	%r514, %r513, %r511;
	st.global.u32 	[%rd69], %r514;
$L__BB13_62:
	ld.param.u32 	%r1956, [_ZN3cub18CUB_300001_SM_10006detail10radix_sort29DeviceRadixSortOnesweepKernelINS1_5radix10policy_hubImijE10Policy1000ELNS0_9SortOrderE0EmijiiNS1_21identity_decomposer_tEEEvPT5_SB_PT3_PKSC_PT1_PKSG_PT2_PKSK_T4_iiT6__param_8];
	setp.gt.s32 	%p47, %r48, %r1956;
	bar.sync 	0;
	shl.b32 	%r515, %r33, 2;
	mov.u32 	%r516, _ZZN3cub18CUB_300001_SM_10006detail10radix_sort29DeviceRadixSortOnesweepKernelINS1_5radix10policy_hubImijE10Policy1000ELNS0_9SortOrderE0EmijiiNS1_21identity_decomposer_tEEEvPT5_SB_PT3_PKSC_PT1_PKSG_PT2_PKSK_T4_iiT6_E1s;
	add.s32 	%r517, %r516, %r515;
	ld.shared.u32 	%r49, [%r517+46080];
	@%p47 bra 	$L__BB13_64;
	cvt.u64.u32 	%rd132, %r49;
	add.s64 	%rd133, %rd67, %rd132;
	shl.b64 	%rd134, %rd133, 3;
	add.s64 	%rd135, %rd65, %rd134;
	st.global.u64 	[%rd135], %rd437;
	st.global.u64 	[%rd135+256], %rd436;
	st.global.u64 	[%rd135+512], %rd435;
	st.global.u64 	[%rd135+768], %rd434;
	st.global.u64 	[%rd135+1024], %rd433;
	st.global.u64 	[%rd135+1280], %rd432;
	st.global.u64 	[%rd135+1536], %rd431;
	st.global.u64 	[%rd135+1792], %rd430;
	st.global.u64 	[%rd135+2048], %rd429;
	st.global.u64 	[%rd135+2304], %rd428;
	st.global.u64 	[%rd135+2560], %rd427;
	st.global.u64 	[%rd135+2816], %rd426;
	st.global.u64 	[%rd135+3072], %rd425;
	st.global.u64 	[%rd135+3328], %rd424;
	st.global.u64 	[%rd135+3584], %rd423;
	bra.uni 	$L__BB13_94;
$L__BB13_64:
	ld.param.u32 	%r1957, [_ZN3cub18CUB_300001_SM_10006detail10radix_sort29DeviceRadixSortOnesweepKernelINS1_5radix10policy_hubImijE10Policy1000ELNS0_9SortOrderE0EmijiiNS1_21identity_decomposer_tEEEvPT5_SB_PT3_PKSC_PT1_PKSG_PT2_PKSK_T4_iiT6__param_8];
	cvt.u32.u64 	%r518, %rd67;
	cvt.u64.u32 	%rd136, %r49;
	mad.lo.s32 	%r50, %r4, -5760, %r1957;
	setp.ge.s32 	%p48, %r518, %r50;
	add.s64 	%rd137, %rd67, %rd136;
	shl.b64 	%rd138, %rd137, 3;
	add.s64 	%rd72, %rd65, %rd138;
	@%p48 bra 	$L__BB13_66;
	st.global.u64 	[%rd72], %rd437;
$L__BB13_66:
	add.s32 	%r520, %r518, 32;
	setp.ge.s32 	%p49, %r520, %r50;
	@%p49 bra 	$L__BB13_68;
	st.global.u64 	[%rd72+256], %rd436;
$L__BB13_68:
	add.s32 	%r522, %r518, 64;
	setp.ge.s32 	%p50, %r522, %r50;
	@%p50 bra 	$L__BB13_70;
	st.global.u64 	[%rd72+512], %rd435;
$L__BB13_70:
	add.s32 	%r524, %r518, 96;
	setp.ge.s32 	%p51, %r524, %r50;
	@%p51 bra 	$L__BB13_72;
	st.global.u64 	[%rd72+768], %rd434;
$L__BB13_72:
	add.s32 	%r526, %r518, 128;
	setp.ge.s32 	%p52, %r526, %r50;
	@%p52 bra 	$L__BB13_74;
	st.global.u64 	[%rd72+1024], %rd433;
$L__BB13_74:
	add.s32 	%r528, %r518, 160;
	setp.ge.s32 	%p53, %r528, %r50;
	@%p53 bra 	$L__BB13_76;
	st.global.u64 	[%rd72+1280], %rd432;
$L__BB13_76:
	add.s32 	%r530, %r518, 192;
	setp.ge.s32 	%p54, %r530, %r50;
	@%p54 bra 	$L__BB13_78;
	st.global.u64 	[%rd72+1536], %rd431;
$L__BB13_78:
	add.s32 	%r532, %r518, 224;
	setp.ge.s32 	%p55, %r532, %r50;
	@%p55 bra 	$L__BB13_80;
	st.global.u64 	[%rd72+1792], %rd430;
$L__BB13_80:
	add.s32 	%r534, %r518, 256;
	setp.ge.s32 	%p56, %r534, %r50;
	@%p56 bra 	$L__BB13_82;
	st.global.u64 	[%rd72+2048], %rd429;
$L__BB13_82:
	add.s32 	%r536, %r518, 288;
	setp.ge.s32 	%p57, %r536, %r50;
	@%p57 bra 	$L__BB13_84;
	st.global.u64 	[%rd72+2304], %rd428;
$L__BB13_84:
	add.s32 	%r538, %r518, 320;
	setp.ge.s32 	%p58, %r538, %r50;
	@%p58 bra 	$L__BB13_86;
	st.global.u64 	[%rd72+2560], %rd427;
$L__BB13_86:
	add.s32 	%r540, %r518, 352;
	setp.ge.s32 	%p59, %r540, %r50;
	@%p59 bra 	$L__BB13_88;
	st.global.u64 	[%rd72+2816], %rd426;
$L__BB13_88:
	add.s32 	%r542, %r518, 384;
	setp.ge.s32 	%p60, %r542, %r50;
	@%p60 bra 	$L__BB13_90;
	st.global.u64 	[%rd72+3072], %rd425;
$L__BB13_90:
	add.s32 	%r544, %r518, 416;
	setp.ge.s32 	%p61, %r544, %r50;
	@%p61 bra 	$L__BB13_92;
	st.global.u64 	[%rd72+3328], %rd424;
$L__BB13_92:
	add.s32 	%r546, %r518, 448;
	setp.ge.s32 	%p62, %r546, %r50;
	@%p62 bra 	$L__BB13_94;
	st.global.u64 	[%rd72+3584], %rd423;
$L__BB13_94:
	ld.param.u32 	%r1958, [_ZN3cub18CUB_300001_SM_10006detail10radix_sort29DeviceRadixSortOnesweepKernelINS1_5radix10policy_hubImijE10Policy1000ELNS0_9SortOrderE0EmijiiNS1_21identity_decomposer_tEEEvPT5_SB_PT3_PKSC_PT1_PKSG_PT2_PKSK_T4_iiT6__param_8];
	setp.gt.s32 	%p63, %r48, %r1958;
	@%p63 bra 	$L__BB13_96;
	ld.global.u32 	%r2013, [%rd68];
	ld.global.u32 	%r2012, [%rd68+128];
	ld.global.u32 	%r2011, [%rd68+256];
	ld.global.u32 	%r2010, [%rd68+384];
	ld.global.u32 	%r2009, [%rd68+512];
	ld.global.u32 	%r2008, [%rd68+640];
	ld.global.u32 	%r2007, [%rd68+768];
	ld.global.u32 	%r2006, [%rd68+896];
	ld.global.u32 	%r2005, [%rd68+1024];
	ld.global.u32 	%r2004, [%rd68+1152];
	ld.global.u32 	%r2003, [%rd68+1280];
	ld.global.u32 	%r2002, [%rd68+1408];
	ld.global.u32 	%r2001, [%rd68+1536];
	ld.global.u32 	%r2000, [%rd68+1664];
	ld.global.u32 	%r1999, [%rd68+1792];
	bra.uni 	$L__BB13_126;
$L__BB13_96:
	ld.param.u32 	%r1959, [_ZN3cub18CUB_300001_SM_10006detail10radix_sort29DeviceRadixSortOnesweepKernelINS1_5radix10policy_hubImijE10Policy1000ELNS0_9SortOrderE0EmijiiNS1_21identity_decomposer_tEEEvPT5_SB_PT3_PKSC_PT1_PKSG_PT2_PKSK_T4_iiT6__param_8];
	cvt.u32.u64 	%r548, %rd67;
	mul.lo.s32 	%r549, %r4, 5760;
	sub.s32 	%r66, %r1959, %r549;
	setp.ge.s32 	%p64, %r548, %r66;
	@%p64 bra 	$L__BB13_98;
	ld.global.u32 	%r2013, [%rd68];
$L__BB13_98:
	add.s32 	%r552, %r548, 32;
	setp.ge.s32 	%p65, %r552, %r66;
	@%p65 bra 	$L__BB13_100;
	ld.global.u32 	%r2012, [%rd68+128];
$L__BB13_100:
	add.s32 	%r555, %r548, 64;
	setp.ge.s32 	%p66, %r555, %r66;
	@%p66 bra 	$L__BB13_102;
	ld.global.u32 	%r2011, [%rd68+256];
$L__BB13_102:
	add.s32 	%r558, %r548, 96;
	setp.ge.s32 	%p67, %r558, %r66;
	@%p67 bra 	$L__BB13_104;
	ld.global.u32 	%r2010, [%rd68+384];
$L__BB13_104:
	add.s32 	%r561, %r548, 128;
	setp.ge.s32 	%p68, %r561, %r66;
	@%p68 bra 	$L__BB13_106;
	ld.global.u32 	%r2009, [%rd68+512];
$L__BB13_106:
	add.s32 	%r564, %r548, 160;
	setp.ge.s32 	%p69, %r564, %r66;
	@%p69 bra 	$L__BB13_108;
	ld.global.u32 	%r2008, [%rd68+640];
$L__BB13_108:
	cvt.u32.u64 	%r566, %rd67;
	add.s32 	%r567, %r566, 192;
	setp.ge.s32 	%p70, %r567, %r66;
	@%p70 bra 	$L__BB13_110;
	ld.global.u32 	%r2007, [%rd68+768];
$L__BB13_110:
	cvt.u32.u64 	%r569, %rd67;
	add.s32 	%r570, %r569, 224;
	setp.ge.s32 	%p71, %r570, %r66;
	@%p71 bra 	$L__BB13_112;
	ld.global.u32 	%r2006, [%rd68+896];
$L__BB13_112:
	cvt.u32.u64 	%r572, %rd67;
	add.s32 	%r573, %r572, 256;
	setp.ge.s32 	%p72, %r573, %r66;
	@%p72 bra 	$L__BB13_114;
	ld.global.u32 	%r2005, [%rd68+1024];
$L__BB13_114:
	cvt.u32.u64 	%r575, %rd67;
	add.s32 	%r576, %r575, 288;
	setp.ge.s32 	%p73, %r576, %r66;
	@%p73 bra 	$L__BB13_116;
	ld.global.u32 	%r2004, [%rd68+1152];
$L__BB13_116:
	cvt.u32.u64 	%r578, %rd67;
	add.s32 	%r579, %r578, 320;
	setp.ge.s32 	%p74, %r579, %r66;
	@%p74 bra 	$L__BB13_118;
	ld.global.u32 	%r2003, [%rd68+1280];
$L__BB13_118:
	cvt.u32.u64 	%r581, %rd67;
	add.s32 	%r582, %r581, 352;
	setp.ge.s32 	%p75, %r582, %r66;
	@%p75 bra 	$L__BB13_120;
	ld.global.u32 	%r2002, [%rd68+1408];
$L__BB13_120:
	cvt.u32.u64 	%r584, %rd67;
	add.s32 	%r585, %r584, 384;
	setp.ge.s32 	%p76, %r585, %r66;
	@%p76 bra 	$L__BB13_122;
	ld.global.u32 	%r2001, [%rd68+1536];
$L__BB13_122:
	cvt.u32.u64 	%r587, %rd67;
	add.s32 	%r588, %r587, 416;
	setp.ge.s32 	%p77, %r588, %r66;
	@%p77 bra 	$L__BB13_124;
	ld.global.u32 	%r2000, [%rd68+1664];
$L__BB13_124:
	cvt.u32.u64 	%r590, %rd67;
	add.s32 	%r591, %r590, 448;
	setp.ge.s32 	%p78, %r591, %r66;
	@%p78 bra 	$L__BB13_126;
	ld.global.u32 	%r1999, [%rd68+1792];
$L__BB13_126:
	ld.param.u32 	%r1960, [_ZN3cub18CUB_300001_SM_10006detail10radix_sort29DeviceRadixSortOnesweepKernelINS1_5radix10policy_hubImijE10Policy1000ELNS0_9SortOrderE0EmijiiNS1_21identity_decomposer_tEEEvPT5_SB_PT3_PKSC_PT1_PKSG_PT2_PKSK_T4_iiT6__param_8];
	setp.gt.s32 	%p79, %r48, %r1960;
	@%p79 bra 	$L__BB13_128;
	cvt.u64.u32 	%rd139, %r49;
	add.s64 	%rd140, %rd67, %rd139;
	shl.b64 	%rd141, %rd140, 2;
	add.s64 	%rd142, %rd66, %rd141;
	st.global.u32 	[%rd142], %r2013;
	st.global.u32 	[%rd142+128], %r2012;
	st.global.u32 	[%rd142+256], %r2011;
	st.global.u32 	[%rd142+384], %r2010;
	st.global.u32 	[%rd142+512], %r2009;
	st.global.u32 	[%rd142+640], %r2008;
	st.global.u32 	[%rd142+768], %r2007;
	st.global.u32 	[%rd142+896], %r2006;
	st.global.u32 	[%rd142+1024], %r2005;
	st.global.u32 	[%rd142+1152], %r2004;
	st.global.u32 	[%rd142+1280], %r2003;
	st.global.u32 	[%rd142+1408], %r2002;
	st.global.u32 	[%rd142+1536], %r2001;
	st.global.u32 	[%rd142+1664], %r2000;
	st.global.u32 	[%rd142+1792], %r1999;
	bra.uni 	$L__BB13_158;
$L__BB13_128:
	ld.param.u32 	%r1961, [_ZN3cub18CUB_300001_SM_10006detail10radix_sort29DeviceRadixSortOnesweepKernelINS1_5radix10policy_hubImijE10Policy1000ELNS0_9SortOrderE0EmijiiNS1_21identity_decomposer_tEEEvPT5_SB_PT3_PKSC_PT1_PKSG_PT2_PKSK_T4_iiT6__param_8];
	cvt.u32.u64 	%r592, %rd67;
	cvt.u64.u32 	%rd143, %r49;
	mad.lo.s32 	%r111, %r4, -5760, %r1961;
	setp.ge.s32 	%p80, %r592, %r111;
	add.s64 	%rd144, %rd67, %rd143;
	shl.b64 	%rd145, %rd144, 2;
	add.s64 	%rd73, %rd66, %rd145;
	@%p80 bra 	$L__BB13_130;
	st.global.u32 	[%rd73], %r2013;
$L__BB13_130:
	cvt.u32.u64 	%r593, %rd67;
	add.s32 	%r594, %r593, 32;
	setp.ge.s32 	%p81, %r594, %r111;
	@%p81 bra 	$L__BB13_132;
	st.global.u32 	[%rd73+128], %r2012;
$L__BB13_132:
	cvt.u32.u64 	%r595, %rd67;
	add.s32 	%r596, %r595, 64;
	setp.ge.s32 	%p82, %r596, %r111;
	@%p82 bra 	$L__BB13_134;
	st.global.u32 	[%rd73+256], %r2011;
$L__BB13_134:
	cvt.u32.u64 	%r597, %rd67;
	add.s32 	%r598, %r597, 96;
	setp.ge.s32 	%p83, %r598, %r111;
	@%p83 bra 	$L__BB13_136;
	st.global.u32 	[%rd73+384], %r2010;
$L__BB13_136:
	cvt.u32.u64 	%r599, %rd67;
	add.s32 	%r600, %r599, 128;
	setp.ge.s32 	%p84, %r600, %r111;
	@%p84 bra 	$L__BB13_138;
	st.global.u32 	[%rd73+512], %r2009;
$L__BB13_138:
	cvt.u32.u64 	%r601, %rd67;
	add.s32 	%r602, %r601, 160;
	setp.ge.s32 	%p85, %r602, %r111;
	@%p85 bra 	$L__BB13_140;
	st.global.u32 	[%rd73+640], %r2008;
$L__BB13_140:
	cvt.u32.u64 	%r603, %rd67;
	add.s32 	%r604, %r603, 192;
	setp.ge.s32 	%p86, %r604, %r111;
	@%p86 bra 	$L__BB13_142;
	st.global.u32 	[%rd73+768], %r2007;
$L__BB13_142:
	cvt.u32.u64 	%r605, %rd67;
	add.s32 	%r606, %r605, 224;
	setp.ge.s32 	%p87, %r606, %r111;
	@%p87 bra 	$L__BB13_144;
	st.global.u32 	[%rd73+896], %r2006;
$L__BB13_144:
	cvt.u32.u64 	%r607, %rd67;
	add.s32 	%r608, %r607, 256;
	setp.ge.s32 	%p88, %r608, %r111;
	@%p88 bra 	$L__BB13_146;
	st.global.u32 	[%rd73+1024], %r2005;
$L__BB13_146:
	cvt.u32.u64 	%r609, %rd67;
	add.s32 	%r610, %r609, 288;
	setp.ge.s32 	%p89, %r610, %r111;
	@%p89 bra 	$L__BB13_148;
	st.global.u32 	[%rd73+1152], %r2004;
$L__BB13_148:
	add.s32 	%r612, %r609, 320;
	setp.ge.s32 	%p90, %r612, %r111;
	@%p90 bra 	$L__BB13_150;
	st.global.u32 	[%rd73+1280], %r2003;
$L__BB13_150:
	add.s32 	%r614, %r609, 352;
	setp.ge.s32 	%p91, %r614, %r111;
	@%p91 bra 	$L__BB13_152;
	st.global.u32 	[%rd73+1408], %r2002;
$L__BB13_152:
	add.s32 	%r616, %r609, 384;
	setp.ge.s32 	%p92, %r616, %r111;
	@%p92 bra 	$L__BB13_154;
	st.global.u32 	[%rd73+1536], %r2001;
$L__BB13_154:
	add.s32 	%r618, %r609, 416;
	setp.ge.s32 	%p93, %r618, %r111;
	@%p93 bra 	$L__BB13_156;
	st.global.u32 	[%rd73+1664], %r2000;
$L__BB13_156:
	add.s32 	%r620, %r609, 448;
	setp.ge.s32 	%p94, %r620, %r111;
	@%p94 bra 	$L__BB13_158;
	st.global.u32 	[%rd73+1792], %r1999;
$L__BB13_158:
	// begin inline asm
	exit;
	// end inline asm
$L__BB13_159:
	mul.hi.u32 	%r621, %r1, 357913942;
	add.s32 	%r622, %r621, %r1;
	shl.b32 	%r623, %r622, 2;
	mov.u32 	%r624, _ZZN3cub18CUB_300001_SM_10006detail10radix_sort29DeviceRadixSortOnesweepKernelINS1_5radix10policy_hubImijE10Policy1000ELNS0_9SortOrderE0EmijiiNS1_21identity_decomposer_tEEEvPT5_SB_PT3_PKSC_PT1_PKSG_PT2_PKSK_T4_iiT6_E1s;
	add.s32 	%r625, %r624, %r623;
	add.s32 	%r112, %r625, 13328;
	st.shared.u32 	[%r625+13328], %r1979;
	bar.sync 	0;
	setp.gt.u32 	%p95, %r1, 31;
	@%p95 bra 	$L__BB13_161;
	mov.u32 	%r656, _ZZN3cub18CUB_300001_SM_10006detail10radix_sort29DeviceRadixSortOnesweepKernelINS1_5radix10policy_hubImijE10Policy1000ELNS0_9SortOrderE0EmijiiNS1_21identity_decomposer_tEEEvPT5_SB_PT3_PKSC_PT1_PKSG_PT2_PKSK_T4_iiT6_E1s;
	mad.lo.s32 	%r657, %r1, 52, %r656;
	ld.shared.u32 	%r658, [%r657+13328];
	ld.shared.u32 	%r659, [%r657+13332];
	ld.shared.u32 	%r660, [%r657+13336];
	ld.shared.u32 	%r661, [%r657+13340];
	ld.shared.u32 	%r662, [%r657+13344];
	ld.shared.u32 	%r663, [%r657+13348];
	ld.shared.u32 	%r664, [%r657+13352];
	ld.shared.u32 	%r665, [%r657+13356];
	ld.shared.u32 	%r666, [%r657+13360];
	ld.shared.u32 	%r667, [%r657+13364];
	ld.shared.u32 	%r668, [%r657+13368];
	ld.shared.u32 	%r669, [%r657+13372];
	add.s32 	%r670, %r659, %r658;
	add.s32 	%r671, %r670, %r660;
	add.s32 	%r672, %r671, %r661;
	add.s32 	%r673, %r672, %r662;
	add.s32 	%r674, %r673, %r663;
	add.s32 	%r675, %r674, %r664;
	add.s32 	%r676, %r675, %r665;
	add.s32 	%r677, %r676, %r666;
	add.s32 	%r678, %r677, %r667;
	add.s32 	%r679, %r678, %r668;
	add.s32 	%r630, %r679, %r669;
	mov.b32 	%r628, 1;
	mov.b32 	%r653, 0;
	mov.b32 	%r655, -1;
	// begin inline asm
	{  .reg .s32 r0;  .reg .pred p;  shfl.sync.up.b32 r0|p, %r630, %r628, %r653, %r655;  @p add.s32 r0, r0, %r630;  mov.s32 %r626, r0;}
	// end inline asm
	mov.b32 	%r634, 2;
	// begin inline asm
	{  .reg .s32 r0;  .reg .pred p;  shfl.sync.up.b32 r0|p, %r626, %r634, %r653, %r655;  @p add.s32 r0, r0, %r626;  mov.s32 %r632, r0;}
	// end inline asm
	mov.b32 	%r640, 4;
	// begin inline asm
	{  .reg .s32 r0;  .reg .pred p;  shfl.sync.up.b32 r0|p, %r632, %r640, %r653, %r655;  @p add.s32 r0, r0, %r632;  mov.s32 %r638, r0;}
	// end inline asm
	mov.b32 	%r646, 8;
	// begin inline asm
	{  .reg .s32 r0;  .reg .pred p;  shfl.sync.up.b32 r0|p, %r638, %r646, %r653, %r655;  @p add.s32 r0, r0, %r638;  mov.s32 %r644, r0;}
	// end inline asm
	mov.b32 	%r652, 16;
	// begin inline asm
	{  .reg .s32 r0;  .reg .pred p;  shfl.sync.up.b32 r0|p, %r644, %r652, %r653, %r655;  @p add.s32 r0, r0, %r644;  mov.s32 %r650, r0;}
	// end inline asm
	sub.s32 	%r680, %r650, %r630;
	add.s32 	%r681, %r658, %r680;
	add.s32 	%r682, %r659, %r681;
	add.s32 	%r683, %r660, %r682;
	add.s32 	%r684, %r661, %r683;
	add.s32 	%r685, %r662, %r684;
	add.s32 	%r686, %r663, %r685;
	add.s32 	%r687, %r664, %r686;
	add.s32 	%r688, %r665, %r687;
	add.s32 	%r689, %r666, %r688;
	add.s32 	%r690, %r667, %r689;
	add.s32 	%r691, %r668, %r690;
	st.shared.u32 	[%r657+13328], %r680;
	st.shared.u32 	[%r657+13332], %r681;
	st.shared.u32 	[%r657+13336], %r682;
	st.shared.u32 	[%r657+13340], %r683;
	st.shared.u32 	[%r657+13344], %r684;
	st.shared.u32 	[%r657+13348], %r685;
	st.shared.u32 	[%r657+13352], %r686;
	st.shared.u32 	[%r657+13356], %r687;
	st.shared.u32 	[%r657+13360], %r688;
	st.shared.u32 	[%r657+13364], %r689;
	st.shared.u32 	[%r657+13368], %r690;
	st.shared.u32 	[%r657+13372], %r691;
$L__BB13_161:
	shl.b32 	%r692, %r1, 2;
	mov.u32 	%r693, _ZZN3cub18CUB_300001_SM_10006detail10radix_sort29DeviceRadixSortOnesweepKernelINS1_5radix10policy_hubImijE10Policy1000ELNS0_9SortOrderE0EmijiiNS1_21identity_decomposer_tEEEvPT5_SB_PT3_PKSC_PT1_PKSG_PT2_PKSK_T4_iiT6_E1s;
	add.s32 	%r113, %r693, %r692;
	setp.gt.u32 	%p96, %r1, 255;
	bar.sync 	0;
	ld.shared.u32 	%r114, [%r112];
	@%p96 bra 	$L__BB13_163;
	ld.shared.u32 	%r694, [%r113];
	add.s32 	%r695, %r694, %r114;
	st.shared.u32 	[%r113], %r695;
	ld.shared.u32 	%r696, [%r113+1024];
	add.s32 	%r697, %r696, %r114;
	st.shared.u32 	[%r113+1024], %r697;
	ld.shared.u32 	%r698, [%r113+2048];
	add.s32 	%r699, %r698, %r114;
	st.shared.u32 	[%r113+2048], %r699;
	ld.shared.u32 	%r700, [%r113+3072];
	add.s32 	%r701, %r700, %r114;
	st.shared.u32 	[%r113+3072], %r701;
	ld.shared.u32 	%r702, [%r113+4096];
	add.s32 	%r703, %r702, %r114;
	st.shared.u32 	[%r113+4096], %r703;
	ld.shared.u32 	%r704, [%r113+5120];
	add.s32 	%r705, %r704, %r114;
	st.shared.u32 	[%r113+5120], %r705;
	ld.shared.u32 	%r706, [%r113+6144];
	add.s32 	%r707, %r706, %r114;
	st.shared.u32 	[%r113+6144], %r707;
	ld.shared.u32 	%r708, [%r113+7168];
	add.s32 	%r709, %r708, %r114;
	st.shared.u32 	[%r113+7168], %r709;
	ld.shared.u32 	%r710, [%r113+8192];
	add.s32 	%r711, %r710, %r114;
	st.shared.u32 	[%r113+8192], %r711;
	ld.shared.u32 	%r712, [%r113+9216];
	add.s32 	%r713, %r712, %r114;
	st.shared.u32 	[%r113+9216], %r713;
	ld.shared.u32 	%r714, [%r113+10240];
	add.s32 	%r715, %r714, %r114;
	st.shared.u32 	[%r113+10240], %r715;
	ld.shared.u32 	%r716, [%r113+11264];
	add.s32 	%r717, %r716, %r114;
	st.shared.u32 	[%r113+11264], %r717;
$L__BB13_163:
	bar.sync 	0;
	// begin inline asm
	mov.u32 %r718, %lanemask_le;
	// end inline asm
	cvt.u32.u64 	%r744, %rd62;
	shr.u64 	%rd146, %rd437, %r744;
	cvt.u32.u64 	%r745, %rd146;
	and.b32  	%r741, %r745, %r32;
	mov.b32 	%r721, 1;
	// begin inline asm
	{
    .reg .pred p;
    and.b32 %r719, %r741, %r721;    setp.ne.u32 p, %r719, 0;
    vote.ballot.sync.b32 %r719, p, 0xffffffff;
    @!p not.b32 %r719, %r719;
}

	// end inline asm
	mov.b32 	%r724, 2;
	// begin inline asm
	{
    .reg .pred p;
    and.b32 %r722, %r741, %r724;    setp.ne.u32 p, %r722, 0;
    vote.ballot.sync.b32 %r722, p, 0xffffffff;
    @!p not.b32 %r722, %r722;
}

	// end inline asm
	and.b32  	%r746, %r722, %r719;
	mov.b32 	%r727, 4;
	// begin inline asm
	{
    .reg .pred p;
    and.b32 %r725, %r741, %r727;    setp.ne.u32 p, %r725, 0;
    vote.ballot.sync.b32 %r725, p, 0xffffffff;
    @!p not.b32 %r725, %r725;
}

	// end inline asm
	and.b32  	%r747, %r725, %r746;
	mov.b32 	%r730, 8;
	// begin inline asm
	{
    .reg .pred p;
    and.b32 %r728, %r741, %r730;    setp.ne.u32 p, %r728, 0;
    vote.ballot.sync.b32 %r728, p, 0xffffffff;
    @!p not.b32 %r728, %r728;
}

	// end inline asm
	and.b32  	%r748, %r728, %r747;
	mov.b32 	%r733, 16;
	// begin inline asm
	{
    .reg .pred p;
    and.b32 %r731, %r741, %r733;    setp.ne.u32 p, %r731, 0;
    vote.ballot.sync.b32 %r731, p, 0xffffffff;
    @!p not.b32 %r731, %r731;
}

	// end inline asm
	and.b32  	%r749, %r731, %r748;
	mov.b32 	%r736, 32;
	// begin inline asm
	{
    .reg .pred p;
    and.b32 %r734, %r741, %r736;    setp.ne.u32 p, %r734, 0;
    vote.ballot.sync.b32 %r734, p, 0xffffffff;
    @!p not.b32 %r734, %r734;
}

	// end inline asm
	and.b32  	%r750, %r734, %r749;
	mov.b32 	%r739, 64;
	// begin inline asm
	{
    .reg .pred p;
    and.b32 %r737, %r741, %r739;    setp.ne.u32 p, %r737, 0;
    vote.ballot.sync.b32 %r737, p, 0xffffffff;
    @!p not.b32 %r737, %r737;
}

	// end inline asm
	and.b32  	%r751, %r737, %r750;
	mov.b32 	%r742, 128;
	// begin inline asm
	{
    .reg .pred p;
    and.b32 %r740, %r741, %r742;    setp.ne.u32 p, %r740, 0;
    vote.ballot.sync.b32 %r740, p, 0xffffffff;
    @!p not.b32 %r740, %r740;
}

	// end inline asm
	and.b32  	%r752, %r740, %r751;
	clz.b32 	%r753, %r752;
	sub.s32 	%r116, 31, %r753;
	and.b32  	%r754, %r718, %r752;
	popc.b32 	%r117, %r754;
	setp.ne.s32 	%p97, %r339, %r116;
	mov.b32 	%r2014, 0;
	@%p97 bra 	$L__BB13_165;
	shl.b32 	%r755, %r1, 5;
	and.b32  	%r756, %r755, 31744;
	add.s32 	%r758, %r693, %r756;
	shr.u64 	%rd147, %rd437, %r744;
	cvt.u32.u64 	%r760, %rd147;
	and.b32  	%r761, %r760, %r32;
	shl.b32 	%r762, %r761, 2;
	add.s32 	%r763, %r758, %r762;
	atom.shared.add.u32 	%r2014, [%r763], %r117;
$L__BB13_165:
	shfl.sync.idx.b32	%r789|%p98, %r2014, %r116, 31, -1;
	add.s32 	%r120, %r117, %r789;
	shr.u64 	%rd148, %rd436, %r744;
	cvt.u32.u64 	%r791, %rd148;
	and.b32  	%r786, %r791, %r32;
	mov.b32 	%r766, 1;
	// begin inline asm
	{
    .reg .pred p;
    and.b32 %r764, %r786, %r766;    setp.ne.u32 p, %r764, 0;
    vote.ballot.sync.b32 %r764, p, 0xffffffff;
    @!p not.b32 %r764, %r764;
}

	// end inline asm
	mov.b32 	%r769, 2;
	// begin inline asm
	{
    .reg .pred p;
    and.b32 %r767, %r786, %r769;    setp.ne.u32 p, %r767, 0;
    vote.ballot.sync.b32 %r767, p, 0xffffffff;
    @!p not.b32 %r767, %r767;
}

	// end inline asm
	and.b32  	%r792, %r767, %r764;
	mov.b32 	%r772, 4;
	// begin inline asm
	{
    .reg .pred p;
    and.b32 %r770, %r786, %r772;    setp.ne.u32 p, %r770, 0;
    vote.ballot.sync.b32 %r770, p, 0xffffffff;
    @!p not.b32 %r770, %r770;
}

	// end inline asm
	and.b32  	%r793, %r770, %r792;
	mov.b32 	%r775, 8;
	// begin inline asm
	{
    .reg .pred p;
    and.b32 %r773, %r786, %r775;    setp.ne.u32 p, %r773, 0;
    vote.ballot.sync.b32 %r773, p, 0xffffffff;
    @!p not.b32 %r773, %r773;
}

	// end inline asm
	and.b32  	%r794, %r773, %r793;
	mov.b32 	%r778, 16;
	// begin inline asm
	{
    .reg .pred p;
    and.b32 %r776, %r786, %r778;    setp.ne.u32 p, %r776, 0;
    vote.ballot.sync.b32 %r776, p, 0xffffffff;
    @!p not.b32 %r776, %r776;
}

	// end inline asm
	and.b32  	%r795, %r776, %r794;
	mov.b32 	%r781, 32;
	// begin inline asm
	{
    .reg .pred p;
    and.b32 %r779, %r786, %r781;    setp.ne.u32 p, %r779, 0;
    vote.ballot.sync.b32 %r779, p, 0xffffffff;
    @!p not.b32 %r779, %r779;
}

	// end inline asm
	and.b32  	%r796, %r779, %r795;
	mov.b32 	%r784, 64;
	// begin inline asm
	{
    .reg .pred p;
    and.b32 %r782, %r786, %r784;    setp.ne.u32 p, %r782, 0;
    vote.ballot.sync.b32 %r782, p, 0xffffffff;
    @!p not.b32 %r782, %r782;
}

	// end inline asm
	and.b32  	%r797, %r782, %r796;
	mov.b32 	%r787, 128;
	// begin inline asm
	{
    .reg .pred p;
    and.b32 %r785, %r786, %r787;    setp.ne.u32 p, %r785, 0;
    vote.ballot.sync.b32 %r785, p, 0xffffffff;
    @!p not.b32 %r785, %r785;
}

	// end inline asm
	and.b32  	%r798, %r785, %r797;
	clz.b32 	%r799, %r798;
	sub.s32 	%r121, 31, %r799;
	and.b32  	%r800, %r718, %r798;
	popc.b32 	%r122, %r800;
	setp.ne.s32 	%p99, %r339, %r121;
	mov.b32 	%r2015, 0;
	@%p99 bra 	$L__BB13_167;
	shl.b32 	%r801, %r1, 5;
	and.b32  	%r802, %r801, 31744;
	mov.u32 	%r803, _ZZN3cub18CUB_300001_SM_10006detail10radix_sort29DeviceRadixSortOnesweepKernelINS1_5radix10policy_hubImijE10Policy1000ELNS0_9SortOrderE0EmijiiNS1_21identity_decomposer_tEEEvPT5_SB_PT3_PKSC_PT1_PKSG_PT2_PKSK_T4_iiT6_E1s;
	add.s32 	%r804, %r803, %r802;
	shr.u64 	%rd149, %rd436, %r744;
	cvt.u32.u64 	%r806, %rd149;
	and.b32  	%r807, %r806, %r32;
	shl.b32 	%r808, %r807, 2;
	add.s32 	%r809, %r804, %r808;
	atom.shared.add.u32 	%r2015, [%r809], %r122;
$L__BB13_167:
	shfl.sync.idx.b32	%r835|%p100, %r2015, %r121, 31, -1;
	add.s32 	%r125, %r122, %r835;
	shr.u64 	%rd150, %rd435, %r744;
	cvt.u32.u64 	%r837, %rd150;
	and.b32  	%r832, %r837, %r32;
	mov.b32 	%r812, 1;
	// begin inline asm
	{
    .reg .pred p;
    and.b32 %r810, %r832, %r812;    setp.ne.u32 p, %r810, 0;
    vote.ballot.sync.b32 %r810, p, 0xffffffff;
    @!p not.b32 %r810, %r810;
}

	// end inline asm
	mov.b32 	%r815, 2;
	// begin inline asm
	{
    .reg .pred p;
    and.b32 %r813, %r832, %r815;    setp.ne.u32 p, %r813, 0;
    vote.ballot.sync.b32 %r813, p, 0xffffffff;
    @!p not.b32 %r813, %r813;
}

	// end inline asm
	and.b32  	%r838, %r813, %r810;
	mov.b32 	%r818, 4;
	// begin inline asm
	{
    .reg .pred p;
    and.b32 %r816, %r832, %r818;    setp.ne.u32 p, %r816, 0;
    vote.ballot.sync.b32 %r816, p, 0xffffffff;
    @!p not.b32 %r816, %r816;
}

	// end inline asm
	and.b32  	%r839, %r816, %r838;
	mov.b32 	%r821, 8;
	// begin inline asm
	{
    .reg .pred p;
    and.b32 %r819, %r832, %r821;    setp.ne.u32 p, %r819, 0;
    vote.ballot.sync.b32 %r819, p, 0xffffffff;
    @!p not.b32 %r819, %r819;
}

	// end inline asm
	and.b32  	%r840, %r819, %r839;
	mov.b32 	%r824, 16;
	// begin inline asm
	{
    .reg .pred p;
    and.b32 %r822, %r832, %r824;    setp.ne.u32 p, %r822, 0;
    vote.ballot.sync.b32 %r822, p, 0xffffffff;
    @!p not.b32 %r822, %r822;
}

	// end inline asm
	and.b32  	%r841, %r822, %r840;
	mov.b32 	%r827, 32;
	// begin inline asm
	{
    .reg .pred p;
    and.b32 %r825, %r832, %r827;    setp.ne.u32 p, %r825, 0;
    vote.ballot.sync.b32 %r825, p, 0xffffffff;
    @!p not.b32 %r825, %r825;
}

	// end inline asm
	and.b32  	%r842, %r825, %r841;
	mov.b32 	%r830, 64;
	// begin inline asm
	{
    .reg .pred p;
    and.b32 %r828, %r832, %r830;    setp.ne.u32 p, %r828, 0;
    vote.ballot.sync.b32 %r828, p, 0xffffffff;
    @!p not.b32 %r828, %r828;
}

	// end inline asm
	and.b32  	%r843, %r828, %r842;
	mov.b32 	%r833, 128;
	// begin inline asm
	{
    .reg .pred p;
    and.b32 %r831, %r832, %r833;    setp.ne.u32 p, %r831, 0;
    vote.ballot.sync.b32 %r831, p, 0xffffffff;
    @!p not.b32 %r831, %r831;
}

	// end inline asm
	and.b32  	%r844, %r831, %r843;
	clz.b32 	%r845, %r844;
	sub.s32 	%r126, 31, %r845;
	and.b32  	%r846, %r718, %r844;
	popc.b32 	%r127, %r846;
	setp.ne.s32 	%p101, %r339, %r126;
	mov.b32 	%r2016, 0;
	@%p101 bra 	$L__BB13_169;
	shl.b32 	%r847, %r1, 5;
	and.b32  	%r848, %r847, 31744;
	mov.u32 	%r849, _ZZN3cub18CUB_300001_SM_10006detail10radix_sort29DeviceRadixSortOnesweepKernelINS1_5radix10policy_hubImijE10Policy1000ELNS0_9SortOrderE0EmijiiNS1_21identity_decomposer_tEEEvPT5_SB_PT3_PKSC_PT1_PKSG_PT2_PKSK_T4_iiT6_E1s;
	add.s32 	%r850, %r849, %r848;
	shr.u64 	%rd151, %rd435, %r744;
	cvt.u32.u64 	%r852, %rd151;
	and.b32  	%r853, %r852, %r32;
	shl.b32 	%r854, %r853, 2;
	add.s32 	%r855, %r850, %r854;
	atom.shared.add.u32 	%r2016, [%r855], %r127;
$L__BB13_169:
	shfl.sync.idx.b32	%r881|%p102, %r2016, %r126, 31, -1;
	add.s32 	%r130, %r127, %r881;
	shr.u64 	%rd152, %rd434, %r744;
	cvt.u32.u64 	%r883, %rd152;
	and.b32  	%r878, %r883, %r32;
	mov.b32 	%r858, 1;
	// begin inline asm
	{
    .reg .pred p;
    and.b32 %r856, %r878, %r858;    setp.ne.u32 p, %r856, 0;
    vote.ballot.sync.b32 %r856, p, 0xffffffff;
    @!p not.b32 %r856, %r856;
}

	// end inline asm
	mov.b32 	%r861, 2;
	// begin inline asm
	{
    .reg .pred p;
    and.b32 %r859, %r878, %r861;    setp.ne.u32 p, %r859, 0;
    vote.ballot.sync.b32 %r859, p, 0xffffffff;
    @!p not.b32 %r859, %r859;
}

	// end inline asm
	and.b32  	%r884, %r859, %r856;
	mov.b32 	%r864, 4;
	// begin inline asm
	{
    .reg .pred p;
    and.b32 %r862, %r878, %r864;    setp.ne.u32 p, %r862, 0;
    vote.ballot.sync.b32 %r862, p, 0xffffffff;
    @!p not.b32 %r862, %r862;
}

	// end inline asm
	and.b32  	%r885, %r862, %r884;
	mov.b32 	%r867, 8;
	// begin inline asm
	{
    .reg .pred p;
    and.b32 %r865, %r878, %r867;    setp.ne.u32 p, %r865, 0;
    vote.ballot.sync.b32 %r865, p, 0xffffffff;
    @!p not.b32 %r865, %r865;
}

	// end inline asm
	and.b32  	%r886, %r865, %r885;
	mov.b32 	%r870, 16;
	// begin inline asm
	{
    .reg .pred p;
    and.b32 %r868, %r878, %r870;    setp.ne.u32 p, %r868, 0;
    vote.ballot.sync.b32 %r868, p, 0xffffffff;
    @!p not.b32 %r868, %r868;
}

	// end inline asm
	and.b32  	%r887, %r868, %r886;
	mov.b32 	%r873, 32;
	// begin inline asm
	{
    .reg .pred p;
    and.b32 %r871, %r878, %r873;    setp.ne.u32 p, %r871, 0;
    vote.ballot.sync.b32 %r871, p, 0xffffffff;
    @!p not.b32 %r871, %r871;
}

	// end inline asm
	and.b32  	%r888, %r871, %r887;
	mov.b32 	%r876, 64;
	// begin inline asm
	{
    .reg .pred p;
    and.b32 %r874, %r878, %r876;    setp.ne.u32 p, %r874, 0;
    vote.ballot.sync.b32 %r874, p, 0xffffffff;
    @!p not.b32 %r874, %r874;
}

	// end inline asm
	and.b32  	%r889, %r874, %r888;
	mov.b32 	%r879, 128;
	// begin inline asm
	{
    .reg .pred p;
    and.b32 %r877, %r878, %r879;    setp.ne.u32 p, %r877, 0;
    vote.ballot.sync.b32 %r877, p, 0xffffffff;
    @!p not.b32 %r877, %r877;
}

	// end inline asm
	and.b32  	%r890, %r877, %r889;
	clz.b32 	%r891, %r890;
	sub.s32 	%r131, 31, %r891;
	and.b32  	%r892, %r718, %r890;
	popc.b32 	%r132, %r892;
	setp.ne.s32 	%p103, %r339, %r131;
	mov.b32 	%r2017, 0;
	@%p103 bra 	$L__BB13_171;
	shl.b32 	%r893, %r1, 5;
	and.b32  	%r894, %r893, 31744;
	mov.u32 	%r895, _ZZN3cub18CUB_300001_SM_10006detail10radix_sort29DeviceRadixSortOnesweepKernelINS1_5radix10policy_hubImijE10Policy1000ELNS0_9SortOrderE0EmijiiNS1_21identity_decomposer_tEEEvPT5_SB_PT3_PKSC_PT1_PKSG_PT2_PKSK_T4_iiT6_E1s;
	add.s32 	%r896, %r895, %r894;
	shr.u64 	%rd153, %rd434, %r744;
	cvt.u32.u64 	%r898, %rd153;
	and.b32  	%r899, %r898, %r32;
	shl.b32 	%r900, %r899, 2;
	add.s32 	%r901, %r896, %r900;
	atom.shared.add.u32 	%r2017, [%r901], %r132;
$L__BB13_171:
	shfl.sync.idx.b32	%r927|%p104, %r2017, %r131, 31, -1;
	add.s32 	%r135, %r132, %r927;
	shr.u64 	%rd154, %rd433, %r744;
	cvt.u32.u64 	%r929, %rd154;
	and.b32  	%r924, %r929, %r32;
	mov.b32 	%r904, 1;
	// begin inline asm
	{
    .reg .pred p;
    and.b32 %r902, %r924, %r904;    setp.ne.u32 p, %r902, 0;
    vote.ballot.sync.b32 %r902, p, 0xffffffff;
    @!p not.b32 %r902, %r902;
}

	// end inline asm
	mov.b32 	%r907, 2;
	// begin inline asm
	{
    .reg .pred p;
    and.b32 %r905, %r924, %r907;    setp.ne.u32 p, %r905, 0;
    vote.ballot.sync.b32 %r905, p, 0xffffffff;
    @!p not.b32 %r905, %r905;
}

	// end inline asm
	and.b32  	%r930, %r905, %r902;
	mov.b32 	%r910, 4;
	// begin inline asm
	{
    .reg .pred p;
    and.b32 %r908, %r924, %r910;    setp.ne.u32 p, %r908, 0;
    vote.ballot.sync.b32 %r908, p, 0xffffffff;
    @!p not.b32 %r908, %r908;
}

	// end inline asm
	and.b32  	%r931, %r908, %r930;
	mov.b32 	%r913, 8;
	// begin inline asm
	{
    .reg .pred p;
    and.b32 %r911, %r924, %r913;    setp.ne.u32 p, %r911, 0;
    vote.ballot.sync.b32 %r911, p, 0xffffffff;
    @!p not.b32 %r911, %r911;
}

	// end inline asm
	and.b32  	%r932, %r911, %r931;
	mov.b32 	%r916, 16;
	// begin inline asm
	{
    .reg .pred p;
    and.b32 %r914, %r924, %r916;    setp.ne.u32 p, %r914, 0;
    vote.ballot.sync.b32 %r914, p, 0xffffffff;
    @!p not.b32 %r914, %r914;
}

	// end inline asm
	and.b32  	%r933, %r914, %r932;
	mov.b32 	%r919, 32;
	// begin inline asm
	{
    .reg .pred p;
    and.b32 %r917, %r924, %r919;    setp.ne.u32 p, %r917, 0;
    vote.ballot.sync.b32 %r917, p, 0xffffffff;
    @!p not.b32 %r917, %r917;
}

	// end inline asm
	and.b32  	%r934, %r917, %r933;
	mov.b32 	%r922, 64;
	// begin inline asm
	{
    .reg .pred p;
    and.b32 %r920, %r924, %r922;    setp.ne.u32 p, %r920, 0;
    vote.ballot.sync.b32 %r920, p, 0xffffffff;
    @!p not.b32 %r920, %r920;
}

	// end inline asm
	and.b32  	%r935, %r920, %r934;
	mov.b32 	%r925, 128;
	// begin inline asm
	{
    .reg .pred p;
    and.b32 %r923, %r924, %r925;    setp.ne.u32 p, %r923, 0;
    vote.ballot.sync.b32 %r923, p, 0xffffffff;
    @!p not.b32 %r923, %r923;
}

	// end inline asm
	and.b32  	%r936, %r923, %r935;
	clz.b32 	%r937, %r936;
	sub.s32 	%r136, 31, %r937;
	and.b32  	%r938, %r718, %r936;
	popc.b32 	%r137, %r938;
	setp.ne.s32 	%p105, %r339, %r136;
	mov.b32 	%r2018, 0;
	@%p105 bra 	$L__BB13_173;
	shl.b32 	%r939, %r1, 5;
	and.b32  	%r940, %r939, 31744;
	mov.u32 	%r941, _ZZN3cub18CUB_300001_SM_10006detail10radix_sort29DeviceRadixSortOnesweepKernelINS1_5radix10policy_hubImijE10Policy1000ELNS0_9SortOrderE0EmijiiNS1_21identity_decomposer_tEEEvPT5_SB_PT3_PKSC_PT1_PKSG_PT2_PKSK_T4_iiT6_E1s;
	add.s32 	%r942, %r941, %r940;
	shr.u64 	%rd155, %rd433, %r744;
	cvt.u32.u64 	%r944, %rd155;
	and.b32  	%r945, %r944, %r32;
	shl.b32 	%r946, %r945, 2;
	add.s32 	%r947, %r942, %r946;
	atom.shared.add.u32 	%r2018, [%r947], %r137;
$L__BB13_173:
	shfl.sync.idx.b32	%r973|%p106, %r2018, %r136, 31, -1;
	add.s32 	%r140, %r137, %r973;
	shr.u64 	%rd156, %rd432, %r744;
	cvt.u32.u64 	%r975, %rd156;
	and.b32  	%r970, %r975, %r32;
	mov.b32 	%r950, 1;
	// begin inline asm
	{
    .reg .pred p;
    and.b32 %r948, %r970, %r950;    setp.ne.u32 p, %r948, 0;
    vote.ballot.sync.b32 %r948, p, 0xffffffff;
    @!p not.b32 %r948, %r948;
}

	// end inline asm
	mov.b32 	%r953, 2;
	// begin inline asm
	{
    .reg .pred p;
    and.b32 %r951, %r970, %r953;    setp.ne.u32 p, %r951, 0;
    vote.ballot.sync.b32 %r951, p, 0xffffffff;
    @!p not.b32 %r951, %r951;
}

	// end inline asm
	and.b32  	%r976, %r951, %r948;
	mov.b32 	%r956, 4;
	// begin inline asm
	{
    .reg .pred p;
    and.b32 %r954, %r970, %r956;    setp.ne.u32 p, %r954, 0;
    vote.ballot.sync.b32 %r954, p, 0xffffffff;
    @!p not.b32 %r954, %r954;
}

	// end inline asm
	and.b32  	%r977, %r954, %r976;
	mov.b32 	%r959, 8;
	// begin inline asm
	{
    .reg .pred p;
    and.b32 %r957, %r970, %r959;    setp.ne.u32 p, %r957, 0;
    vote.ballot.sync.b32 %r957, p, 0xffffffff;
    @!p not.b32 %r957, %r957;
}

	// end inline asm
	and.b32  	%r978, %r957, %r977;
	mov.b32 	%r962, 16;
	// begin inline asm
	{
    .reg .pred p;
    and.b32 %r960, %r970, %r962;    setp.ne.u32 p, %r960, 0;
    vote.ballot.sync.b32 %r960, p, 0xffffffff;
    @!p not.b32 %r960, %r960;
}

	// end inline asm
	and.b32  	%r979, %r960, %r978;
	mov.b32 	%r965, 32;
	// begin inline asm
	{
    .reg .pred p;
    and.b32 %r963, %r970, %r965;    setp.ne.u32 p, %r963, 0;
    vote.ballot.sync.b32 %r963, p, 0xffffffff;
    @!p not.b32 %r963, %r963;
}

	// end inline asm
	and.b32  	%r980, %r963, %r979;
	mov.b32 	%r968, 64;
	// begin inline asm
	{
    .reg .pred p;
    and.b32 %r966, %r970, %r968;    setp.ne.u32 p, %r966, 0;
    vote.ballot.sync.b32 %r966, p, 0xffffffff;
    @!p not.b32 %r966, %r966;
}

	// end inline asm
	and.b32  	%r981, %r966, %r980;
	mov.b32 	%r971, 128;
	// begin inline asm
	{
    .reg .pred p;
    and.b32 %r969, %r970, %r971;    setp.ne.u32 p, %r969, 0;
    vote.ballot.sync.b32 %r969, p, 0xffffffff;
    @!p not.b32 %r969, %r969;
}

	// end inline asm
	and.b32  	%r982, %r969, %r981;
	clz.b32 	%r983, %r982;
	sub.s32 	%r141, 31, %r983;
	and.b32  	%r984, %r718, %r982;
	popc.b32 	%r142, %r984;
	setp.ne.s32 	%p107, %r339, %r141;
	mov.b32 	%r2019, 0;
	@%p107 bra 	$L__BB13_175;
	shl.b32 	%r985, %r1, 5;
	and.b32  	%r986, %r985, 31744;
	mov.u32 	%r987, _ZZN3cub18CUB_300001_SM_10006detail10radix_sort29DeviceRadixSortOnesweepKernelINS1_5radix10policy_hubImijE10Policy1000ELNS0_9SortOrderE0EmijiiNS1_21identity_decomposer_tEEEvPT5_SB_PT3_PKSC_PT1_PKSG_PT2_PKSK_T4_iiT6_E1s;
	add.s32 	%r988, %r987, %r986;
	shr.u64 	%rd157, %rd432, %r744;
	cvt.u32.u64 	%r990, %rd157;
	and.b32  	%r991, %r990, %r32;
	shl.b32 	%r992, %r991, 2;
	add.s32 	%r993, %r988, %r992;
	atom.shared.add.u32 	%r2019, [%r993], %r142;
$L__BB13_175:
	shfl.sync.idx.b32	%r1019|%p108, %r2019, %r141, 31, -1;
	add.s32 	%r145, %r142, %r1019;
	shr.u64 	%rd158, %rd431, %r744;
	cvt.u32.u64 	%r1021, %rd158;
	and.b32  	%r1016, %r1021, %r32;
	mov.b32 	%r996, 1;
	// begin inline asm
	{
    .reg .pred p;
    and.b32 %r994, %r1016, %r996;    setp.ne.u32 p, %r994, 0;
    vote.ballot.sync.b32 %r994, p, 0xffffffff;
    @!p not.b32 %r994, %r994;
}

	// end inline asm
	mov.b32 	%r999, 2;
	// begin inline asm
	{
    .reg .pred p;
    and.b32 %r997, %r1016, %r999;    setp.ne.u32 p, %r997, 0;
    vote.ballot.sync.b32 %r997, p, 0xffffffff;
    @!p not.b32 %r997, %r997;
}

	// end inline asm
	and.b32  	%r1022, %r997, %r994;
	mov.b32 	%r1002, 4;
	// begin inline asm
	{
    .reg .pred p;
    and.b32 %r1000, %r1016, %r1002;    setp.ne.u32 p, %r1000, 0;
    vote.ballot.sync.b32 %r1000, p, 0xffffffff;
    @!p not.b32 %r1000, %r1000;
}

	// end inline asm
	and.b32  	%r1023, %r1000, %r1022;
	mov.b32 	%r1005, 8;
	// begin inline asm
	{
    .reg .pred p;
    and.b32 %r1003, %r1016, %r1005;    setp.ne.u32 p, %r1003, 0;
    vote.ballot.sync.b32 %r1003, p, 0xffffffff;
    @!p not.b32 %r1003, %r1003;
}

	// end inline asm
	and.b32  	%r1024, %r1003, %r1023;
	mov.b32 	%r1008, 16;
	// begin inline asm
	{
    .reg .pred p;
    and.b32 %r1006, %r1016, %r1008;    setp.ne.u32 p, %r1006, 0;
    vote.ballot.sync.b32 %r1006, p, 0xffffffff;
    @!p not.b32 %r1006, %r1006;
}

	// end inline asm
	and.b32  	%r1025, %r1006, %r1024;
	mov.b32 	%r1011, 32;
	// begin inline asm
	{
    .reg .pred p;
    and.b32 %r1009, %r1016, %r1011;    setp.ne.u32 p, %r1009, 0;
    vote.ballot.sync.b32 %r1009, p, 0xffffffff;
    @!p not.b32 %r1009, %r1009;
}

	// end inline asm
	and.b32  	%r1026, %r1009, %r1025;
	mov.b32 	%r1014, 64;
	// begin inline asm
	{
    .reg .pred p;
    and.b32 %r1012, %r1016, %r1014;    setp.ne.u32 p, %r1012, 0;
    vote.ballot.sync.b32 %r1012, p, 0xffffffff;
    @!p not.b32 %r1012, %r1012;
}

	// end inline asm
	and.b32  	%r1027, %r1012, %r1026;
	mov.b32 	%r1017, 128;
	// begin inline asm
	{
    .reg .pred p;
    and.b32 %r1015, %r1016, %r1017;    setp.ne.u32 p, %r1015, 0;
    vote.ballot.sync.b32 %r1015, p, 0xffffffff;
    @!p not.b32 %r1015, %r1015;
}

	// end inline asm
	and.b32  	%r1028, %r1015, %r1027;
	clz.b32 	%r1029, %r1028;
	sub.s32 	%r146, 31, %r1029;
	and.b32  	%r1030, %r718, %r1028;
	popc.b32 	%r147, %r1030;
	setp.ne.s32 	%p109, %r339, %r146;
	mov.b32 	%r2020, 0;
	@%p109 bra 	$L__BB13_177;
	shl.b32 	%r1031, %r1, 5;
	and.b32  	%r1032, %r1031, 31744;
	mov.u32 	%r1033, _ZZN3cub18CUB_300001_SM_10006detail10radix_sort29DeviceRadixSortOnesweepKernelINS1_5radix10policy_hubImijE10Policy1000ELNS0_9SortOrderE0EmijiiNS1_21identity_decomposer_tEEEvPT5_SB_PT3_PKSC_PT1_PKSG_PT2_PKSK_T4_iiT6_E1s;
	add.s32 	%r1034, %r1033, %r1032;
	shr.u64 	%rd159, %rd431, %r744;
	cvt.u32.u64 	%r1036, %rd159;
	and.b32  	%r1037, %r1036, %r32;
	shl.b32 	%r1038, %r1037, 2;
	add.s32 	%r1039, %r1034, %r1038;
	atom.shared.add.u32 	%r2020, [%r1039], %r147;
$L__BB13_177:
	shfl.sync.idx.b32	%r1065|%p110, %r2020, %r146, 31, -1;
	add.s32 	%r150, %r147, %r1065;
	shr.u64 	%rd160, %rd430, %r744;
	cvt.u32.u64 	%r1067, %rd160;
	and.b32  	%r1062, %r1067, %r32;
	mov.b32 	%r1042, 1;
	// begin inline asm
	{
    .reg .pred p;
    and.b32 %r1040, %r1062, %r1042;    setp.ne.u32 p, %r1040, 0;
    vote.ballot.sync.b32 %r1040, p, 0xffffffff;
    @!p not.b32 %r1040, %r1040;
}

	// end inline asm
	mov.b32 	%r1045, 2;
	// begin inline asm
	{
    .reg .pred p;
    and.b32 %r1043, %r1062, %r1045;    setp.ne.u32 p, %r1043, 0;
    vote.ballot.sync.b32 %r1043, p, 0xffffffff;
    @!p not.b32 %r1043, %r1043;
}

	// end inline asm
	and.b32  	%r1068, %r1043, %r1040;
	mov.b32 	%r1048, 4;
	// begin inline asm
	{
    .reg .pred p;
    and.b32 %r1046, %r1062, %r1048;    setp.ne.u32 p, %r1046, 0;
    vote.ballot.sync.b32 %r1046, p, 0xffffffff;
    @!p not.b32 %r1046, %r1046;
}

	// end inline asm
	and.b32  	%r1069, %r1046, %r1068;
	mov.b32 	%r1051, 8;
	// begin inline asm
	{
    .reg .pred p;
    and.b32 %r1049, %r1062, %r1051;    setp.ne.u32 p, %r1049, 0;
    vote.ballot.sync.b32 %r1049, p, 0xffffffff;
    @!p not.b32 %r1049, %r1049;
}

	// end inline asm
	and.b32  	%r1070, %r1049, %r1069;
	mov.b32 	%r1054, 16;
	// begin inline asm
	{
    .reg .pred p;
    and.b32 %r1052, %r1062, %r1054;    setp.ne.u32 p, %r1052, 0;
    vote.ballot.sync.b32 %r1052, p, 0xffffffff;
    @!p not.b32 %r1052, %r1052;
}

	// end inline asm
	and.b32  	%r1071, %r1052, %r1070;
	mov.b32 	%r1057, 32;
	// begin inline asm
	{
    .reg .pred p;
    and.b32 %r1055, %r1062, %r1057;    setp.ne.u32 p, %r1055, 0;
    vote.ballot.sync.b32 %r1055, p, 0xffffffff;
    @!p not.b32 %r1055, %r1055;
}

	// end inline asm
	and.b32  	%r1072, %r1055, %r1071;
	mov.b32 	%r1060, 64;
	// begin inline asm
	{
    .reg .pred p;
    and.b32 %r1058, %r1062, %r1060;    setp.ne.u32 p, %r1058, 0;
    vote.ballot.sync.b32 %r1058, p, 0xffffffff;
    @!p not.b32 %r1058, %r1058;
}

	// end inline asm
	and.b32  	%r1073, %r1058, %r1072;
	mov.b32 	%r1063, 128;
	// begin inline asm
	{
    .reg .pred p;
    and.b32 %r1061, %r1062, %r1063;    setp.ne.u32 p, %r1061, 0;
    vote.ballot.sync.b32 %r1061, p, 0xffffffff;
    @!p not.b32 %r1061, %r1061;
}

	// end inline asm
	and.b32  	%r1074, %r1061, %r1073;
	clz.b32 	%r1075, %r1074;
	sub.s32 	%r151, 31, %r1075;
	and.b32  	%r1076, %r718, %r1074;
	popc.b32 	%r152, %r1076;
	setp.ne.s32 	%p111, %r339, %r151;
	mov.b32 	%r2021, 0;
	@%p111 bra 	$L__BB13_179;
	shl.b32 	%r1077, %r1, 5;
	and.b32  	%r1078, %r1077, 31744;
	mov.u32 	%r1079, _ZZN3cub18CUB_300001_SM_10006detail10radix_sort29DeviceRadixSortOnesweepKernelINS1_5radix10policy_hubImijE10Policy1000ELNS0_9SortOrderE0EmijiiNS1_21identity_decomposer_tEEEvPT5_SB_PT3_PKSC_PT1_PKSG_PT2_PKSK_T4_iiT6_E1s;
	add.s32 	%r1080, %r1079, %r1078;
	shr.u64 	%rd161, %rd430, %r744;
	cvt.u32.u64 	%r1082, %rd161;
	and.b32  	%r1083, %r1082, %r32;
	shl.b32 	%r1084, %r1083, 2;
	add.s32 	%r1085, %r1080, %r1084;
	atom.shared.add.u32 	%r2021, [%r1085], %r152;
$L__BB13_179:
	shfl.sync.idx.b32	%r1111|%p112, %r2021, %r151, 31, -1;
	add.s32 	%r155, %r152, %r1111;
	shr.u64 	%rd162, %rd429, %r744;
	cvt.u32.u64 	%r1113, %rd162;
	and.b32  	%r1108, %r1113, %r32;
	mov.b32 	%r1088, 1;
	// begin inline asm
	{
    .reg .pred p;
    and.b32 %r1086, %r1108, %r1088;    setp.ne.u32 p, %r1086, 0;
    vote.ballot.sync.b32 %r1086, p, 0xffffffff;
    @!p not.b32 %r1086, %r1086;
}

	// end inline asm
	mov.b32 	%r1091, 2;
	// begin inline asm
	{
    .reg .pred p;
    and.b32 %r1089, %r1108, %r1091;    setp.ne.u32 p, %r1089, 0;
    vote.ballot.sync.b32 %r1089, p, 0xffffffff;
    @!p not.b32 %r1089, %r1089;
}

	// end inline asm
	and.b32  	%r1114, %r1089, %r1086;
	mov.b32 	%r1094, 4;
	// begin inline asm
	{
    .reg .pred p;
    and.b32 %r1092, %r1108, %r1094;    setp.ne.u32 p, %r1092, 0;
    vote.ballot.sync.b32 %r1092, p, 0xffffffff;
    @!p not.b32 %r1092, %r1092;
}

	// end inline asm
	and.b32  	%r1115, %r1092, %r1114;
	mov.b32 	%r1097, 8;
	// begin inline asm
	{
    .reg .pred p;
    and.b32 %r1095, %r1108, %r1097;    setp.ne.u32 p, %r1095, 0;
    vote.ballot.sync.b32 %r1095, p, 0xffffffff;
    @!p not.b32 %r1095, %r1095;
}

	// end inline asm
	and.b32  	%r1116, %r1095, %r1115;
	mov.b32 	%r1100, 16;
	// begin inline asm
	{
    .reg .pred p;
    and.b32 %r1098, %r1108, %r1100;    setp.ne.u32 p, %r1098, 0;
    vote.ballot.sync.b32 %r1098, p, 0xffffffff;
    @!p not.b32 %r1098, %r1098;
}

	// end inline asm
	and.b32  	%r1117, %r1098, %r1116;
	mov.b32 	%r1103, 32;
	// begin inline asm
	{
    .reg .pred p;
    and.b32 %r1101, %r1108, %r1103;    setp.ne.u32 p, %r1101, 0;
    vote.ballot.sync.b32 %r1101, p, 0xffffffff;
    @!p not.b32 %r1101, %r1101;
}

	// end inline asm
	and.b32  	%r1118, %r1101, %r1117;
	mov.b32 	%r1106, 64;
	// begin inline asm
	{
    .reg .pred p;
    and.b32 %r1104, %r1108, %r1106;    setp.ne.u32 p, %r1104, 0;
    vote.ballot.sync.b32 %r1104, p, 0xffffffff;
    @!p not.b32 %r1104, %r1104;
}

	// end inline asm
	and.b32  	%r1119, %r1104, %r1118;
	mov.b32 	%r1109, 128;
	// begin inline asm
	{
    .reg .pred p;
    and.b32 %r1107, %r1108, %r1109;    setp.ne.u32 p, %r1107, 0;
    vote.ballot.sync.b32 %r1107, p, 0xffffffff;
    @!p not.b32 %r1107, %r1107;
}

	// end inline asm
	and.b32  	%r1120, %r1107, %r1119;
	clz.b32 	%r1121, %r1120;
	sub.s32 	%r156, 31, %r1121;
	and.b32  	%r1122, %r718, %r1120;
	popc.b32 	%r157, %r1122;
	setp.ne.s32 	%p113, %r339, %r156;
	mov.b32 	%r2022, 0;
	@%p113 bra 	$L__BB13_181;
	shl.b32 	%r1123, %r1, 5;
	and.b32  	%r1124, %r1123, 31744;
	mov.u32 	%r1125, _ZZN3cub18CUB_300001_SM_10006detail10radix_sort29DeviceRadixSortOnesweepKernelINS1_5radix10policy_hubImijE10Policy1000ELNS0_9SortOrderE0EmijiiNS1_21identity_decomposer_tEEEvPT5_SB_PT3_PKSC_PT1_PKSG_PT2_PKSK_T4_iiT6_E1s;
	add.s32 	%r1126, %r1125, %r1124;
	shr.u64 	%rd163, %rd429, %r744;
	cvt.u32.u64 	%r1128, %rd163;
	and.b32  	%r1129, %r1128, %r32;
	shl.b32 	%r1130, %r1129, 2;
	add.s32 	%r1131, %r1126, %r1130;
	atom.shared.add.u32 	%r2022, [%r1131], %r157;
$L__BB13_181:
	shfl.sync.idx.b32	%r1157|%p114, %r2022, %r156, 31, -1;
	add.s32 	%r160, %r157, %r1157;
	shr.u64 	%rd164, %rd428, %r744;
	cvt.u32.u64 	%r1159, %rd164;
	and.b32  	%r1154, %r1159, %r32;
	mov.b32 	%r1134, 1;
	// begin inline asm
	{
    .reg .pred p;
    and.b32 %r1132, %r1154, %r1134;    setp.ne.u32 p, %r1132, 0;
    vote.ballot.sync.b32 %r1132, p, 0xffffffff;
    @!p not.b32 %r1132, %r1132;
}

	// end inline asm
	mov.b32 	%r1137, 2;
	// begin inline asm
	{
    .reg .pred p;
    and.b32 %r1135, %r1154, %r1137;    setp.ne.u32 p, %r1135, 0;
    vote.ballot.sync.b32 %r1135, p, 0xffffffff;
    @!p not.b32 %r1135, %r1135;
}

	// end inline asm
	and.b32  	%r1160, %r1135, %r1132;
	mov.b32 	%r1140, 4;
	// begin inline asm
	{
    .reg .pred p;
    and.b32 %r1138, %r1154, %r1140;    setp.ne.u32 p, %r1138, 0;
    vote.ballot.sync.b32 %r1138, p, 0xffffffff;
    @!p not.b32 %r1138, %r1138;
}

	// end inline asm
	and.b32  	%r1161, %r1138, %r1160;
	mov.b32 	%r1143, 8;
	// begin inline asm
	{
    .reg .pred p;
    and.b32 %r1141, %r1154, %r1143;    setp.ne.u32 p, %r1141, 0;
    vote.ballot.sync.b32 %r1141, p, 0xffffffff;
    @!p not.b32 %r1141, %r1141;
}

	// end inline asm
	and.b32  	%r1162, %r1141, %r1161;
	mov.b32 	%r1146, 16;
	// begin inline asm
	{
    .reg .pred p;
    and.b32 %r1144, %r1154, %r1146;    setp.ne.u32 p, %r1144, 0;
    vote.ballot.sync.b32 %r1144, p, 0xffffffff;
    @!p not.b32 %r1144, %r1144;
}

	// end inline asm
	and.b32  	%r1163, %r1144, %r1162;
	mov.b32 	%r1149, 32;
	// begin inline asm
	{
    .reg .pred p;
    and.b32 %r1147, %r1154, %r1149;    setp.ne.u32 p, %r1147, 0;
    vote.ballot.sync.b32 %r1147, p, 0xffffffff;
    @!p not.b32 %r1147, %r1147;
}

	// end inline asm
	and.b32  	%r1164, %r1147, %r1163;
	mov.b32 	%r1152, 64;
	// begin inline asm
	{
    .reg .pred p;
    and.b32 %r1150, %r1154, %r1152;    setp.ne.u32 p, %r1150, 0;
    vote.ballot.sync.b32 %r1150, p, 0xffffffff;
    @!p not.b32 %r1150, %r1150;
}

	// end inline asm
	and.b32  	%r1165, %r1150, %r1164;
	mov.b32 	%r1155, 128;
	// begin inline asm
	{
    .reg .pred p;
    and.b32 %r1153, %r1154, %r1155;    setp.ne.u32 p, %r1153, 0;
    vote.ballot.sync.b32 %r1153, p, 0xffffffff;
    @!p not.b32 %r1153, %r1153;
}

	// end inline asm
	and.b32  	%r1166, %r1153, %r1165;
	clz.b32 	%r1167, %r1166;
	sub.s32 	%r161, 31, %r1167;
	and.b32  	%r1168, %r718, %r1166;
	popc.b32 	%r162, %r1168;
	setp.ne.s32 	%p115, %r339, %r161;
	mov.b32 	%r2023, 0;
	@%p115 bra 	$L__BB13_183;
	shl.b32 	%r1169, %r1, 5;
	and.b32  	%r1170, %r1169, 31744;
	mov.u32 	%r1171, _ZZN3cub18CUB_300001_SM_10006detail10radix_sort29DeviceRadixSortOnesweepKernelINS1_5radix10policy_hubImijE10Policy1000ELNS0_9SortOrderE0EmijiiNS1_21identity_decomposer_tEEEvPT5_SB_PT3_PKSC_PT1_PKSG_PT2_PKSK_T4_iiT6_E1s;
	add.s32 	%r1172, %r1171, %r1170;
	shr.u64 	%rd165, %rd428, %r744;
	cvt.u32.u64 	%r1174, %rd165;
	and.b32  	%r1175, %r1174, %r32;
	shl.b32 	%r1176, %r1175, 2;
	add.s32 	%r1177, %r1172, %r1176;
	atom.shared.add.u32 	%r2023, [%r1177], %r162;
$L__BB13_183:
	shfl.sync.idx.b32	%r1203|%p116, %r2023, %r161, 31, -1;
	add.s32 	%r165, %r162, %r1203;
	shr.u64 	%rd166, %rd427, %r744;
	cvt.u32.u64 	%r1205, %rd166;
	and.b32  	%r1200, %r1205, %r32;
	mov.b32 	%r1180, 1;
	// begin inline asm
	{
    .reg .pred p;
    and.b32 %r1178, %r1200, %r1180;    setp.ne.u32 p, %r1178, 0;
    vote.ballot.sync.b32 %r1178, p, 0xffffffff;
    @!p not.b32 %r1178, %r1178;
}

	// end inline asm
	mov.b32 	%r1183, 2;
	// begin inline asm
	{
    .reg .pred p;
    and.b32 %r1181, %r1200, %r1183;    setp.ne.u32 p, %r1181, 0;
    vote.ballot.sync.b32 %r1181, p, 0xffffffff;
    @!p not.b32 %r1181, %r1181;
}

	// end inline asm
	and.b32  	%r1206, %r1181, %r1178;
	mov.b32 	%r1186, 4;
	// begin inline asm
	{
    .reg .pred p;
    and.b32 %r1184, %r1200, %r1186;    setp.ne.u32 p, %r1184, 0;
    vote.ballot.sync.b32 %r1184, p, 0xffffffff;
    @!p not.b32 %r1184, %r1184;
}

	// end inline asm
	and.b32  	%r1207, %r1184, %r1206;
	mov.b32 	%r1189, 8;
	// begin inline asm
	{
    .reg .pred p;
    and.b32 %r1187, %r1200, %r1189;    setp.ne.u32 p, %r1187, 0;
    vote.ballot.sync.b32 %r1187, p, 0xffffffff;
    @!p not.b32 %r1187, %r1187;
}

	// end inline asm
	and.b32  	%r1208, %r1187, %r1207;
	mov.b32 	%r1192, 16;
	// begin inline asm
	{
    .reg .pred p;
    and.b32 %r1190, %r1200, %r1192;    setp.ne.u32 p, %r1190, 0;
    vote.ballot.sync.b32 %r1190, p, 0xffffffff;
    @!p not.b32 %r1190, %r1190;
}

	// end inline asm
	and.b32  	%r1209, %r1190, %r1208;
	mov.b32 	%r1195, 32;
	// begin inline asm
	{
    .reg .pred p;
    and.b32 %r1193, %r1200, %r1195;    setp.ne.u32 p, %r1193, 0;
    vote.ballot.sync.b32 %r1193, p, 0xffffffff;
    @!p not.b32 %r1193, %r1193;
}

	// end inline asm
	and.b32  	%r1210, %r1193, %r1209;
	mov.b32 	%r1198, 64;
	// begin inline asm
	{
    .reg .pred p;
    and.b32 %r1196, %r1200, %r1198;    setp.ne.u32 p, %r1196, 0;
    vote.ballot.sync.b32 %r1196, p, 0xffffffff;
    @!p not.b32 %r1196, %r1196;
}

	// end inline asm
	and.b32  	%r1211, %r1196, %r1210;
	mov.b32 	%r1201, 128;
	// begin inline asm
	{
    .reg .pred p;
    and.b32 %r1199, %r1200, %r1201;    setp.ne.u32 p, %r1199, 0;
    vote.ballot.sync.b32 %r1199, p, 0xffffffff;
    @!p not.b32 %r1199, %r1199;
}

	// end inline asm
	and.b32  	%r1212, %r1199, %r1211;
	clz.b32 	%r1213, %r1212;
	sub.s32 	%r166, 31, %r1213;
	and.b32  	%r1214, %r718, %r1212;
	popc.b32 	%r167, %r1214;
	setp.ne.s32 	%p117, %r339, %r166;
	mov.b32 	%r2024, 0;
	@%p117 bra 	$L__BB13_185;
	shl.b32 	%r1215, %r1, 5;
	and.b32  	%r1216, %r1215, 31744;
	mov.u32 	%r1217, _ZZN3cub18CUB_300001_SM_10006detail10radix_sort29DeviceRadixSortOnesweepKernelINS1_5radix10policy_hubImijE10Policy1000ELNS0_9SortOrderE0EmijiiNS1_21identity_decomposer_tEEEvPT5_SB_PT3_PKSC_PT1_PKSG_PT2_PKSK_T4_iiT6_E1s;
	add.s32 	%r1218, %r1217, %r1216;
	shr.u64 	%rd167, %rd427, %r744;
	cvt.u32.u64 	%r1220, %rd167;
	and.b32  	%r1221, %r1220, %r32;
	shl.b32 	%r1222, %r1221, 2;
	add.s32 	%r1223, %r1218, %r1222;
	atom.shared.add.u32 	%r2024, [%r1223], %r167;
$L__BB13_185:
	shfl.sync.idx.b32	%r1249|%p118, %r2024, %r166, 31, -1;
	add.s32 	%r170, %r167, %r1249;
	shr.u64 	%rd168, %rd426, %r744;
	cvt.u32.u64 	%r1251, %rd168;
	and.b32  	%r1246, %r1251, %r32;
	mov.b32 	%r1226, 1;
	// begin inline asm
	{
    .reg .pred p;
    and.b32 %r1224, %r1246, %r1226;    setp.ne.u32 p, %r1224, 0;
    vote.ballot.sync.b32 %r1224, p, 0xffffffff;
    @!p not.b32 %r1224, %r1224;
}

	// end inline asm
	mov.b32 	%r1229, 2;
	// begin inline asm
	{
    .reg .pred p;
    and.b32 %r1227, %r1246, %r1229;    setp.ne.u32 p, %r1227, 0;
    vote.ballot.sync.b32 %r1227, p, 0xffffffff;
    @!p not.b32 %r1227, %r1227;
}

	// end inline asm
	and.b32  	%r1252, %r1227, %r1224;
	mov.b32 	%r1232, 4;
	// begin inline asm
	{
    .reg .pred p;
    and.b32 %r1230, %r1246, %r1232;    setp.ne.u32 p, %r1230, 0;
    vote.ballot.sync.b32 %r1230, p, 0xffffffff;
    @!p not.b32 %r1230, %r1230;
}

	// end inline asm
	and.b32  	%r1253, %r1230, %r1252;
	mov.b32 	%r1235, 8;
	// begin inline asm
	{
    .reg .pred p;
    and.b32 %r1233, %r1246, %r1235;    setp.ne.u32 p, %r1233, 0;
    vote.ballot.sync.b32 %r1233, p, 0xffffffff;
    @!p not.b32 %r1233, %r1233;
}

	// end inline asm
	and.b32  	%r1254, %r1233, %r1253;
	mov.b32 	%r1238, 16;
	// begin inline asm
	{
    .reg .pred p;
    and.b32 %r1236, %r1246, %r1238;    setp.ne.u32 p, %r1236, 0;
    vote.ballot.sync.b32 %r1236, p, 0xffffffff;
    @!p not.b32 %r1236, %r1236;
}

	// end inline asm
	and.b32  	%r1255, %r1236, %r1254;
	mov.b32 	%r1241, 32;
	// begin inline asm
	{
    .reg .pred p;
    and.b32 %r1239, %r1246, %r1241;    setp.ne.u32 p, %r1239, 0;
    vote.ballot.sync.b32 %r1239, p, 0xffffffff;
    @!p not.b32 %r1239, %r1239;
}

	// end inline asm
	and.b32  	%r1256, %r1239, %r1255;
	mov.b32 	%r1244, 64;
	// begin inline asm
	{
    .reg .pred p;
    and.b32 %r1242, %r1246, %r1244;    setp.ne.u32 p, %r1242, 0;
    vote.ballot.sync.b32 %r1242, p, 0xffffffff;
    @!p not.b32 %r1242, %r1242;
}

	// end inline asm
	and.b32  	%r1257, %r1242, %r1256;
	mov.b32 	%r1247, 128;
	// begin inline asm
	{
    .reg .pred p;
    and.b32 %r1245, %r1246, %r1247;    setp.ne.u32 p, %r1245, 0;
    vote.ballot.sync.b32 %r1245, p, 0xffffffff;
    @!p not.b32 %r1245, %r1245;
}

	// end inline asm
	and.b32  	%r1258, %r1245, %r1257;
	clz.b32 	%r1259, %r1258;
	sub.s32 	%r171, 31, %r1259;
	and.b32  	%r1260, %r718, %r1258;
	popc.b32 	%r172, %r1260;
	setp.ne.s32 	%p119, %r339, %r171;
	mov.b32 	%r2025, 0;
	@%p119 bra 	$L__BB13_187;
	shl.b32 	%r1261, %r1, 5;
	and.b32  	%r1262, %r1261, 31744;
	mov.u32 	%r1263, _ZZN3cub18CUB_300001_SM_10006detail10radix_sort29DeviceRadixSortOnesweepKernelINS1_5radix10policy_hubImijE10Policy1000ELNS0_9SortOrderE0EmijiiNS1_21identity_decomposer_tEEEvPT5_SB_PT3_PKSC_PT1_PKSG_PT2_PKSK_T4_iiT6_E1s;
	add.s32 	%r1264, %r1263, %r1262;
	shr.u64 	%rd169, %rd426, %r744;
	cvt.u32.u64 	%r1266, %rd169;
	and.b32  	%r1267, %r1266, %r32;
	shl.b32 	%r1268, %r1267, 2;
	add.s32 	%r1269, %r1264, %r1268;
	atom.shared.add.u32 	%r2025, [%r1269], %r172;
$L__BB13_187:
	shfl.sync.idx.b32	%r1295|%p120, %r2025, %r171, 31, -1;
	add.s32 	%r175, %r172, %r1295;
	shr.u64 	%rd170, %rd425, %r744;
	cvt.u32.u64 	%r1297, %rd170;
	and.b32  	%r1292, %r1297, %r32;
	mov.b32 	%r1272, 1;
	// begin inline asm
	{
    .reg .pred p;
    and.b32 %r1270, %r1292, %r1272;    setp.ne.u32 p, %r1270, 0;
    vote.ballot.sync.b32 %r1270, p, 0xffffffff;
    @!p not.b32 %r1270, %r1270;
}

	// end inline asm
	mov.b32 	%r1275, 2;
	// begin inline asm
	{
    .reg .pred p;
    and.b32 %r1273, %r1292, %r1275;    setp.ne.u32 p, %r1273, 0;
    vote.ballot.sync.b32 %r1273, p, 0xffffffff;
    @!p not.b32 %r1273, %r1273;
}

	// end inline asm
	and.b32  	%r1298, %r1273, %r1270;
	mov.b32 	%r1278, 4;
	// begin inline asm
	{
    .reg .pred p;
    and.b32 %r1276, %r1292, %r1278;    setp.ne.u32 p, %r1276, 0;
    vote.ballot.sync.b32 %r1276, p, 0xffffffff;
    @!p not.b32 %r1276, %r1276;
}

	// end inline asm
	and.b32  	%r1299, %r1276, %r1298;
	mov.b32 	%r1281, 8;
	// begin inline asm
	{
    .reg .pred p;
    and.b32 %r1279, %r1292, %r1281;    setp.ne.u32 p, %r1279, 0;
    vote.ballot.sync.b32 %r1279, p, 0xffffffff;
    @!p not.b32 %r1279, %r1279;
}

	// end inline asm
	and.b32  	%r1300, %r1279, %r1299;
	mov.b32 	%r1284, 16;
	// begin inline asm
	{
    .reg .pred p;
    and.b32 %r1282, %r1292, %r1284;    setp.ne.u32 p, %r1282, 0;
    vote.ballot.sync.b32 %r1282, p, 0xffffffff;
    @!p not.b32 %r1282, %r1282;
}

	// end inline asm
	and.b32  	%r1301, %r1282, %r1300;
	mov.b32 	%r1287, 32;
	// begin inline asm
	{
    .reg .pred p;
    and.b32 %r1285, %r1292, %r1287;    setp.ne.u32 p, %r1285, 0;
    vote.ballot.sync.b32 %r1285, p, 0xffffffff;
    @!p not.b32 %r1285, %r1285;
}

	// end inline asm
	and.b32  	%r1302, %r1285, %r1301;
	mov.b32 	%r1290, 64;
	// begin inline asm
	{
    .reg .pred p;
    and.b32 %r1288, %r1292, %r1290;    setp.ne.u32 p, %r1288, 0;
    vote.ballot.sync.b32 %r1288, p, 0xffffffff;
    @!p not.b32 %r1288, %r1288;
}

	// end inline asm
	and.b32  	%r1303, %r1288, %r1302;
	mov.b32 	%r1293, 128;
	// begin inline asm
	{
    .reg .pred p;
    and.b32 %r1291, %r1292, %r1293;    setp.ne.u32 p, %r1291, 0;
    vote.ballot.sync.b32 %r1291, p, 0xffffffff;
    @!p not.b32 %r1291, %r1291;
}

	// end inline asm
	and.b32  	%r1304, %r1291, %r1303;
	clz.b32 	%r1305, %r1304;
	sub.s32 	%r176, 31, %r1305;
	and.b32  	%r1306, %r718, %r1304;
	popc.b32 	%r177, %r1306;
	setp.ne.s32 	%p121, %r339, %r176;
	mov.b32 	%r2026, 0;
	@%p121 bra 	$L__BB13_189;
	shl.b32 	%r1307, %r1, 5;
	and.b32  	%r1308, %r1307, 31744;
	mov.u32 	%r1309, _ZZN3cub18CUB_300001_SM_10006detail10radix_sort29DeviceRadixSortOnesweepKernelINS1_5radix10policy_hubImijE10Policy1000ELNS0_9SortOrderE0EmijiiNS1_21identity_decomposer_tEEEvPT5_SB_PT3_PKSC_PT1_PKSG_PT2_PKSK_T4_iiT6_E1s;
	add.s32 	%r1310, %r1309, %r1308;
	shr.u64 	%rd171, %rd425, %r744;
	cvt.u32.u64 	%r1312, %rd171;
	and.b32  	%r1313, %r1312, %r32;
	shl.b32 	%r1314, %r1313, 2;
	add.s32 	%r1315, %r1310, %r1314;
	atom.shared.add.u32 	%r2026, [%r1315], %r177;
$L__BB13_189:
	shfl.sync.idx.b32	%r1341|%p122, %r2026, %r176, 31, -1;
	add.s32 	%r180, %r177, %r1341;
	shr.u64 	%rd172, %rd424, %r744;
	cvt.u32.u64 	%r1343, %rd172;
	and.b32  	%r1338, %r1343, %r32;
	mov.b32 	%r1318, 1;
	// begin inline asm
	{
    .reg .pred p;
    and.b32 %r1316, %r1338, %r1318;    setp.ne.u32 p, %r1316, 0;
    vote.ballot.sync.b32 %r1316, p, 0xffffffff;
    @!p not.b32 %r1316, %r1316;
}

	// end inline asm
	mov.b32 	%r1321, 2;
	// begin inline asm
	{
    .reg .pred p;
    and.b32 %r1319, %r1338, %r1321;    setp.ne.u32 p, %r1319, 0;
    vote.ballot.sync.b32 %r1319, p, 0xffffffff;
    @!p not.b32 %r1319, %r1319;
}

	// end inline asm
	and.b32  	%r1344, %r1319, %r1316;
	mov.b32 	%r1324, 4;
	// begin inline asm
	{
    .reg .pred p;
    and.b32 %r1322, %r1338, %r1324;    setp.ne.u32 p, %r1322, 0;
    vote.ballot.sync.b32 %r1322, p, 0xffffffff;
    @!p not.b32 %r1322, %r1322;
}

	// end inline asm
	and.b32  	%r1345, %r1322, %r1344;
	mov.b32 	%r1327, 8;
	// begin inline asm
	{
    .reg .pred p;
    and.b32 %r1325, %r1338, %r1327;    setp.ne.u32 p, %r1325, 0;
    vote.ballot.sync.b32 %r1325, p, 0xffffffff;
    @!p not.b32 %r1325, %r1325;
}

	// end inline asm
	and.b32  	%r1346, %r1325, %r1345;
	mov.b32 	%r1330, 16;
	// begin inline asm
	{
    .reg .pred p;
    and.b32 %r1328, %r1338, %r1330;    setp.ne.u32 p, %r1328, 0;
    vote.ballot.sync.b32 %r1328, p, 0xffffffff;
    @!p not.b32 %r1328, %r1328;
}

	// end inline asm
	and.b32  	%r1347, %r1328, %r1346;
	mov.b32 	%r1333, 32;
	// begin inline asm
	{
    .reg .pred p;
    and.b32 %r1331, %r1338, %r1333;    setp.ne.u32 p, %r1331, 0;
    vote.ballot.sync.b32 %r1331, p, 0xffffffff;
    @!p not.b32 %r1331, %r1331;
}

	// end inline asm
	and.b32  	%r1348, %r1331, %r1347;
	mov.b32 	%r1336, 64;
	// begin inline asm
	{
    .reg .pred p;
    and.b32 %r1334, %r1338, %r1336;    setp.ne.u32 p, %r1334, 0;
    vote.ballot.sync.b32 %r1334, p, 0xffffffff;
    @!p not.b32 %r1334, %r1334;
}

	// end inline asm
	and.b32  	%r1349, %r1334, %r1348;
	mov.b32 	%r1339, 128;
	// begin inline asm
	{
    .reg .pred p;
    and.b32 %r1337, %r1338, %r1339;    setp.ne.u32 p, %r1337, 0;
    vote.ballot.sync.b32 %r1337, p, 0xffffffff;
    @!p not.b32 %r1337, %r1337;
}

	// end inline asm
	and.b32  	%r1350, %r1337, %r1349;
	clz.b32 	%r1351, %r1350;
	sub.s32 	%r181, 31, %r1351;
	and.b32  	%r1352, %r718, %r1350;
	popc.b32 	%r182, %r1352;
	setp.ne.s32 	%p123, %r339, %r181;
	mov.b32 	%r2027, 0;
	@%p123 bra 	$L__BB13_191;
	shl.b32 	%r1353, %r1, 5;
	and.b32  	%r1354, %r1353, 31744;
	mov.u32 	%r1355, _ZZN3cub18CUB_300001_SM_10006detail10radix_sort29DeviceRadixSortOnesweepKernelINS1_5radix10policy_hubImijE10Policy1000ELNS0_9SortOrderE0EmijiiNS1_21identity_decomposer_tEEEvPT5_SB_PT3_PKSC_PT1_PKSG_PT2_PKSK_T4_iiT6_E1s;
	add.s32 	%r1356, %r1355, %r1354;
	shr.u64 	%rd173, %rd424, %r744;
	cvt.u32.u64 	%r1358, %rd173;
	and.b32  	%r1359, %r1358, %r32;
	shl.b32 	%r1360, %r1359, 2;
	add.s32 	%r1361, %r1356, %r1360;
	atom.shared.add.u32 	%r2027, [%r1361], %r182;
$L__BB13_191:
	shfl.sync.idx.b32	%r1387|%p124, %r2027, %r181, 31, -1;
	add.s32 	%r185, %r182, %r1387;
	shr.u64 	%rd174, %rd423, %r744;
	cvt.u32.u64 	%r1389, %rd174;
	and.b32  	%r1384, %r1389, %r32;
	mov.b32 	%r1364, 1;
	// begin inline asm
	{
    .reg .pred p;
    and.b32 %r1362, %r1384, %r1364;    setp.ne.u32 p, %r1362, 0;
    vote.ballot.sync.b32 %r1362, p, 0xffffffff;
    @!p not.b32 %r1362, %r1362;
}

	// end inline asm
	mov.b32 	%r1367, 2;
	// begin inline asm
	{
    .reg .pred p;
    and.b32 %r1365, %r1384, %r1367;    setp.ne.u32 p, %r1365, 0;
    vote.ballot.sync.b32 %r1365, p, 0xffffffff;
    @!p not.b32 %r1365, %r1365;
}

	// end inline asm
	and.b32  	%r1390, %r1365, %r1362;
	mov.b32 	%r1370, 4;
	// begin inline asm
	{
    .reg .pred p;
    and.b32 %r1368, %r1384, %r1370;    setp.ne.u32 p, %r1368, 0;
    vote.ballot.sync.b32 %r1368, p, 0xffffffff;
    @!p not.b32 %r1368, %r1368;
}

	// end inline asm
	and.b32  	%r1391, %r1368, %r1390;
	mov.b32 	%r1373, 8;
	// begin inline asm
	{
    .reg .pred p;
    and.b32 %r1371, %r1384, %r1373;    setp.ne.u32 p, %r1371, 0;
    vote.ballot.sync.b32 %r1371, p, 0xffffffff;
    @!p not.b32 %r1371, %r1371;
}

	// end inline asm
	and.b32  	%r1392, %r1371, %r1391;
	mov.b32 	%r1376, 16;
	// begin inline asm
	{
    .reg .pred p;
    and.b32 %r1374, %r1384, %r1376;    setp.ne.u32 p, %r1374, 0;
    vote.ballot.sync.b32 %r1374, p, 0xffffffff;
    @!p not.b32 %r1374, %r1374;
}

	// end inline asm
	and.b32  	%r1393, %r1374, %r1392;
	mov.b32 	%r1379, 32;
	// begin inline asm
	{
    .reg .pred p;
    and.b32 %r1377, %r1384, %r1379;    setp.ne.u32 p, %r1377, 0;
    vote.ballot.sync.b32 %r1377, p, 0xffffffff;
    @!p not.b32 %r1377, %r1377;
}

	// end inline asm
	and.b32  	%r1394, %r1377, %r1393;
	mov.b32 	%r1382, 64;
	// begin inline asm
	{
    .reg .pred p;
    and.b32 %r1380, %r1384, %r1382;    setp.ne.u32 p, %r1380, 0;
    vote.ballot.sync.b32 %r1380, p, 0xffffffff;
    @!p not.b32 %r1380, %r1380;
}

	// end inline asm
	and.b32  	%r1395, %r1380, %r1394;
	mov.b32 	%r1385, 128;
	// begin inline asm
	{
    .reg .pred p;
    and.b32 %r1383, %r1384, %r1385;    setp.ne.u32 p, %r1383, 0;
    vote.ballot.sync.b32 %r1383, p, 0xffffffff;
    @!p not.b32 %r1383, %r1383;
}

	// end inline asm
	and.b32  	%r1396, %r1383, %r1395;
	clz.b32 	%r1397, %r1396;
	sub.s32 	%r186, 31, %r1397;
	and.b32  	%r1398, %r718, %r1396;
	popc.b32 	%r187, %r1398;
	setp.ne.s32 	%p125, %r339, %r186;
	mov.b32 	%r2028, 0;
	@%p125 bra 	$L__BB13_193;
	shl.b32 	%r1399, %r1, 5;
	and.b32  	%r1400, %r1399, 31744;
	mov.u32 	%r1401, _ZZN3cub18CUB_300001_SM_10006detail10radix_sort29DeviceRadixSortOnesweepKernelINS1_5radix10policy_hubImijE10Policy1000ELNS0_9SortOrderE0EmijiiNS1_21identity_decomposer_tEEEvPT5_SB_PT3_PKSC_PT1_PKSG_PT2_PKSK_T4_iiT6_E1s;
	add.s32 	%r1402, %r1401, %r1400;
	shr.u64 	%rd175, %rd423, %r744;
	cvt.u32.u64 	%r1404, %rd175;
	and.b32  	%r1405, %r1404, %r32;
	shl.b32 	%r1406, %r1405, 2;
	add.s32 	%r1407, %r1402, %r1406;
	atom.shared.add.u32 	%r2028, [%r1407], %r187;
$L__BB13_193:
	shfl.sync.idx.b32	%r1408|%p127, %r2028, %r186, 31, -1;
	add.s32 	%r190, %r187, %r1408;
	bar.sync 	0;
	shl.b32 	%r1409, %r120, 3;
	mov.u32 	%r1410, _ZZN3cub18CUB_300001_SM_10006detail10radix_sort29DeviceRadixSortOnesweepKernelINS1_5radix10policy_hubImijE10Policy1000ELNS0_9SortOrderE0EmijiiNS1_21identity_decomposer_tEEEvPT5_SB_PT3_PKSC_PT1_PKSG_PT2_PKSK_T4_iiT6_E1s;
	add.s32 	%r191, %r1410, %r1409;
	st.shared.u64 	[%r191+-8], %rd437;
	shl.b32 	%r1411, %r125, 3;
	add.s32 	%r1412, %r1410, %r1411;
	st.shared.u64 	[%r1412+-8], %rd436;
	shl.b32 	%r1413, %r130, 3;
	add.s32 	%r192, %r1410, %r1413;
	st.shared.u64 	[%r192+-8], %rd435;
	shl.b32 	%r1414, %r135, 3;
	add.s32 	%r193, %r1410, %r1414;
	st.shared.u64 	[%r193+-8], %rd434;
	shl.b32 	%r1415, %r140, 3;
	add.s32 	%r194, %r1410, %r1415;
	st.shared.u64 	[%r194+-8], %rd433;
	shl.b32 	%r1416, %r145, 3;
	add.s32 	%r195, %r1410, %r1416;
	st.shared.u64 	[%r195+-8], %rd432;
	shl.b32 	%r1417, %r150, 3;
	add.s32 	%r196, %r1410, %r1417;
	st.shared.u64 	[%r196+-8], %rd431;
	shl.b32 	%r1418, %r155, 3;
	add.s32 	%r197, %r1410, %r1418;
	st.shared.u64 	[%r197+-8], %rd430;
	shl.b32 	%r1419, %r160, 3;
	add.s32 	%r198, %r1410, %r1419;
	st.shared.u64 	[%r198+-8], %rd429;
	shl.b32 	%r1420, %r165, 3;
	add.s32 	%r199, %r1410, %r1420;
	st.shared.u64 	[%r199+-8], %rd428;
	shl.b32 	%r1421, %r170, 3;
	add.s32 	%r200, %r1410, %r1421;
	st.shared.u64 	[%r200+-8], %rd427;
	shl.b32 	%r1422, %r175, 3;
	add.s32 	%r201, %r1410, %r1422;
	st.shared.u64 	[%r201+-8], %rd426;
	shl.b32 	%r1423, %r180, 3;
	add.s32 	%r202, %r1410, %r1423;
	st.shared.u64 	[%r202+-8], %rd425;
	shl.b32 	%r1424, %r185, 3;
	add.s32 	%r1425, %r1410, %r1424;
	st.shared.u64 	[%r1425+-8], %rd424;
	shl.b32 	%r1426, %r190, 3;
	add.s32 	%r1427, %r1410, %r1426;
	st.shared.u64 	[%r1427+-8], %rd423;
	@%p96 bra 	$L__BB13_201;
	ld.param.u64 	%rd405, [_ZN3cub18CUB_300001_SM_10006detail10radix_sort29DeviceRadixSortOnesweepKernelINS1_5radix10policy_hubImijE10Policy1000ELNS0_9SortOrderE0EmijiiNS1_21identity_decomposer_tEEEvPT5_SB_PT3_PKSC_PT1_PKSG_PT2_PKSK_T4_iiT6__param_3];
	cvta.to.global.u64 	%rd176, %rd405;
	mul.wide.u32 	%rd177, %r1, 4;
	add.s64 	%rd178, %rd176, %rd177;
	ld.global.u32 	%r1428, [%rd178];
	sub.s32 	%r2032, %r1428, %r114;
	st.shared.u32 	[%r113+46080], %r2032;
	setp.lt.s32 	%p128, %r4, 1;
	mov.u32 	%r2033, %r1979;
	@%p128 bra 	$L__BB13_200;
	mov.b32 	%r2030, -1;
	mov.u32 	%r2029, %r4;
	mov.u32 	%r2033, %r1979;
$L__BB13_196:
	ld.param.u64 	%rd398, [_ZN3cub18CUB_300001_SM_10006detail10radix_sort29DeviceRadixSortOnesweepKernelINS1_5radix10policy_hubImijE10Policy1000ELNS0_9SortOrderE0EmijiiNS1_21identity_decomposer_tEEEvPT5_SB_PT3_PKSC_PT1_PKSG_PT2_PKSK_T4_iiT6__param_0];
	add.s32 	%r207, %r2029, -1;
	shl.b32 	%r1430, %r207, 8;
	add.s32 	%r1431, %r1430, %r1;
	cvta.to.global.u64 	%rd179, %rd398;
	mul.wide.s32 	%rd180, %r1431, 4;
	add.s64 	%rd74, %rd179, %rd180;
$L__BB13_197:
	membar.cta;
	ld.volatile.global.u32 	%r208, [%rd74];
	setp.eq.s32 	%p129, %r208, 0;
	@%p129 bra 	$L__BB13_197;
	and.b32  	%r1432, %r208, 1073741823;
	add.s32 	%r2033, %r1432, %r2033;
	setp.gt.s32 	%p130, %r208, -1;
	vote.sync.ballot.b32 	%r2030, %p130, %r2030;
	setp.gt.u32 	%p132, %r2029, 1;
	and.pred  	%p133, %p130, %p132;
	mov.u32 	%r2029, %r207;
	@%p133 bra 	$L__BB13_196;
	ld.shared.u32 	%r2032, [%r113+46080];
$L__BB13_200:
	ld.param.u64 	%rd399, [_ZN3cub18CUB_300001_SM_10006detail10radix_sort29DeviceRadixSortOnesweepKernelINS1_5radix10policy_hubImijE10Policy1000ELNS0_9SortOrderE0EmijiiNS1_21identity_decomposer_tEEEvPT5_SB_PT3_PKSC_PT1_PKSG_PT2_PKSK_T4_iiT6__param_0];
	or.b32  	%r1433, %r2033, -2147483648;
	cvta.to.global.u64 	%rd181, %rd399;
	shl.b32 	%r1434, %r4, 8;
	add.s32 	%r1435, %r1434, %r1;
	mul.wide.s32 	%rd182, %r1435, 4;
	add.s64 	%rd183, %rd181, %rd182;
	st.volatile.global.u32 	[%rd183], %r1433;
	sub.s32 	%r1436, %r2033, %r1979;
	add.s32 	%r1437, %r1436, %r2032;
	st.shared.u32 	[%r113+46080], %r1437;
$L__BB13_201:
	ld.param.u32 	%r1962, [_ZN3cub18CUB_300001_SM_10006detail10radix_sort29DeviceRadixSortOnesweepKernelINS1_5radix10policy_hubImijE10Policy1000ELNS0_9SortOrderE0EmijiiNS1_21identity_decomposer_tEEEvPT5_SB_PT3_PKSC_PT1_PKSG_PT2_PKSK_T4_iiT6__param_8];
	ld.param.u64 	%rd402, [_ZN3cub18CUB_300001_SM_10006detail10radix_sort29DeviceRadixSortOnesweepKernelINS1_5radix10policy_hubImijE10Policy1000ELNS0_9SortOrderE0EmijiiNS1_21identity_decomposer_tEEEvPT5_SB_PT3_PKSC_PT1_PKSG_PT2_PKSK_T4_iiT6__param_2];
	setp.gt.u32 	%p134, %r1, 255;
	mad.lo.s32 	%r214, %r4, 5760, 5760;
	setp.lt.s32 	%p135, %r214, %r1962;
	setp.eq.s64 	%p136, %rd402, 0;
	or.pred  	%p137, %p136, %p135;
	or.pred  	%p138, %p134, %p137;
	@%p138 bra 	$L__BB13_203;
	ld.param.u64 	%rd403, [_ZN3cub18CUB_300001_SM_10006detail10radix_sort29DeviceRadixSortOnesweepKernelINS1_5radix10policy_hubImijE10Policy1000ELNS0_9SortOrderE0EmijiiNS1_21identity_decomposer_tEEEvPT5_SB_PT3_PKSC_PT1_PKSG_PT2_PKSK_T4_iiT6__param_2];
	ld.shared.u32 	%r1438, [%r113+46080];
	add.s32 	%r1439, %r114, %r1979;
	add.s32 	%r1440, %r1439, %r1438;
	cvta.to.global.u64 	%rd184, %rd403;
	mul.wide.u32 	%rd185, %r1, 4;
	add.s64 	%rd186, %rd184, %rd185;
	st.global.u32 	[%rd186], %r1440;
$L__BB13_203:
	ld.param.u32 	%r1963, [_ZN3cub18CUB_300001_SM_10006detail10radix_sort29DeviceRadixSortOnesweepKernelINS1_5radix10policy_hubImijE10Policy1000ELNS0_9SortOrderE0EmijiiNS1_21identity_decomposer_tEEEvPT5_SB_PT3_PKSC_PT1_PKSG_PT2_PKSK_T4_iiT6__param_8];
	setp.gt.s32 	%p139, %r214, %r1963;
	bar.sync 	0;
	shl.b32 	%r1441, %r1, 2;
	add.s32 	%r215, %r113, %r1441;
	@%p139 bra 	$L__BB13_205;
	ld.shared.u64 	%rd187, [%r215];
	shr.u64 	%rd188, %rd187, %r744;
	cvt.u32.u64 	%r1443, %rd188;
	and.b32  	%r1444, %r1443, %r32;
	shl.b32 	%r1445, %r1444, 2;
	add.s32 	%r1447, %r1410, 46080;
	add.s32 	%r1448, %r1447, %r1445;
	ld.shared.u32 	%r1449, [%r1448];
	add.s32 	%r1450, %r1449, %r1;
	mul.wide.u32 	%rd189, %r1450, 8;
	add.s64 	%rd190, %rd65, %rd189;
	st.global.u64 	[%rd190], %rd187;
	bar.warp.sync 	-1;
	ld.shared.u64 	%rd191, [%r215+3072];
	shr.u64 	%rd192, %rd191, %r744;
	cvt.u32.u64 	%r1451, %rd192;
	and.b32  	%r1452, %r1451, %r32;
	shl.b32 	%r1453, %r1452, 2;
	add.s32 	%r1454, %r1447, %r1453;
	ld.shared.u32 	%r1455, [%r1454];
	add.s32 	%r1456, %r1, %r1455;
	add.s32 	%r1457, %r1456, 384;
	mul.wide.u32 	%rd193, %r1457, 8;
	add.s64 	%rd194, %rd65, %rd193;
	st.global.u64 	[%rd194], %rd191;
	bar.warp.sync 	-1;
	ld.shared.u64 	%rd195, [%r215+6144];
	shr.u64 	%rd196, %rd195, %r744;
	cvt.u32.u64 	%r1458, %rd196;
	and.b32  	%r1459, %r1458, %r32;
	shl.b32 	%r1460, %r1459, 2;
	add.s32 	%r1461, %r1447, %r1460;
	ld.shared.u32 	%r1462, [%r1461];
	add.s32 	%r1463, %r1, %r1462;
	add.s32 	%r1464, %r1463, 768;
	mul.wide.u32 	%rd197, %r1464, 8;
	add.s64 	%rd198, %rd65, %rd197;
	st.global.u64 	[%rd198], %rd195;
	bar.warp.sync 	-1;
	ld.shared.u64 	%rd199, [%r215+9216];
	shr.u64 	%rd200, %rd199, %r744;
	cvt.u32.u64 	%r1465, %rd200;
	and.b32  	%r1466, %r1465, %r32;
	shl.b32 	%r1467, %r1466, 2;
	add.s32 	%r1468, %r1447, %r1467;
	ld.shared.u32 	%r1469, [%r1468];
	add.s32 	%r1470, %r1, %r1469;
	add.s32 	%r1471, %r1470, 1152;
	mul.wide.u32 	%rd201, %r1471, 8;
	add.s64 	%rd202, %rd65, %rd201;
	st.global.u64 	[%rd202], %rd199;
	bar.warp.sync 	-1;
	ld.shared.u64 	%rd203, [%r215+12288];
	shr.u64 	%rd204, %rd203, %r744;
	cvt.u32.u64 	%r1472, %rd204;
	and.b32  	%r1473, %r1472, %r32;
	shl.b32 	%r1474, %r1473, 2;
	add.s32 	%r1475, %r1447, %r1474;
	ld.shared.u32 	%r1476, [%r1475];
	add.s32 	%r1477, %r1, %r1476;
	add.s32 	%r1478, %r1477, 1536;
	mul.wide.u32 	%rd205, %r1478, 8;
	add.s64 	%rd206, %rd65, %rd205;
	st.global.u64 	[%rd206], %rd203;
	bar.warp.sync 	-1;
	ld.shared.u64 	%rd207, [%r215+15360];
	shr.u64 	%rd208, %rd207, %r744;
	cvt.u32.u64 	%r1479, %rd208;
	and.b32  	%r1480, %r1479, %r32;
	shl.b32 	%r1481, %r1480, 2;
	add.s32 	%r1482, %r1447, %r1481;
	ld.shared.u32 	%r1483, [%r1482];
	add.s32 	%r1484, %r1, %r1483;
	add.s32 	%r1485, %r1484, 1920;
	mul.wide.u32 	%rd209, %r1485, 8;
	add.s64 	%rd210, %rd65, %rd209;
	st.global.u64 	[%rd210], %rd207;
	bar.warp.sync 	-1;
	ld.shared.u64 	%rd211, [%r215+18432];
	shr.u64 	%rd212, %rd211, %r744;
	cvt.u32.u64 	%r1486, %rd212;
	and.b32  	%r1487, %r1486, %r32;
	shl.b32 	%r1488, %r1487, 2;
	add.s32 	%r1489, %r1447, %r1488;
	ld.shared.u32 	%r1490, [%r1489];
	add.s32 	%r1491, %r1, %r1490;
	add.s32 	%r1492, %r1491, 2304;
	mul.wide.u32 	%rd213, %r1492, 8;
	add.s64 	%rd214, %rd65, %rd213;
	st.global.u64 	[%rd214], %rd211;
	bar.warp.sync 	-1;
	ld.shared.u64 	%rd215, [%r215+21504];
	shr.u64 	%rd216, %rd215, %r744;
	cvt.u32.u64 	%r1493, %rd216;
	and.b32  	%r1494, %r1493, %r32;
	shl.b32 	%r1495, %r1494, 2;
	add.s32 	%r1496, %r1447, %r1495;
	ld.shared.u32 	%r1497, [%r1496];
	add.s32 	%r1498, %r1, %r1497;
	add.s32 	%r1499, %r1498, 2688;
	mul.wide.u32 	%rd217, %r1499, 8;
	add.s64 	%rd218, %rd65, %rd217;
	st.global.u64 	[%rd218], %rd215;
	bar.warp.sync 	-1;
	ld.shared.u64 	%rd219, [%r215+24576];
	shr.u64 	%rd220, %rd219, %r744;
	cvt.u32.u64 	%r1500, %rd220;
	and.b32  	%r1501, %r1500, %r32;
	shl.b32 	%r1502, %r1501, 2;
	add.s32 	%r1503, %r1447, %r1502;
	ld.shared.u32 	%r1504, [%r1503];
	add.s32 	%r1505, %r1, %r1504;
	add.s32 	%r1506, %r1505, 3072;
	mul.wide.u32 	%rd221, %r1506, 8;
	add.s64 	%rd222, %rd65, %rd221;
	st.global.u64 	[%rd222], %rd219;
	bar.warp.sync 	-1;
	ld.shared.u64 	%rd223, [%r215+27648];
	shr.u64 	%rd224, %rd223, %r744;
	cvt.u32.u64 	%r1507, %rd224;
	and.b32  	%r1508, %r1507, %r32;
	shl.b32 	%r1509, %r1508, 2;
	add.s32 	%r1510, %r1447, %r1509;
	ld.shared.u32 	%r1511, [%r1510];
	add.s32 	%r1512, %r1, %r1511;
	add.s32 	%r1513, %r1512, 3456;
	mul.wide.u32 	%rd225, %r1513, 8;
	add.s64 	%rd226, %rd65, %rd225;
	st.global.u64 	[%rd226], %rd223;
	bar.warp.sync 	-1;
	ld.shared.u64 	%rd227, [%r215+30720];
	shr.u64 	%rd228, %rd227, %r744;
	cvt.u32.u64 	%r1514, %rd228;
	and.b32  	%r1515, %r1514, %r32;
	shl.b32 	%r1516, %r1515, 2;
	add.s32 	%r1517, %r1447, %r1516;
	ld.shared.u32 	%r1518, [%r1517];
	add.s32 	%r1519, %r1, %r1518;
	add.s32 	%r1520, %r1519, 3840;
	mul.wide.u32 	%rd229, %r1520, 8;
	add.s64 	%rd230, %rd65, %rd229;
	st.global.u64 	[%rd230], %rd227;
	bar.warp.sync 	-1;
	ld.shared.u64 	%rd231, [%r215+33792];
	shr.u64 	%rd232, %rd231, %r744;
	cvt.u32.u64 	%r1521, %rd232;
	and.b32  	%r1522, %r1521, %r32;
	shl.b32 	%r1523, %r1522, 2;
	add.s32 	%r1524, %r1447, %r1523;
	ld.shared.u32 	%r1525, [%r1524];
	add.s32 	%r1526, %r1, %r1525;
	add.s32 	%r1527, %r1526, 4224;
	mul.wide.u32 	%rd233, %r1527, 8;
	add.s64 	%rd234, %rd65, %rd233;
	st.global.u64 	[%rd234], %rd231;
	bar.warp.sync 	-1;
	ld.shared.u64 	%rd235, [%r215+36864];
	shr.u64 	%rd236, %rd235, %r744;
	cvt.u32.u64 	%r1528, %rd236;
	and.b32  	%r1529, %r1528, %r32;
	shl.b32 	%r1530, %r1529, 2;
	add.s32 	%r1531, %r1447, %r1530;
	ld.shared.u32 	%r1532, [%r1531];
	add.s32 	%r1533, %r1, %r1532;
	add.s32 	%r1534, %r1533, 4608;
	mul.wide.u32 	%rd237, %r1534, 8;
	add.s64 	%rd238, %rd65, %rd237;
	st.global.u64 	[%rd238], %rd235;
	bar.warp.sync 	-1;
	ld.shared.u64 	%rd239, [%r215+39936];
	shr.u64 	%rd240, %rd239, %r744;
	cvt.u32.u64 	%r1535, %rd240;
	and.b32  	%r1536, %r1535, %r32;
	shl.b32 	%r1537, %r1536, 2;
	add.s32 	%r1538, %r1447, %r1537;
	ld.shared.u32 	%r1539, [%r1538];
	add.s32 	%r1540, %r1, %r1539;
	add.s32 	%r1541, %r1540, 4992;
	mul.wide.u32 	%rd241, %r1541, 8;
	add.s64 	%rd242, %rd65, %rd241;
	st.global.u64 	[%rd242], %rd239;
	bar.warp.sync 	-1;
	ld.shared.u64 	%rd243, [%r215+43008];
	shr.u64 	%rd244, %rd243, %r744;
	cvt.u32.u64 	%r1542, %rd244;
	and.b32  	%r1543, %r1542, %r32;
	shl.b32 	%r1544, %r1543, 2;
	add.s32 	%r1545, %r1447, %r1544;
	ld.shared.u32 	%r1546, [%r1545];
	add.s32 	%r1547, %r1, %r1546;
	add.s32 	%r1548, %r1547, 5376;
	mul.wide.u32 	%rd245, %r1548, 8;
	add.s64 	%rd246, %rd65, %rd245;
	st.global.u64 	[%rd246], %rd243;
	bar.warp.sync 	-1;
	bra.uni 	$L__BB13_236;
$L__BB13_205:
	ld.param.u32 	%r1964, [_ZN3cub18CUB_300001_SM_10006detail10radix_sort29DeviceRadixSortOnesweepKernelINS1_5radix10policy_hubImijE10Policy1000ELNS0_9SortOrderE0EmijiiNS1_21identity_decomposer_tEEEvPT5_SB_PT3_PKSC_PT1_PKSG_PT2_PKSK_T4_iiT6__param_8];
	mad.lo.s32 	%r216, %r4, -5760, %r1964;
	setp.ge.s32 	%p140, %r1, %r216;
	@%p140 bra 	$L__BB13_207;
	ld.shared.u64 	%rd247, [%r215];
	shr.u64 	%rd248, %rd247, %r744;
	cvt.u32.u64 	%r1550, %rd248;
	and.b32  	%r1551, %r1550, %r32;
	shl.b32 	%r1552, %r1551, 2;
	add.s32 	%r1554, %r1410, %r1552;
	ld.shared.u32 	%r1555, [%r1554+46080];
	add.s32 	%r1556, %r1555, %r1;
	mul.wide.u32 	%rd249, %r1556, 8;
	add.s64 	%rd250, %rd65, %rd249;
	st.global.u64 	[%rd250], %rd247;
$L__BB13_207:
	bar.warp.sync 	-1;
	add.s32 	%r217, %r1, 384;
	setp.ge.s32 	%p141, %r217, %r216;
	@%p141 bra 	$L__BB13_209;
	ld.shared.u64 	%rd251, [%r215+3072];
	shr.u64 	%rd252, %rd251, %r744;
	cvt.u32.u64 	%r1558, %rd252;
	and.b32  	%r1559, %r1558, %r32;
	shl.b32 	%r1560, %r1559, 2;
	add.s32 	%r1562, %r1410, %r1560;
	ld.shared.u32 	%r1563, [%r1562+46080];
	add.s32 	%r1564, %r1563, %r217;
	mul.wide.u32 	%rd253, %r1564, 8;
	add.s64 	%rd254, %rd65, %rd253;
	st.global.u64 	[%rd254], %rd251;
$L__BB13_209:
	bar.warp.sync 	-1;
	add.s32 	%r218, %r1, 768;
	setp.ge.s32 	%p142, %r218, %r216;
	@%p142 bra 	$L__BB13_211;
	ld.shared.u64 	%rd255, [%r215+6144];
	shr.u64 	%rd256, %rd255, %r744;
	cvt.u32.u64 	%r1566, %rd256;
	and.b32  	%r1567, %r1566, %r32;
	shl.b32 	%r1568, %r1567, 2;
	add.s32 	%r1570, %r1410, %r1568;
	ld.shared.u32 	%r1571, [%r1570+46080];
	add.s32 	%r1572, %r1571, %r218;
	mul.wide.u32 	%rd257, %r1572, 8;
	add.s64 	%rd258, %rd65, %rd257;
	st.global.u64 	[%rd258], %rd255;
$L__BB13_211:
	bar.warp.sync 	-1;
	add.s32 	%r219, %r1, 1152;
	setp.ge.s32 	%p143, %r219, %r216;
	@%p143 bra 	$L__BB13_213;
	ld.shared.u64 	%rd259, [%r215+9216];
	shr.u64 	%rd260, %rd259, %r744;
	cvt.u32.u64 	%r1574, %rd260;
	and.b32  	%r1575, %r1574, %r32;
	shl.b32 	%r1576, %r1575, 2;
	add.s32 	%r1578, %r1410, %r1576;
	ld.shared.u32 	%r1579, [%r1578+46080];
	add.s32 	%r1580, %r1579, %r219;
	mul.wide.u32 	%rd261, %r1580, 8;
	add.s64 	%rd262, %rd65, %rd261;
	st.global.u64 	[%rd262], %rd259;
$L__BB13_213:
	bar.warp.sync 	-1;
	add.s32 	%r220, %r1, 1536;
	setp.ge.s32 	%p144, %r220, %r216;
	@%p144 bra 	$L__BB13_215;
	ld.shared.u64 	%rd263, [%r215+12288];
	shr.u64 	%rd264, %rd263, %r744;
	cvt.u32.u64 	%r1582, %rd264;
	and.b32  	%r1583, %r1582, %r32;
	shl.b32 	%r1584, %r1583, 2;
	add.s32 	%r1586, %r1410, %r1584;
	ld.shared.u32 	%r1587, [%r1586+46080];
	add.s32 	%r1588, %r1587, %r220;
	mul.wide.u32 	%rd265, %r1588, 8;
	add.s64 	%rd266, %rd65, %rd265;
	st.global.u64 	[%rd266], %rd263;
$L__BB13_215:
	bar.warp.sync 	-1;
	add.s32 	%r221, %r1, 1920;
	setp.ge.s32 	%p145, %r221, %r216;
	@%p145 bra 	$L__BB13_217;
	ld.shared.u64 	%rd267, [%r215+15360];
	shr.u64 	%rd268, %rd267, %r744;
	cvt.u32.u64 	%r1590, %rd268;
	and.b32  	%r1591, %r1590, %r32;
	shl.b32 	%r1592, %r1591, 2;
	add.s32 	%r1594, %r1410, %r1592;
	ld.shared.u32 	%r1595, [%r1594+46080];
	add.s32 	%r1596, %r1595, %r221;
	mul.wide.u32 	%rd269, %r1596, 8;
	add.s64 	%rd270, %rd65, %rd269;
	st.global.u64 	[%rd270], %rd267;
$L__BB13_217:
	bar.warp.sync 	-1;
	add.s32 	%r222, %r1, 2304;
	setp.ge.s32 	%p146, %r222, %r216;
	@%p146 bra 	$L__BB13_219;
	ld.shared.u64 	%rd271, [%r215+18432];
	shr.u64 	%rd272, %rd271, %r744;
	cvt.u32.u64 	%r1598, %rd272;
	and.b32  	%r1599, %r1598, %r32;
	shl.b32 	%r1600, %r1599, 2;
	add.s32 	%r1602, %r1410, %r1600;
	ld.shared.u32 	%r1603, [%r1602+46080];
	add.s32 	%r1604, %r1603, %r222;
	mul.wide.u32 	%rd273, %r1604, 8;
	add.s64 	%rd274, %rd65, %rd273;
	st.global.u64 	[%rd274], %rd271;
$L__BB13_219:
	bar.warp.sync 	-1;
	add.s32 	%r223, %r1, 2688;
	setp.ge.s32 	%p147, %r223, %r216;
	@%p147 bra 	$L__BB13_221;
	ld.shared.u64 	%rd275, [%r215+21504];
	shr.u64 	%rd276, %rd275, %r744;
	cvt.u32.u64 	%r1606, %rd276;
	and.b32  	%r1607, %r1606, %r32;
	shl.b32 	%r1608, %r1607, 2;
	add.s32 	%r1610, %r1410, %r1608;
	ld.shared.u32 	%r1611, [%r1610+46080];
	add.s32 	%r1612, %r1611, %r223;
	mul.wide.u32 	%rd277, %r1612, 8;
	add.s64 	%rd278, %rd65, %rd277;
	st.global.u64 	[%rd278], %rd275;
$L__BB13_221:
	bar.warp.sync 	-1;
	or.b32  	%r224, %r1, 3072;
	setp.ge.s32 	%p148, %r224, %r216;
	@%p148 bra 	$L__BB13_223;
	ld.shared.u64 	%rd279, [%r215+24576];
	shr.u64 	%rd280, %rd279, %r744;
	cvt.u32.u64 	%r1614, %rd280;
	and.b32  	%r1615, %r1614, %r32;
	shl.b32 	%r1616, %r1615, 2;
	add.s32 	%r1618, %r1410, %r1616;
	ld.shared.u32 	%r1619, [%r1618+46080];
	add.s32 	%r1620, %r1619, %r224;
	mul.wide.u32 	%rd281, %r1620, 8;
	add.s64 	%rd282, %rd65, %rd281;
	st.global.u64 	[%rd282], %rd279;
$L__BB13_223:
	bar.warp.sync 	-1;
	add.s32 	%r225, %r1, 3456;
	setp.ge.s32 	%p149, %r225, %r216;
	@%p149 bra 	$L__BB13_225;
	ld.shared.u64 	%rd283, [%r215+27648];
	shr.u64 	%rd284, %rd283, %r744;
	cvt.u32.u64 	%r1622, %rd284;
	and.b32  	%r1623, %r1622, %r32;
	shl.b32 	%r1624, %r1623, 2;
	add.s32 	%r1626, %r1410, %r1624;
	ld.shared.u32 	%r1627, [%r1626+46080];
	add.s32 	%r1628, %r1627, %r225;
	mul.wide.u32 	%rd285, %r1628, 8;
	add.s64 	%rd286, %rd65, %rd285;
	st.global.u64 	[%rd286], %rd283;
$L__BB13_225:
	bar.warp.sync 	-1;
	add.s32 	%r226, %r1, 3840;
	setp.ge.s32 	%p150, %r226, %r216;
	@%p150 bra 	$L__BB13_227;
	ld.shared.u64 	%rd287, [%r215+30720];
	shr.u64 	%rd288, %rd287, %r744;
	cvt.u32.u64 	%r1630, %rd288;
	and.b32  	%r1631, %r1630, %r32;
	shl.b32 	%r1632, %r1631, 2;
	add.s32 	%r1634, %r1410, %r1632;
	ld.shared.u32 	%r1635, [%r1634+46080];
	add.s32 	%r1636, %r1635, %r226;
	mul.wide.u32 	%rd289, %r1636, 8;
	add.s64 	%rd290, %rd65, %rd289;
	st.global.u64 	[%rd290], %rd287;
$L__BB13_227:
	bar.warp.sync 	-1;
	add.s32 	%r227, %r1, 4224;
	setp.ge.s32 	%p151, %r227, %r216;
	@%p151 bra 	$L__BB13_229;
	ld.shared.u64 	%rd291, [%r215+33792];
	shr.u64 	%rd292, %rd291, %r744;
	cvt.u32.u64 	%r1638, %rd292;
	and.b32  	%r1639, %r1638, %r32;
	shl.b32 	%r1640, %r1639, 2;
	add.s32 	%r1642, %r1410, %r1640;
	ld.shared.u32 	%r1643, [%r1642+46080];
	add.s32 	%r1644, %r1643, %r227;
	mul.wide.u32 	%rd293, %r1644, 8;
	add.s64 	%rd294, %rd65, %rd293;
	st.global.u64 	[%rd294], %rd291;
$L__BB13_229:
	bar.warp.sync 	-1;
	add.s32 	%r228, %r1, 4608;
	setp.ge.s32 	%p152, %r228, %r216;
	@%p152 bra 	$L__BB13_231;
	ld.shared.u64 	%rd295, [%r215+36864];
	shr.u64 	%rd296, %rd295, %r744;
	cvt.u32.u64 	%r1646, %rd296;
	and.b32  	%r1647, %r1646, %r32;
	shl.b32 	%r1648, %r1647, 2;
	add.s32 	%r1650, %r1410, %r1648;
	ld.shared.u32 	%r1651, [%r1650+46080];
	add.s32 	%r1652, %r1651, %r228;
	mul.wide.u32 	%rd297, %r1652, 8;
	add.s64 	%rd298, %rd65, %rd297;
	st.global.u64 	[%rd298], %rd295;
$L__BB13_231:
	bar.warp.sync 	-1;
	add.s32 	%r229, %r1, 4992;
	setp.ge.s32 	%p153, %r229, %r216;
	@%p153 bra 	$L__BB13_233;
	ld.shared.u64 	%rd299, [%r215+39936];
	shr.u64 	%rd300, %rd299, %r744;
	cvt.u32.u64 	%r1654, %rd300;
	and.b32  	%r1655, %r1654, %r32;
	shl.b32 	%r1656, %r1655, 2;
	add.s32 	%r1658, %r1410, %r1656;
	ld.shared.u32 	%r1659, [%r1658+46080];
	add.s32 	%r1660, %r1659, %r229;
	mul.wide.u32 	%rd301, %r1660, 8;
	add.s64 	%rd302, %rd65, %rd301;
	st.global.u64 	[%rd302], %rd299;
$L__BB13_233:
	bar.warp.sync 	-1;
	add.s32 	%r230, %r1, 5376;
	setp.ge.s32 	%p154, %r230, %r216;
	@%p154 bra 	$L__BB13_235;
	ld.shared.u64 	%rd303, [%r215+43008];
	shr.u64 	%rd304, %rd303, %r744;
	cvt.u32.u64 	%r1662, %rd304;
	and.b32  	%r1663, %r1662, %r32;
	shl.b32 	%r1664, %r1663, 2;
	add.s32 	%r1666, %r1410, %r1664;
	ld.shared.u32 	%r1667, [%r1666+46080];
	add.s32 	%r1668, %r1667, %r230;
	mul.wide.u32 	%rd305, %r1668, 8;
	add.s64 	%rd306, %rd65, %rd305;
	st.global.u64 	[%rd306], %rd303;
$L__BB13_235:
	bar.warp.sync 	-1;
$L__BB13_236:
	ld.param.u32 	%r1965, [_ZN3cub18CUB_300001_SM_10006detail10radix_sort29DeviceRadixSortOnesweepKernelINS1_5radix10policy_hubImijE10Policy1000ELNS0_9SortOrderE0EmijiiNS1_21identity_decomposer_tEEEvPT5_SB_PT3_PKSC_PT1_PKSG_PT2_PKSK_T4_iiT6__param_8];
	mad.lo.s32 	%r1669, %r4, 5760, 5760;
	setp.gt.s32 	%p155, %r1669, %r1965;
	ld.shared.u64 	%rd307, [%r215];
	shr.u64 	%rd308, %rd307, %r744;
	cvt.u32.u64 	%r1671, %rd308;
	and.b32  	%r231, %r1671, %r32;
	ld.shared.u64 	%rd309, [%r215+3072];
	shr.u64 	%rd310, %rd309, %r744;
	cvt.u32.u64 	%r1672, %rd310;
	and.b32  	%r232, %r1672, %r32;
	ld.shared.u64 	%rd311, [%r215+6144];
	shr.u64 	%rd312, %rd311, %r744;
	cvt.u32.u64 	%r1673, %rd312;
	and.b32  	%r233, %r1673, %r32;
	ld.shared.u64 	%rd313, [%r215+9216];
	shr.u64 	%rd314, %rd313, %r744;
	cvt.u32.u64 	%r1674, %rd314;
	and.b32  	%r234, %r1674, %r32;
	ld.shared.u64 	%rd315, [%r215+12288];
	shr.u64 	%rd316, %rd315, %r744;
	cvt.u32.u64 	%r1675, %rd316;
	and.b32  	%r235, %r1675, %r32;
	ld.shared.u64 	%rd317, [%r215+15360];
	shr.u64 	%rd318, %rd317, %r744;
	cvt.u32.u64 	%r1676, %rd318;
	and.b32  	%r236, %r1676, %r32;
	ld.shared.u64 	%rd319, [%r215+18432];
	shr.u64 	%rd320, %rd319, %r744;
	cvt.u32.u64 	%r1677, %rd320;
	and.b32  	%r237, %r1677, %r32;
	ld.shared.u64 	%rd321, [%r215+21504];
	shr.u64 	%rd322, %rd321, %r744;
	cvt.u32.u64 	%r1678, %rd322;
	and.b32  	%r238, %r1678, %r32;
	ld.shared.u64 	%rd323, [%r215+24576];
	shr.u64 	%rd324, %rd323, %r744;
	cvt.u32.u64 	%r1679, %rd324;
	and.b32  	%r239, %r1679, %r32;
	ld.shared.u64 	%rd325, [%r215+27648];
	shr.u64 	%rd326, %rd325, %r744;
	cvt.u32.u64 	%r1680, %rd326;
	and.b32  	%r240, %r1680, %r32;
	ld.shared.u64 	%rd327, [%r215+30720];
	shr.u64 	%rd328, %rd327, %r744;
	cvt.u32.u64 	%r1681, %rd328;
	and.b32  	%r241, %r1681, %r32;
	ld.shared.u64 	%rd329, [%r215+33792];
	shr.u64 	%rd330, %rd329, %r744;
	cvt.u32.u64 	%r1682, %rd330;
	and.b32  	%r242, %r1682, %r32;
	ld.shared.u64 	%rd331, [%r215+36864];
	shr.u64 	%rd332, %rd331, %r744;
	cvt.u32.u64 	%r1683, %rd332;
	and.b32  	%r243, %r1683, %r32;
	ld.shared.u64 	%rd333, [%r215+39936];
	shr.u64 	%rd334, %rd333, %r744;
	cvt.u32.u64 	%r1684, %rd334;
	and.b32  	%r244, %r1684, %r32;
	ld.shared.u64 	%rd335, [%r215+43008];
	shr.u64 	%rd336, %rd335, %r744;
	cvt.u32.u64 	%r1685, %rd336;
	and.b32  	%r245, %r1685, %r32;
	@%p155 bra 	$L__BB13_238;
	ld.global.u32 	%r2048, [%rd68];
	ld.global.u32 	%r2049, [%rd68+128];
	ld.global.u32 	%r2050, [%rd68+256];
	ld.global.u32 	%r2051, [%rd68+384];
	ld.global.u32 	%r2052, [%rd68+512];
	ld.global.u32 	%r2053, [%rd68+640];
	ld.global.u32 	%r2054, [%rd68+768];
	ld.global.u32 	%r2055, [%rd68+896];
	ld.global.u32 	%r2056, [%rd68+1024];
	ld.global.u32 	%r2057, [%rd68+1152];
	ld.global.u32 	%r2058, [%rd68+1280];
	ld.global.u32 	%r2059, [%rd68+1408];
	ld.global.u32 	%r2060, [%rd68+1536];
	ld.global.u32 	%r2061, [%rd68+1664];
	ld.global.u32 	%r2062, [%rd68+1792];
	bra.uni 	$L__BB13_268;
$L__BB13_238:
	ld.param.u32 	%r1966, [_ZN3cub18CUB_300001_SM_10006detail10radix_sort29DeviceRadixSortOnesweepKernelINS1_5radix10policy_hubImijE10Policy1000ELNS0_9SortOrderE0EmijiiNS1_21identity_decomposer_tEEEvPT5_SB_PT3_PKSC_PT1_PKSG_PT2_PKSK_T4_iiT6__param_8];
	cvt.u32.u64 	%r1687, %rd67;
	mul.lo.s32 	%r1688, %r4, 5760;
	sub.s32 	%r261, %r1966, %r1688;
	setp.ge.s32 	%p156, %r1687, %r261;
	@%p156 bra 	$L__BB13_240;
	ld.global.u32 	%r2048, [%rd68];
$L__BB13_240:
	add.s32 	%r1691, %r1687, 32;
	setp.ge.s32 	%p157, %r1691, %r261;
	@%p157 bra 	$L__BB13_242;
	ld.global.u32 	%r2049, [%rd68+128];
$L__BB13_242:
	cvt.u32.u64 	%r1693, %rd67;
	add.s32 	%r1694, %r1693, 64;
	setp.ge.s32 	%p158, %r1694, %r261;
	@%p158 bra 	$L__BB13_244;
	ld.global.u32 	%r2050, [%rd68+256];
$L__BB13_244:
	cvt.u32.u64 	%r1696, %rd67;
	add.s32 	%r1697, %r1696, 96;
	setp.ge.s32 	%p159, %r1697, %r261;
	@%p159 bra 	$L__BB13_246;
	ld.global.u32 	%r2051, [%rd68+384];
$L__BB13_246:
	cvt.u32.u64 	%r1699, %rd67;
	add.s32 	%r1700, %r1699, 128;
	setp.ge.s32 	%p160, %r1700, %r261;
	@%p160 bra 	$L__BB13_248;
	ld.global.u32 	%r2052, [%rd68+512];
$L__BB13_248:
	cvt.u32.u64 	%r1702, %rd67;
	add.s32 	%r1703, %r1702, 160;
	setp.ge.s32 	%p161, %r1703, %r261;
	@%p161 bra 	$L__BB13_250;
	ld.global.u32 	%r2053, [%rd68+640];
$L__BB13_250:
	cvt.u32.u64 	%r1705, %rd67;
	add.s32 	%r1706, %r1705, 192;
	setp.ge.s32 	%p162, %r1706, %r261;
	@%p162 bra 	$L__BB13_252;
	ld.global.u32 	%r2054, [%rd68+768];
$L__BB13_252:
	cvt.u32.u64 	%r1708, %rd67;
	add.s32 	%r1709, %r1708, 224;
	setp.ge.s32 	%p163, %r1709, %r261;
	@%p163 bra 	$L__BB13_254;
	ld.global.u32 	%r2055, [%rd68+896];
$L__BB13_254:
	cvt.u32.u64 	%r1711, %rd67;
	add.s32 	%r1712, %r1711, 256;
	setp.ge.s32 	%p164, %r1712, %r261;
	@%p164 bra 	$L__BB13_256;
	ld.global.u32 	%r2056, [%rd68+1024];
$L__BB13_256:
	cvt.u32.u64 	%r1714, %rd67;
	add.s32 	%r1715, %r1714, 288;
	setp.ge.s32 	%p165, %r1715, %r261;
	@%p165 bra 	$L__BB13_258;
	ld.global.u32 	%r2057, [%rd68+1152];
$L__BB13_258:
	cvt.u32.u64 	%r1717, %rd67;
	add.s32 	%r1718, %r1717, 320;
	setp.ge.s32 	%p166, %r1718, %r261;
	@%p166 bra 	$L__BB13_260;
	ld.global.u32 	%r2058, [%rd68+1280];
$L__BB13_260:
	cvt.u32.u64 	%r1720, %rd67;
	add.s32 	%r1721, %r1720, 352;
	setp.ge.s32 	%p167, %r1721, %r261;
	@%p167 bra 	$L__BB13_262;
	ld.global.u32 	%r2059, [%rd68+1408];
$L__BB13_262:
	cvt.u32.u64 	%r1723, %rd67;
	add.s32 	%r1724, %r1723, 384;
	setp.ge.s32 	%p168, %r1724, %r261;
	@%p168 bra 	$L__BB13_264;
	ld.global.u32 	%r2060, [%rd68+1536];
$L__BB13_264:
	cvt.u32.u64 	%r1726, %rd67;
	add.s32 	%r1727, %r1726, 416;
	setp.ge.s32 	%p169, %r1727, %r261;
	@%p169 bra 	$L__BB13_266;
	ld.global.u32 	%r2061, [%rd68+1664];
$L__BB13_266:
	cvt.u32.u64 	%r1729, %rd67;
	add.s32 	%r1730, %r1729, 448;
	setp.ge.s32 	%p170, %r1730, %r261;
	@%p170 bra 	$L__BB13_268;
	ld.global.u32 	%r2062, [%rd68+1792];
$L__BB13_268:
	ld.param.u32 	%r1967, [_ZN3cub18CUB_300001_SM_10006detail10radix_sort29DeviceRadixSortOnesweepKernelINS1_5radix10policy_hubImijE10Policy1000ELNS0_9SortOrderE0EmijiiNS1_21identity_decomposer_tEEEvPT5_SB_PT3_PKSC_PT1_PKSG_PT2_PKSK_T4_iiT6__param_8];
	add.s32 	%r306, %r1, 5376;
	add.s32 	%r307, %r1, 4992;
	add.s32 	%r308, %r1, 4608;
	add.s32 	%r309, %r1, 4224;
	add.s32 	%r310, %r1, 768;
	add.s32 	%r311, %r1, 2304;
	add.s32 	%r312, %r1, 1920;
	add.s32 	%r313, %r1, 1536;
	or.b32  	%r314, %r1, 3072;
	add.s32 	%r315, %r1, 3840;
	add.s32 	%r316, %r1, 3456;
	add.s32 	%r317, %r1, 2688;
	add.s32 	%r318, %r1, 1152;
	add.s32 	%r319, %r1, 384;
	mad.lo.s32 	%r1731, %r4, 5760, 5760;
	setp.gt.s32 	%p171, %r1731, %r1967;
	bar.sync 	0;
	shl.b32 	%r1732, %r120, 2;
	sub.s32 	%r1733, %r191, %r1732;
	st.shared.u32 	[%r1733+-4], %r2048;
	shl.b32 	%r1734, %r125, 3;
	mov.u32 	%r1735, _ZZN3cub18CUB_300001_SM_10006detail10radix_sort29DeviceRadixSortOnesweepKernelINS1_5radix10policy_hubImijE10Policy1000ELNS0_9SortOrderE0EmijiiNS1_21identity_decomposer_tEEEvPT5_SB_PT3_PKSC_PT1_PKSG_PT2_PKSK_T4_iiT6_E1s;
	add.s32 	%r1736, %r1735, %r1734;
	shl.b32 	%r1737, %r125, 2;
	sub.s32 	%r1738, %r1736, %r1737;
	st.shared.u32 	[%r1738+-4], %r2049;
	shl.b32 	%r1739, %r130, 2;
	sub.s32 	%r1740, %r192, %r1739;
	st.shared.u32 	[%r1740+-4], %r2050;
	shl.b32 	%r1741, %r135, 2;
	sub.s32 	%r1742, %r193, %r1741;
	st.shared.u32 	[%r1742+-4], %r2051;
	shl.b32 	%r1743, %r140, 2;
	sub.s32 	%r1744, %r194, %r1743;
	st.shared.u32 	[%r1744+-4], %r2052;
	shl.b32 	%r1745, %r145, 2;
	sub.s32 	%r1746, %r195, %r1745;
	st.shared.u32 	[%r1746+-4], %r2053;
	shl.b32 	%r1747, %r150, 2;
	sub.s32 	%r1748, %r196, %r1747;
	st.shared.u32 	[%r1748+-4], %r2054;
	shl.b32 	%r1749, %r155, 2;
	sub.s32 	%r1750, %r197, %r1749;
	st.shared.u32 	[%r1750+-4], %r2055;
	shl.b32 	%r1751, %r160, 2;
	sub.s32 	%r1752, %r198, %r1751;
	st.shared.u32 	[%r1752+-4], %r2056;
	shl.b32 	%r1753, %r165, 2;
	sub.s32 	%r1754, %r199, %r1753;
	st.shared.u32 	[%r1754+-4], %r2057;
	shl.b32 	%r1755, %r170, 2;
	sub.s32 	%r1756, %r200, %r1755;
	st.shared.u32 	[%r1756+-4], %r2058;
	shl.b32 	%r1757, %r175, 2;
	sub.s32 	%r1758, %r201, %r1757;
	st.shared.u32 	[%r1758+-4], %r2059;
	shl.b32 	%r1759, %r180, 2;
	sub.s32 	%r1760, %r202, %r1759;
	st.shared.u32 	[%r1760+-4], %r2060;
	shl.b32 	%r1761, %r185, 3;
	add.s32 	%r1762, %r1735, %r1761;
	shl.b32 	%r1763, %r185, 2;
	sub.s32 	%r1764, %r1762, %r1763;
	st.shared.u32 	[%r1764+-4], %r2061;
	shl.b32 	%r1765, %r190, 3;
	add.s32 	%r1766, %r1735, %r1765;
	shl.b32 	%r1767, %r190, 2;
	sub.s32 	%r1768, %r1766, %r1767;
	st.shared.u32 	[%r1768+-4], %r2062;
	bar.sync 	0;
	@%p171 bra 	$L__BB13_270;
	shl.b32 	%r1769, %r1, 2;
	sub.s32 	%r1770, %r215, %r1769;
	ld.shared.u32 	%r1771, [%r1770];
	shl.b32 	%r1772, %r231, 2;
	add.s32 	%r1774, %r1735, 46080;
	add.s32 	%r1775, %r1774, %r1772;
	ld.shared.u32 	%r1776, [%r1775];
	add.s32 	%r1777, %r1776, %r1;
	mul.wide.u32 	%rd337, %r1777, 4;
	add.s64 	%rd338, %rd66, %rd337;
	st.global.u32 	[%rd338], %r1771;
	bar.warp.sync 	-1;
	ld.shared.u32 	%r1778, [%r1770+1536];
	shl.b32 	%r1779, %r232, 2;
	add.s32 	%r1780, %r1774, %r1779;
	ld.shared.u32 	%r1781, [%r1780];
	add.s32 	%r1782, %r1781, %r319;
	mul.wide.u32 	%rd339, %r1782, 4;
	add.s64 	%rd340, %rd66, %rd339;
	st.global.u32 	[%rd340], %r1778;
	bar.warp.sync 	-1;
	ld.shared.u32 	%r1783, [%r1770+3072];
	shl.b32 	%r1784, %r233, 2;
	add.s32 	%r1785, %r1774, %r1784;
	ld.shared.u32 	%r1786, [%r1785];
	add.s32 	%r1787, %r1786, %r310;
	mul.wide.u32 	%rd341, %r1787, 4;
	add.s64 	%rd342, %rd66, %rd341;
	st.global.u32 	[%rd342], %r1783;
	bar.warp.sync 	-1;
	ld.shared.u32 	%r1788, [%r1770+4608];
	shl.b32 	%r1789, %r234, 2;
	add.s32 	%r1790, %r1774, %r1789;
	ld.shared.u32 	%r1791, [%r1790];
	add.s32 	%r1792, %r1791, %r318;
	mul.wide.u32 	%rd343, %r1792, 4;
	add.s64 	%rd344, %rd66, %rd343;
	st.global.u32 	[%rd344], %r1788;
	bar.warp.sync 	-1;
	ld.shared.u32 	%r1793, [%r1770+6144];
	shl.b32 	%r1794, %r235, 2;
	add.s32 	%r1795, %r1774, %r1794;
	ld.shared.u32 	%r1796, [%r1795];
	add.s32 	%r1797, %r1796, %r313;
	mul.wide.u32 	%rd345, %r1797, 4;
	add.s64 	%rd346, %rd66, %rd345;
	st.global.u32 	[%rd346], %r1793;
	bar.warp.sync 	-1;
	ld.shared.u32 	%r1798, [%r1770+7680];
	shl.b32 	%r1799, %r236, 2;
	add.s32 	%r1800, %r1774, %r1799;
	ld.shared.u32 	%r1801, [%r1800];
	add.s32 	%r1802, %r1801, %r312;
	mul.wide.u32 	%rd347, %r1802, 4;
	add.s64 	%rd348, %rd66, %rd347;
	st.global.u32 	[%rd348], %r1798;
	bar.warp.sync 	-1;
	ld.shared.u32 	%r1803, [%r1770+9216];
	shl.b32 	%r1804, %r237, 2;
	add.s32 	%r1805, %r1774, %r1804;
	ld.shared.u32 	%r1806, [%r1805];
	add.s32 	%r1807, %r1806, %r311;
	mul.wide.u32 	%rd349, %r1807, 4;
	add.s64 	%rd350, %rd66, %rd349;
	st.global.u32 	[%rd350], %r1803;
	bar.warp.sync 	-1;
	ld.shared.u32 	%r1808, [%r1770+10752];
	shl.b32 	%r1809, %r238, 2;
	add.s32 	%r1810, %r1774, %r1809;
	ld.shared.u32 	%r1811, [%r1810];
	add.s32 	%r1812, %r1811, %r317;
	mul.wide.u32 	%rd351, %r1812, 4;
	add.s64 	%rd352, %rd66, %rd351;
	st.global.u32 	[%rd352], %r1808;
	bar.warp.sync 	-1;
	ld.shared.u32 	%r1813, [%r1770+12288];
	shl.b32 	%r1814, %r239, 2;
	add.s32 	%r1815, %r1774, %r1814;
	ld.shared.u32 	%r1816, [%r1815];
	add.s32 	%r1817, %r1816, %r314;
	mul.wide.u32 	%rd353, %r1817, 4;
	add.s64 	%rd354, %rd66, %rd353;
	st.global.u32 	[%rd354], %r1813;
	bar.warp.sync 	-1;
	ld.shared.u32 	%r1818, [%r1770+13824];
	shl.b32 	%r1819, %r240, 2;
	add.s32 	%r1820, %r1774, %r1819;
	ld.shared.u32 	%r1821, [%r1820];
	add.s32 	%r1822, %r1821, %r316;
	mul.wide.u32 	%rd355, %r1822, 4;
	add.s64 	%rd356, %rd66, %rd355;
	st.global.u32 	[%rd356], %r1818;
	bar.warp.sync 	-1;
	ld.shared.u32 	%r1823, [%r1770+15360];
	shl.b32 	%r1824, %r241, 2;
	add.s32 	%r1825, %r1774, %r1824;
	ld.shared.u32 	%r1826, [%r1825];
	add.s32 	%r1827, %r1826, %r315;
	mul.wide.u32 	%rd357, %r1827, 4;
	add.s64 	%rd358, %rd66, %rd357;
	st.global.u32 	[%rd358], %r1823;
	bar.warp.sync 	-1;
	ld.shared.u32 	%r1828, [%r1770+16896];
	shl.b32 	%r1829, %r242, 2;
	add.s32 	%r1830, %r1774, %r1829;
	ld.shared.u32 	%r1831, [%r1830];
	add.s32 	%r1832, %r1831, %r309;
	mul.wide.u32 	%rd359, %r1832, 4;
	add.s64 	%rd360, %rd66, %rd359;
	st.global.u32 	[%rd360], %r1828;
	bar.warp.sync 	-1;
	ld.shared.u32 	%r1833, [%r1770+18432];
	shl.b32 	%r1834, %r243, 2;
	add.s32 	%r1835, %r1774, %r1834;
	ld.shared.u32 	%r1836, [%r1835];
	add.s32 	%r1837, %r1836, %r308;
	mul.wide.u32 	%rd361, %r1837, 4;
	add.s64 	%rd362, %rd66, %rd361;
	st.global.u32 	[%rd362], %r1833;
	bar.warp.sync 	-1;
	ld.shared.u32 	%r1838, [%r1770+19968];
	shl.b32 	%r1839, %r244, 2;
	add.s32 	%r1840, %r1774, %r1839;
	ld.shared.u32 	%r1841, [%r1840];
	add.s32 	%r1842, %r1841, %r307;
	mul.wide.u32 	%rd363, %r1842, 4;
	add.s64 	%rd364, %rd66, %rd363;
	st.global.u32 	[%rd364], %r1838;
	bar.warp.sync 	-1;
	ld.shared.u32 	%r1843, [%r1770+21504];
	shl.b32 	%r1844, %r245, 2;
	add.s32 	%r1845, %r1774, %r1844;
	ld.shared.u32 	%r1846, [%r1845];
	add.s32 	%r1847, %r1846, %r306;
	mul.wide.u32 	%rd365, %r1847, 4;
	add.s64 	%rd366, %rd66, %rd365;
	st.global.u32 	[%rd366], %r1843;
	bar.warp.sync 	-1;
	bra.uni 	$L__BB13_301;
$L__BB13_270:
	ld.param.u32 	%r1968, [_ZN3cub18CUB_300001_SM_10006detail10radix_sort29DeviceRadixSortOnesweepKernelINS1_5radix10policy_hubImijE10Policy1000ELNS0_9SortOrderE0EmijiiNS1_21identity_decomposer_tEEEvPT5_SB_PT3_PKSC_PT1_PKSG_PT2_PKSK_T4_iiT6__param_8];
	mad.lo.s32 	%r320, %r4, -5760, %r1968;
	shl.b32 	%r1848, %r231, 2;
	add.s32 	%r1850, %r1735, %r1848;
	ld.shared.u32 	%r321, [%r1850+46080];
	setp.ge.s32 	%p172, %r1, %r320;
	@%p172 bra 	$L__BB13_272;
	shl.b32 	%r1851, %r1, 2;
	sub.s32 	%r1852, %r215, %r1851;
	ld.shared.u32 	%r1853, [%r1852];
	add.s32 	%r1854, %r321, %r1;
	mul.wide.u32 	%rd367, %r1854, 4;
	add.s64 	%rd368, %rd66, %rd367;
	st.global.u32 	[%rd368], %r1853;
$L__BB13_272:
	bar.warp.sync 	-1;
	shl.b32 	%r1855, %r232, 2;
	add.s32 	%r1857, %r1735, %r1855;
	ld.shared.u32 	%r1858, [%r1857+46080];
	add.s32 	%r322, %r1858, %r319;
	setp.ge.s32 	%p173, %r319, %r320;
	@%p173 bra 	$L__BB13_274;
	shl.b32 	%r1859, %r1, 2;
	sub.s32 	%r1860, %r215, %r1859;
	ld.shared.u32 	%r1861, [%r1860+1536];
	mul.wide.u32 	%rd369, %r322, 4;
	add.s64 	%rd370, %rd66, %rd369;
	st.global.u32 	[%rd370], %r1861;
$L__BB13_274:
	bar.warp.sync 	-1;
	shl.b32 	%r1862, %r233, 2;
	add.s32 	%r1864, %r1735, %r1862;
	ld.shared.u32 	%r1865, [%r1864+46080];
	add.s32 	%r323, %r1865, %r310;
	setp.ge.s32 	%p174, %r310, %r320;
	@%p174 bra 	$L__BB13_276;
	shl.b32 	%r1866, %r1, 2;
	sub.s32 	%r1867, %r215, %r1866;
	ld.shared.u32 	%r1868, [%r1867+3072];
	mul.wide.u32 	%rd371, %r323, 4;
	add.s64 	%rd372, %rd66, %rd371;
	st.global.u32 	[%rd372], %r1868;
$L__BB13_276:
	bar.warp.sync 	-1;
	shl.b32 	%r1869, %r234, 2;
	add.s32 	%r1871, %r1735, %r1869;
	ld.shared.u32 	%r1872, [%r1871+46080];
	add.s32 	%r324, %r1872, %r318;
	setp.ge.s32 	%p175, %r318, %r320;
	@%p175 bra 	$L__BB13_278;
	shl.b32 	%r1873, %r1, 2;
	sub.s32 	%r1874, %r215, %r1873;
	ld.shared.u32 	%r1875, [%r1874+4608];
	mul.wide.u32 	%rd373, %r324, 4;
	add.s64 	%rd374, %rd66, %rd373;
	st.global.u32 	[%rd374], %r1875;
$L__BB13_278:
	bar.warp.sync 	-1;
	shl.b32 	%r1876, %r235, 2;
	add.s32 	%r1878, %r1735, %r1876;
	ld.shared.u32 	%r1879, [%r1878+46080];
	add.s32 	%r325, %r1879, %r313;
	setp.ge.s32 	%p176, %r313, %r320;
	@%p176 bra 	$L__BB13_280;
	shl.b32 	%r1880, %r1, 2;
	sub.s32 	%r1881, %r215, %r1880;
	ld.shared.u32 	%r1882, [%r1881+6144];
	mul.wide.u32 	%rd375, %r325, 4;
	add.s64 	%rd376, %rd66, %rd375;
	st.global.u32 	[%rd376], %r1882;
$L__BB13_280:
	bar.warp.sync 	-1;
	shl.b32 	%r1883, %r236, 2;
	add.s32 	%r1885, %r1735, %r1883;
	ld.shared.u32 	%r1886, [%r1885+46080];
	add.s32 	%r326, %r1886, %r312;
	setp.ge.s32 	%p177, %r312, %r320;
	@%p177 bra 	$L__BB13_282;
	shl.b32 	%r1887, %r1, 2;
	sub.s32 	%r1888, %r215, %r1887;
	ld.shared.u32 	%r1889, [%r1888+7680];
	mul.wide.u32 	%rd377, %r326, 4;
	add.s64 	%rd378, %rd66, %rd377;
	st.global.u32 	[%rd378], %r1889;
$L__BB13_282:
	bar.warp.sync 	-1;
	shl.b32 	%r1890, %r237, 2;
	add.s32 	%r1892, %r1735, %r1890;
	ld.shared.u32 	%r1893, [%r1892+46080];
	add.s32 	%r327, %r1893, %r311;
	setp.ge.s32 	%p178, %r311, %r320;
	@%p178 bra 	$L__BB13_284;
	shl.b32 	%r1894, %r1, 2;
	sub.s32 	%r1895, %r215, %r1894;
	ld.shared.u32 	%r1896, [%r1895+9216];
	mul.wide.u32 	%rd379, %r327, 4;
	add.s64 	%rd380, %rd66, %rd379;
	st.global.u32 	[%rd380], %r1896;
$L__BB13_284:
	bar.warp.sync 	-1;
	shl.b32 	%r1897, %r238, 2;
	add.s32 	%r1899, %r1735, %r1897;
	ld.shared.u32 	%r1900, [%r1899+46080];
	add.s32 	%r328, %r1900, %r317;
	setp.ge.s32 	%p179, %r317, %r320;
	@%p179 bra 	$L__BB13_286;
	shl.b32 	%r1901, %r1, 2;
	sub.s32 	%r1902, %r215, %r1901;
	ld.shared.u32 	%r1903, [%r1902+10752];
	mul.wide.u32 	%rd381, %r328, 4;
	add.s64 	%rd382, %rd66, %rd381;
	st.global.u32 	[%rd382], %r1903;
$L__BB13_286:
	bar.warp.sync 	-1;
	shl.b32 	%r1904, %r239, 2;
	add.s32 	%r1906, %r1735, %r1904;
	ld.shared.u32 	%r1907, [%r1906+46080];
	add.s32 	%r329, %r1907, %r314;
	setp.ge.s32 	%p180, %r314, %r320;
	@%p180 bra 	$L__BB13_288;
	shl.b32 	%r1908, %r1, 2;
	sub.s32 	%r1909, %r215, %r1908;
	ld.shared.u32 	%r1910, [%r1909+12288];
	mul.wide.u32 	%rd383, %r329, 4;
	add.s64 	%rd384, %rd66, %rd383;
	st.global.u32 	[%rd384], %r1910;
$L__BB13_288:
	bar.warp.sync 	-1;
	shl.b32 	%r1911, %r240, 2;
	add.s32 	%r1913, %r1735, %r1911;
	ld.shared.u32 	%r1914, [%r1913+46080];
	add.s32 	%r330, %r1914, %r316;
	setp.ge.s32 	%p181, %r316, %r320;
	@%p181 bra 	$L__BB13_290;
	shl.b32 	%r1915, %r1, 2;
	sub.s32 	%r1916, %r215, %r1915;
	ld.shared.u32 	%r1917, [%r1916+13824];
	mul.wide.u32 	%rd385, %r330, 4;
	add.s64 	%rd386, %rd66, %rd385;
	st.global.u32 	[%rd386], %r1917;
$L__BB13_290:
	bar.warp.sync 	-1;
	shl.b32 	%r1918, %r241, 2;
	add.s32 	%r1920, %r1735, %r1918;
	ld.shared.u32 	%r1921, [%r1920+46080];
	add.s32 	%r331, %r1921, %r315;
	setp.ge.s32 	%p182, %r315, %r320;
	@%p182 bra 	$L__BB13_292;
	shl.b32 	%r1922, %r1, 2;
	sub.s32 	%r1923, %r215, %r1922;
	ld.shared.u32 	%r1924, [%r1923+15360];
	mul.wide.u32 	%rd387, %r331, 4;
	add.s64 	%rd388, %rd66, %rd387;
	st.global.u32 	[%rd388], %r1924;
$L__BB13_292:
	bar.warp.sync 	-1;
	shl.b32 	%r1925, %r242, 2;
	add.s32 	%r1927, %r1735, %r1925;
	ld.shared.u32 	%r1928, [%r1927+46080];
	add.s32 	%r332, %r1928, %r309;
	setp.ge.s32 	%p183, %r309, %r320;
	@%p183 bra 	$L__BB13_294;
	shl.b32 	%r1929, %r1, 2;
	sub.s32 	%r1930, %r215, %r1929;
	ld.shared.u32 	%r1931, [%r1930+16896];
	mul.wide.u32 	%rd389, %r332, 4;
	add.s64 	%rd390, %rd66, %rd389;
	st.global.u32 	[%rd390], %r1931;
$L__BB13_294:
	bar.warp.sync 	-1;
	shl.b32 	%r1932, %r243, 2;
	add.s32 	%r1934, %r1735, %r1932;
	ld.shared.u32 	%r1935, [%r1934+46080];
	add.s32 	%r333, %r1935, %r308;
	setp.ge.s32 	%p184, %r308, %r320;
	@%p184 bra 	$L__BB13_296;
	shl.b32 	%r1936, %r1, 2;
	sub.s32 	%r1937, %r215, %r1936;
	ld.shared.u32 	%r1938, [%r1937+18432];
	mul.wide.u32 	%rd391, %r333, 4;
	add.s64 	%rd392, %rd66, %rd391;
	st.global.u32 	[%rd392], %r1938;
$L__BB13_296:
	bar.warp.sync 	-1;
	shl.b32 	%r1939, %r244, 2;
	add.s32 	%r1941, %r1735, %r1939;
	ld.shared.u32 	%r1942, [%r1941+46080];
	add.s32 	%r334, %r1942, %r307;
	setp.ge.s32 	%p185, %r307, %r320;
	@%p185 bra 	$L__BB13_298;
	shl.b32 	%r1943, %r1, 2;
	sub.s32 	%r1944, %r215, %r1943;
	ld.shared.u32 	%r1945, [%r1944+19968];
	mul.wide.u32 	%rd393, %r334, 4;
	add.s64 	%rd394, %rd66, %rd393;
	st.global.u32 	[%rd394], %r1945;
$L__BB13_298:
	bar.warp.sync 	-1;
	shl.b32 	%r1946, %r245, 2;
	add.s32 	%r1948, %r1735, %r1946;
	ld.shared.u32 	%r1949, [%r1948+46080];
	add.s32 	%r335, %r1949, %r306;
	setp.ge.s32 	%p186, %r306, %r320;
	@%p186 bra 	$L__BB13_300;
	shl.b32 	%r1950, %r1, 2;
	sub.s32 	%r1951, %r215, %r1950;
	ld.shared.u32 	%r1952, [%r1951+21504];
	mul.wide.u32 	%rd395, %r335, 4;
	add.s64 	%rd396, %rd66, %rd395;
	st.global.u32 	[%rd396], %r1952;
$L__BB13_300:
	bar.warp.sync 	-1;
$L__BB13_301:
	ret;

}
	// .globl	_ZN3cub18CUB_300001_SM_10006detail9transform16transform_kernelINS2_10policy_hubILb1EN4cuda3std3__45tupleIJN6thrust24THRUST_300001_SM_1000_NS17counting_iteratorIiNSA_11use_defaultESC_SC_EEEEEE10policy1000EiNS7_10__identityENSA_10device_ptrIiEEJSD_EEEvT0_iT1_T2_DpNS2_10kernel_argIT3_EE
.visible .entry _ZN3cub18CUB_300001_SM_10006detail9transform16transform_kernelINS2_10policy_hubILb1EN4cuda3std3__45tupleIJN6thrust24THRUST_300001_SM_1000_NS17counting_iteratorIiNSA_11use_defaultESC_SC_EEEEEE10policy1000EiNS7_10__identityENSA_10device_ptrIiEEJSD_EEEvT0_iT1_T2_DpNS2_10kernel_argIT3_EE(
	.param .u32 _ZN3cub18CUB_300001_SM_10006detail9transform16transform_kernelINS2_10policy_hubILb1EN4cuda3std3__45tupleIJN6thrust24THRUST_300001_SM_1000_NS17counting_iteratorIiNSA_11use_defaultESC_SC_EEEEEE10policy1000EiNS7_10__identityENSA_10device_ptrIiEEJSD_EEEvT0_iT1_T2_DpNS2_10kernel_argIT3_EE_param_0,
	.param .u32 _ZN3cub18CUB_300001_SM_10006detail9transform16transform_kernelINS2_10policy_hubILb1EN4cuda3std3__45tupleIJN6thrust24THRUST_300001_SM_1000_NS17counting_iteratorIiNSA_11use_defaultESC_SC_EEEEEE10policy1000EiNS7_10__identityENSA_10device_ptrIiEEJSD_EEEvT0_iT1_T2_DpNS2_10kernel_argIT3_EE_param_1,
	.param .align 1 .b8 _ZN3cub18CUB_300001_SM_10006detail9transform16transform_kernelINS2_10policy_hubILb1EN4cuda3std3__45tupleIJN6thrust24THRUST_300001_SM_1000_NS17counting_iteratorIiNSA_11use_defaultESC_SC_EEEEEE10policy1000EiNS7_10__identityENSA_10device_ptrIiEEJSD_EEEvT0_iT1_T2_DpNS2_10kernel_argIT3_EE_param_2[1],
	.param .align 8 .b8 _ZN3cub18CUB_300001_SM_10006detail9transform16transform_kernelINS2_10policy_hubILb1EN4cuda3std3__45tupleIJN6thrust24THRUST_300001_SM_1000_NS17counting_iteratorIiNSA_11use_defaultESC_SC_EEEEEE10policy1000EiNS7_10__identityENSA_10device_ptrIiEEJSD_EEEvT0_iT1_T2_DpNS2_10kernel_argIT3_EE_param_3[8],
	.param .align 8 .b8 _ZN3cub18CUB_300001_SM_10006detail9transform16transform_kernelINS2_10policy_hubILb1EN4cuda3std3__45tupleIJN6thrust24THRUST_300001_SM_1000_NS17counting_iteratorIiNSA_11use_defaultESC_SC_EEEEEE10policy1000EiNS7_10__identityENSA_10device_ptrIiEEJSD_EEEvT0_iT1_T2_DpNS2_10kernel_argIT3_EE_param_4[16]
)
.maxntid 128
{
	.reg .pred 	%p<35>;
	.reg .b32 	%r<104>;
	.reg .b64 	%rd<25>;

	ld.param.u32 	%r41, [_ZN3cub18CUB_300001_SM_10006detail9transform16transform_kernelINS2_10policy_hubILb1EN4cuda3std3__45tupleIJN6thrust24THRUST_300001_SM_1000_NS17counting_iteratorIiNSA_11use_defaultESC_SC_EEEEEE10policy1000EiNS7_10__identityENSA_10device_ptrIiEEJSD_EEEvT0_iT1_T2_DpNS2_10kernel_argIT3_EE_param_4];
	ld.param.u32 	%r42, [_ZN3cub18CUB_300001_SM_10006detail9transform16transform_kernelINS2_10policy_hubILb1EN4cuda3std3__45tupleIJN6thrust24THRUST_300001_SM_1000_NS17counting_iteratorIiNSA_11use_defaultESC_SC_EEEEEE10policy1000EiNS7_10__identityENSA_10device_ptrIiEEJSD_EEEvT0_iT1_T2_DpNS2_10kernel_argIT3_EE_param_0];
	ld.param.u64 	%rd5, [_ZN3cub18CUB_300001_SM_10006detail9transform16transform_kernelINS2_10policy_hubILb1EN4cuda3std3__45tupleIJN6thrust24THRUST_300001_SM_1000_NS17counting_iteratorIiNSA_11use_defaultESC_SC_EEEEEE10policy1000EiNS7_10__identityENSA_10device_ptrIiEEJSD_EEEvT0_iT1_T2_DpNS2_10kernel_argIT3_EE_param_3];
	ld.param.u32 	%r40, [_ZN3cub18CUB_300001_SM_10006detail9transform16transform_kernelINS2_10policy_hubILb1EN4cuda3std3__45tupleIJN6thrust24THRUST_300001_SM_1000_NS17counting_iteratorIiNSA_11use_defaultESC_SC_EEEEEE10policy1000EiNS7_10__identityENSA_10device_ptrIiEEJSD_EEEvT0_iT1_T2_DpNS2_10kernel_argIT3_EE_param_1];
	cvta.to.global.u64 	%rd6, %rd5;
	shl.b32 	%r43, %r40, 7;
	mov.u32 	%r44, %ctaid.x;
	mul.lo.s32 	%r45, %r43, %r44;
	sub.s32 	%r46, %r42, %r45;
	min.s32 	%r1, %r43, %r46;
	add.s32 	%r2, %r41, %r45;
	mul.wide.s32 	%rd7, %r45, 4;
	add.s64 	%rd1, %rd6, %rd7;
	setp.gt.s32 	%p1, %r43, %r46;
	@%p1 bra 	$L__BB14_13;
	setp.lt.s32 	%p2, %r40, 1;
	@%p2 bra 	$L__BB14_54;
	mov.u32 	%r3, %tid.x;
	and.b32  	%r4, %r40, 7;
	setp.lt.u32 	%p3, %r40, 8;
	mov.b32 	%r101, 0;
	@%p3 bra 	$L__BB14_5;
	and.b32  	%r101, %r40, 2147483640;
	mov.b32 	%r96, 0;
$L__BB14_4:
	.pragma "nounroll";
	shl.b32 	%r49, %r96, 7;
	add.s32 	%r50, %r49, %r3;
	add.s32 	%r51, %r50, %r2;
	mul.wide.u32 	%rd8, %r50, 4;
	add.s64 	%rd9, %rd1, %rd8;
	st.global.u32 	[%rd9], %r51;
	add.s32 	%r52, %r50, 128;
	add.s32 	%r53, %r51, 128;
	mul.wide.s32 	%rd10, %r52, 4;
	add.s64 	%rd11, %rd1, %rd10;
	st.global.u32 	[%rd11], %r53;
	add.s32 	%r54, %r51, 256;
	st.global.u32 	[%rd11+512], %r54;
	add.s32 	%r55, %r51, 384;
	st.global.u32 	[%rd11+1024], %r55;
	add.s32 	%r56, %r51, 512;
	st.global.u32 	[%rd11+1536], %r56;
	add.s32 	%r57, %r51, 640;
	st.global.u32 	[%rd11+2048], %r57;
	add.s32 	%r58, %r51, 768;
	st.global.u32 	[%rd11+2560], %r58;
	add.s32 	%r59, %r51, 896;
	st.global.u32 	[%rd11+3072], %r59;
	add.s32 	%r96, %r96, 8;
	setp.eq.s32 	%p4, %r96, %r101;
	@%p4 bra 	$L__BB14_5;
	bra.uni 	$L__BB14_4;
$L__BB14_5:
	setp.eq.s32 	%p5, %r4, 0;
	@%p5 bra 	$L__BB14_54;
	and.b32  	%r35, %r40, 3;
	setp.lt.u32 	%p6, %r4, 4;
	@%p6 bra 	$L__BB14_8;
	shl.b32 	%r60, %r101, 7;
	add.s32 	%r61, %r60, %r3;
	add.s32 	%r62, %r61, %r2;
	mul.wide.s32 	%rd12, %r61, 4;
	add.s64 	%rd13, %rd1, %rd12;
	st.global.u32 	[%rd13], %r62;
	add.s32 	%r63, %r62, 128;
	st.global.u32 	[%rd13+512], %r63;
	add.s32 	%r64, %r62, 256;
	st.global.u32 	[%rd13+1024], %r64;
	add.s32 	%r65, %r62, 384;
	st.global.u32 	[%rd13+1536], %r65;
	add.s32 	%r101, %r101, 4;
$L__BB14_8:
	setp.eq.s32 	%p7, %r35, 0;
	@%p7 bra 	$L__BB14_54;
	setp.eq.s32 	%p8, %r35, 1;
	@%p8 bra 	$L__BB14_11;
	shl.b32 	%r66, %r101, 7;
	add.s32 	%r67, %r66, %r3;
	add.s32 	%r68, %r67, %r2;
	mul.wide.s32 	%rd14, %r67, 4;
	add.s64 	%rd15, %rd1, %rd14;
	st.global.u32 	[%rd15], %r68;
	add.s32 	%r69, %r68, 128;
	st.global.u32 	[%rd15+512], %r69;
	add.s32 	%r101, %r101, 2;
$L__BB14_11:
	and.b32  	%r70, %r40, 1;
	setp.eq.b32 	%p9, %r70, 1;
	not.pred 	%p10, %p9;
	@%p10 bra 	$L__BB14_54;
	shl.b32 	%r71, %r101, 7;
	add.s32 	%r72, %r71, %r3;
	add.s32 	%r73, %r72, %r2;
	mul.wide.s32 	%rd16, %r72, 4;
	add.s64 	%rd17, %rd1, %rd16;
	st.global.u32 	[%rd17], %r73;
	bra.uni 	$L__BB14_54;
$L__BB14_13:
	setp.lt.s32 	%p11, %r40, 1;
	@%p11 bra 	$L__BB14_54;
	mov.u32 	%r6, %tid.x;
	and.b32  	%r7, %r40, 7;
	setp.lt.u32 	%p12, %r40, 8;
	mov.b32 	%r98, 0;
	@%p12 bra 	$L__BB14_33;
	and.b32  	%r98, %r40, 2147483640;
	mov.b32 	%r97, 0;
$L__BB14_16:
	.pragma "nounroll";
	shl.b32 	%r76, %r97, 7;
	add.s32 	%r12, %r76, %r6;
	setp.ge.s32 	%p13, %r12, %r1;
	@%p13 bra 	$L__BB14_18;
	add.s32 	%r77, %r12, %r2;
	mul.wide.u32 	%rd18, %r12, 4;
	add.s64 	%rd19, %rd1, %rd18;
	st.global.u32 	[%rd19], %r77;
$L__BB14_18:
	add.s32 	%r13, %r12, 128;
	setp.ge.s32 	%p14, %r13, %r1;
	mul.wide.s32 	%rd20, %r13, 4;
	add.s64 	%rd2, %rd1, %rd20;
	@%p14 bra 	$L__BB14_20;
	add.s32 	%r78, %r13, %r2;
	st.global.u32 	[%rd2], %r78;
$L__BB14_20:
	add.s32 	%r14, %r12, 256;
	setp.ge.s32 	%p15, %r14, %r1;
	@%p15 bra 	$L__BB14_22;
	add.s32 	%r79, %r14, %r2;
	st.global.u32 	[%rd2+512], %r79;
$L__BB14_22:
	add.s32 	%r15, %r12, 384;
	setp.ge.s32 	%p16, %r15, %r1;
	@%p16 bra 	$L__BB14_24;
	add.s32 	%r80, %r15, %r2;
	st.global.u32 	[%rd2+1024], %r80;
$L__BB14_24:
	add.s32 	%r16, %r12, 512;
	setp.ge.s32 	%p17, %r16, %r1;
	@%p17 bra 	$L__BB14_26;
	add.s32 	%r81, %r16, %r2;
	st.global.u32 	[%rd2+1536], %r81;
$L__BB14_26:
	add.s32 	%r17, %r12, 640;
	setp.ge.s32 	%p18, %r17, %r1;
	@%p18 bra 	$L__BB14_28;
	add.s32 	%r82, %r17, %r2;
	st.global.u32 	[%rd2+2048], %r82;
$L__BB14_28:
	add.s32 	%r18, %r12, 768;
	setp.ge.s32 	%p19, %r18, %r1;
	@%p19 bra 	$L__BB14_30;
	add.s32 	%r83, %r18, %r2;
	st.global.u32 	[%rd2+2560], %r83;
$L__BB14_30:
	add.s32 	%r19, %r12, 896;
	setp.ge.s32 	%p20, %r19, %r1;
	@%p20 bra 	$L__BB14_32;
	add.s32 	%r84, %r19, %r2;
	st.global.u32 	[%rd2+3072], %r84;
$L__BB14_32:
	add.s32 	%r97, %r97, 8;
	setp.ne.s32 	%p21, %r97, %r98;
	@%p21 bra 	$L__BB14_16;
$L__BB14_33:
	setp.eq.s32 	%p22, %r7, 0;
	@%p22 bra 	$L__BB14_54;
	and.b32  	%r22, %r40, 3;
	setp.lt.u32 	%p23, %r7, 4;
	@%p23 bra 	$L__BB14_44;
	shl.b32 	%r85, %r98, 7;
	add.s32 	%r23, %r85, %r6;
	setp.ge.s32 	%p24, %r23, %r1;
	mul.wide.s32 	%rd21, %r23, 4;
	add.s64 	%rd3, %rd1, %rd21;
	@%p24 bra 	$L__BB14_37;
	add.s32 	%r86, %r23, %r2;
	st.global.u32 	[%rd3], %r86;
$L__BB14_37:
	add.s32 	%r24, %r23, 128;
	setp.ge.s32 	%p25, %r24, %r1;
	@%p25 bra 	$L__BB14_39;
	add.s32 	%r87, %r24, %r2;
	st.global.u32 	[%rd3+512], %r87;
$L__BB14_39:
	add.s32 	%r25, %r23, 256;
	setp.ge.s32 	%p26, %r25, %r1;
	@%p26 bra 	$L__BB14_41;
	add.s32 	%r88, %r25, %r2;
	st.global.u32 	[%rd3+1024], %r88;
$L__BB14_41:
	add.s32 	%r26, %r23, 384;
	setp.ge.s32 	%p27, %r26, %r1;
	@%p27 bra 	$L__BB14_43;
	add.s32 	%r89, %r26, %r2;
	st.global.u32 	[%rd3+1536], %r89;
$L__BB14_43:
	add.s32 	%r98, %r98, 4;
$L__BB14_44:
	setp.eq.s32 	%p28, %r22, 0;
	@%p28 bra 	$L__BB14_54;
	setp.eq.s32 	%p29, %r22, 1;
	@%p29 bra 	$L__BB14_51;
	shl.b32 	%r90, %r98, 7;
	add.s32 	%r29, %r90, %r6;
	setp.ge.s32 	%p30, %r29, %r1;
	mul.wide.s32 	%rd22, %r29, 4;
	add.s64 	%rd4, %rd1, %rd22;
	@%p30 bra 	$L__BB14_48;
	add.s32 	%r91, %r29, %r2;
	st.global.u32 	[%rd4], %r91;
$L__BB14_48:
	add.s32 	%r30, %r29, 128;
	setp.ge.s32 	%p31, %r30, %r1;
	@%p31 bra 	$L__BB14_50;
	add.s32 	%r92, %r30, %r2;
	st.global.u32 	[%rd4+512], %r92;
$L__BB14_50:
	add.s32 	%r98, %r98, 2;
$L__BB14_51:
	and.b32  	%r93, %r40, 1;
	setp.eq.b32 	%p32, %r93, 1;
	not.pred 	%p33, %p32;
	@%p33 bra 	$L__BB14_54;
	shl.b32 	%r94, %r98, 7;
	add.s32 	%r33, %r94, %r6;
	setp.ge.s32 	%p34, %r33, %r1;
	@%p34 bra 	$L__BB14_54;
	add.s32 	%r95, %r33, %r2;
	mul.wide.s32 	%rd23, %r33, 4;
	add.s64 	%rd24, %rd1, %rd23;
	st.global.u32 	[%rd24], %r95;
$L__BB14_54:
	ret;

}
	// .globl	_ZN3cub18CUB_300001_SM_10006detail9transform16transform_kernelINS2_10policy_hubILb1EN4cuda3std3__45tupleIJN6thrust24THRUST_300001_SM_1000_NS17counting_iteratorIiNSA_11use_defaultESC_SC_EEEEEE10policy1000ElNS7_10__identityENSA_10device_ptrIiEEJSD_EEEvT0_iT1_T2_DpNS2_10kernel_argIT3_EE
.visible .entry _ZN3cub18CUB_300001_SM_10006detail9transform16transform_kernelINS2_10policy_hubILb1EN4cuda3std3__45tupleIJN6thrust24THRUST_300001_SM_1000_NS17counting_iteratorIiNSA_11use_defaultESC_SC_EEEEEE10policy1000ElNS7_10__identityENSA_10device_ptrIiEEJSD_EEEvT0_iT1_T2_DpNS2_10kernel_argIT3_EE(
	.param .u64 _ZN3cub18CUB_300001_SM_10006detail9transform16transform_kernelINS2_10policy_hubILb1EN4cuda3std3__45tupleIJN6thrust24THRUST_300001_SM_1000_NS17counting_iteratorIiNSA_11use_defaultESC_SC_EEEEEE10policy1000ElNS7_10__identityENSA_10device_ptrIiEEJSD_EEEvT0_iT1_T2_DpNS2_10kernel_argIT3_EE_param_0,
	.param .u32 _ZN3cub18CUB_300001_SM_10006detail9transform16transform_kernelINS2_10policy_hubILb1EN4cuda3std3__45tupleIJN6thrust24THRUST_300001_SM_1000_NS17counting_iteratorIiNSA_11use_defaultESC_SC_EEEEEE10policy1000ElNS7_10__identityENSA_10device_ptrIiEEJSD_EEEvT0_iT1_T2_DpNS2_10kernel_argIT3_EE_param_1,
	.param .align 1 .b8 _ZN3cub18CUB_300001_SM_10006detail9transform16transform_kernelINS2_10policy_hubILb1EN4cuda3std3__45tupleIJN6thrust24THRUST_300001_SM_1000_NS17counting_iteratorIiNSA_11use_defaultESC_SC_EEEEEE10policy1000ElNS7_10__identityENSA_10device_ptrIiEEJSD_EEEvT0_iT1_T2_DpNS2_10kernel_argIT3_EE_param_2[1],
	.param .align 8 .b8 _ZN3cub18CUB_300001_SM_10006detail9transform16transform_kernelINS2_10policy_hubILb1EN4cuda3std3__45tupleIJN6thrust24THRUST_300001_SM_1000_NS17counting_iteratorIiNSA_11use_defaultESC_SC_EEEEEE10policy1000ElNS7_10__identityENSA_10device_ptrIiEEJSD_EEEvT0_iT1_T2_DpNS2_10kernel_argIT3_EE_param_3[8],
	.param .align 8 .b8 _ZN3cub18CUB_300001_SM_10006detail9transform16transform_kernelINS2_10policy_hubILb1EN4cuda3std3__45tupleIJN6thrust24THRUST_300001_SM_1000_NS17counting_iteratorIiNSA_11use_defaultESC_SC_EEEEEE10policy1000ElNS7_10__identityENSA_10device_ptrIiEEJSD_EEEvT0_iT1_T2_DpNS2_10kernel_argIT3_EE_param_4[16]
)
.maxntid 128
{
	.reg .pred 	%p<35>;
	.reg .b32 	%r<102>;
	.reg .b64 	%rd<31>;

	ld.param.u32 	%r41, [_ZN3cub18CUB_300001_SM_10006detail9transform16transform_kernelINS2_10policy_hubILb1EN4cuda3std3__45tupleIJN6thrust24THRUST_300001_SM_1000_NS17counting_iteratorIiNSA_11use_defaultESC_SC_EEEEEE10policy1000ElNS7_10__identityENSA_10device_ptrIiEEJSD_EEEvT0_iT1_T2_DpNS2_10kernel_argIT3_EE_param_4];
	ld.param.u64 	%rd5, [_ZN3cub18CUB_300001_SM_10006detail9transform16transform_kernelINS2_10policy_hubILb1EN4cuda3std3__45tupleIJN6thrust24THRUST_300001_SM_1000_NS17counting_iteratorIiNSA_11use_defaultESC_SC_EEEEEE10policy1000ElNS7_10__identityENSA_10device_ptrIiEEJSD_EEEvT0_iT1_T2_DpNS2_10kernel_argIT3_EE_param_0];
	ld.param.u64 	%rd6, [_ZN3cub18CUB_300001_SM_10006detail9transform16transform_kernelINS2_10policy_hubILb1EN4cuda3std3__45tupleIJN6thrust24THRUST_300001_SM_1000_NS17counting_iteratorIiNSA_11use_defaultESC_SC_EEEEEE10policy1000ElNS7_10__identityENSA_10device_ptrIiEEJSD_EEEvT0_iT1_T2_DpNS2_10kernel_argIT3_EE_param_3];
	ld.param.u32 	%r40, [_ZN3cub18CUB_300001_SM_10006detail9transform16transform_kernelINS2_10policy_hubILb1EN4cuda3std3__45tupleIJN6thrust24THRUST_300001_SM_1000_NS17counting_iteratorIiNSA_11use_defaultESC_SC_EEEEEE10policy1000ElNS7_10__identityENSA_10device_ptrIiEEJSD_EEEvT0_iT1_T2_DpNS2_10kernel_argIT3_EE_param_1];
	cvta.to.global.u64 	%rd7, %rd6;
	shl.b32 	%r42, %r40, 7;
	mov.u32 	%r43, %ctaid.x;
	cvt.u64.u32 	%rd8, %r43;
	cvt.s64.s32 	%rd9, %r42;
	mul.lo.s64 	%rd10, %rd9, %rd8;
	sub.s64 	%rd11, %rd5, %rd10;
	min.s64 	%rd12, %rd11, %rd9;
	cvt.u32.u64 	%r1, %rd12;
	cvt.u32.u64 	%r44, %rd10;
	add.s32 	%r2, %r41, %r44;
	shl.b64 	%rd13, %rd10, 2;
	add.s64 	%rd1, %rd7, %rd13;
	setp.eq.s32 	%p1, %r42, %r1;
	@%p1 bra 	$L__BB15_42;
	setp.lt.s32 	%p2, %r40, 1;
	@%p2 bra 	$L__BB15_54;
	mov.u32 	%r3, %tid.x;
	and.b32  	%r4, %r40, 7;
	setp.lt.u32 	%p3, %r40, 8;
	mov.b32 	%r99, 0;
	@%p3 bra 	$L__BB15_21;
	and.b32  	%r99, %r40, 2147483640;
	mov.b32 	%r95, 0;
$L__BB15_4:
	.pragma "nounroll";
	shl.b32 	%r47, %r95, 7;
	add.s32 	%r12, %r47, %r3;
	setp.ge.s32 	%p4, %r12, %r1;
	@%p4 bra 	$L__BB15_6;
	add.s32 	%r48, %r12, %r2;
	mul.wide.u32 	%rd14, %r12, 4;
	add.s64 	%rd15, %rd1, %rd14;
	st.global.u32 	[%rd15], %r48;
$L__BB15_6:
	add.s32 	%r13, %r12, 128;
	setp.ge.s32 	%p5, %r13, %r1;
	mul.wide.s32 	%rd16, %r13, 4;
	add.s64 	%rd2, %rd1, %rd16;
	@%p5 bra 	$L__BB15_8;
	add.s32 	%r49, %r13, %r2;
	st.global.u32 	[%rd2], %r49;
$L__BB15_8:
	add.s32 	%r14, %r12, 256;
	setp.ge.s32 	%p6, %r14, %r1;
	@%p6 bra 	$L__BB15_10;
	add.s32 	%r50, %r14, %r2;
	st.global.u32 	[%rd2+512], %r50;
$L__BB15_10:
	add.s32 	%r15, %r12, 384;
	setp.ge.s32 	%p7, %r15, %r1;
	@%p7 bra 	$L__BB15_12;
	add.s32 	%r51, %r15, %r2;
	st.global.u32 	[%rd2+1024], %r51;
$L__BB15_12:
	add.s32 	%r16, %r12, 512;
	setp.ge.s32 	%p8, %r16, %r1;
	@%p8 bra 	$L__BB15_14;
	add.s32 	%r52, %r16, %r2;
	st.global.u32 	[%rd2+1536], %r52;
$L__BB15_14:
	add.s32 	%r17, %r12, 640;
	setp.ge.s32 	%p9, %r17, %r1;
	@%p9 bra 	$L__BB15_16;
	add.s32 	%r53, %r17, %r2;
	st.global.u32 	[%rd2+2048], %r53;
$L__BB15_16:
	add.s32 	%r18, %r12, 768;
	setp.ge.s32 	%p10, %r18, %r1;
	@%p10 bra 	$L__BB15_18;
	add.s32 	%r54, %r18, %r2;
	st.global.u32 	[%rd2+2560], %r54;
$L__BB15_18:
	add.s32 	%r19, %r12, 896;
	setp.ge.s32 	%p11, %r19, %r1;
	@%p11 bra 	$L__BB15_20;
	add.s32 	%r55, %r19, %r2;
	st.global.u32 	[%rd2+3072], %r55;
$L__BB15_20:
	add.s32 	%r95, %r95, 8;
	setp.eq.s32 	%p12, %r95, %r99;
	@%p12 bra 	$L__BB15_21;
	bra.uni 	$L__BB15_4;
$L__BB15_21:
	setp.eq.s32 	%p13, %r4, 0;
	@%p13 bra 	$L__BB15_54;
	and.b32  	%r28, %r40, 3;
	setp.lt.u32 	%p14, %r4, 4;
	@%p14 bra 	$L__BB15_32;
	shl.b32 	%r56, %r99, 7;
	add.s32 	%r29, %r56, %r3;
	setp.ge.s32 	%p15, %r29, %r1;
	mul.wide.s32 	%rd17, %r29, 4;
	add.s64 	%rd3, %rd1, %rd17;
	@%p15 bra 	$L__BB15_25;
	add.s32 	%r57, %r29, %r2;
	st.global.u32 	[%rd3], %r57;
$L__BB15_25:
	add.s32 	%r30, %r29, 128;
	setp.ge.s32 	%p16, %r30, %r1;
	@%p16 bra 	$L__BB15_27;
	add.s32 	%r58, %r30, %r2;
	st.global.u32 	[%rd3+512], %r58;
$L__BB15_27:
	add.s32 	%r31, %r29, 256;
	setp.ge.s32 	%p17, %r31, %r1;
	@%p17 bra 	$L__BB15_29;
	add.s32 	%r59, %r31, %r2;
	st.global.u32 	[%rd3+1024], %r59;
$L__BB15_29:
	add.s32 	%r32, %r29, 384;
	setp.ge.s32 	%p18, %r32, %r1;
	@%p18 bra 	$L__BB15_31;
	add.s32 	%r60, %r32, %r2;
	st.global.u32 	[%rd3+1536], %r60;
$L__BB15_31:
	add.s32 	%r99, %r99, 4;
$L__BB15_32:
	setp.eq.s32 	%p19, %r28, 0;
	@%p19 bra 	$L__BB15_54;
	setp.eq.s32 	%p20, %r28, 1;
	@%p20 bra 	$L__BB15_39;
	shl.b32 	%r61, %r99, 7;
	add.s32 	%r35, %r61, %r3;
	setp.ge.s32 	%p21, %r35, %r1;
	mul.wide.s32 	%rd18, %r35, 4;
	add.s64 	%rd4, %rd1, %rd18;
	@%p21 bra 	$L__BB15_36;
	add.s32 	%r62, %r35, %r2;
	st.global.u32 	[%rd4], %r62;
$L__BB15_36:
	add.s32 	%r36, %r35, 128;
	setp.ge.s32 	%p22, %r36, %r1;
	@%p22 bra 	$L__BB15_38;
	add.s32 	%r63, %r36, %r2;
	st.global.u32 	[%rd4+512], %r63;
$L__BB15_38:
	add.s32 	%r99, %r99, 2;
$L__BB15_39:
	and.b32  	%r64, %r40, 1;
	setp.eq.b32 	%p23, %r64, 1;
	not.pred 	%p24, %p23;
	@%p24 bra 	$L__BB15_54;
	shl.b32 	%r65, %r99, 7;
	add.s32 	%r39, %r65, %r3;
	setp.ge.s32 	%p25, %r39, %r1;
	@%p25 bra 	$L__BB15_54;
	add.s32 	%r66, %r39, %r2;
	mul.wide.s32 	%rd19, %r39, 4;
	add.s64 	%rd20, %rd1, %rd19;
	st.global.u32 	[%rd20], %r66;
	bra.uni 	$L__BB15_54;
$L__BB15_42:
	setp.lt.s32 	%p26, %r40, 1;
	@%p26 bra 	$L__BB15_54;
	mov.u32 	%r6, %tid.x;
	and.b32  	%r7, %r40, 7;
	setp.lt.u32 	%p27, %r40, 8;
	mov.b32 	%r97, 0;
	@%p27 bra 	$L__BB15_46;
	and.b32  	%r97, %r40, 2147483640;
	mov.b32 	%r94, 0;
$L__BB15_45:
	.pragma "nounroll";
	shl.b32 	%r69, %r94, 7;
	add.s32 	%r70, %r69, %r6;
	add.s32 	%r71, %r70, %r2;
	mul.wide.u32 	%rd21, %r70, 4;
	add.s64 	%rd22, %rd1, %rd21;
	st.global.u32 	[%rd22], %r71;
	add.s32 	%r72, %r70, 128;
	add.s32 	%r73, %r71, 128;
	mul.wide.s32 	%rd23, %r72, 4;
	add.s64 	%rd24, %rd1, %rd23;
	st.global.u32 	[%rd24], %r73;
	add.s32 	%r74, %r71, 256;
	st.global.u32 	[%rd24+512], %r74;
	add.s32 	%r75, %r71, 384;
	st.global.u32 	[%rd24+1024], %r75;
	add.s32 	%r76, %r71, 512;
	st.global.u32 	[%rd24+1536], %r76;
	add.s32 	%r77, %r71, 640;
	st.global.u32 	[%rd24+2048], %r77;
	add.s32 	%r78, %r71, 768;
	st.global.u32 	[%rd24+2560], %r78;
	add.s32 	%r79, %r71, 896;
	st.global.u32 	[%rd24+3072], %r79;
	add.s32 	%r94, %r94, 8;
	setp.eq.s32 	%p28, %r94, %r97;
	@%p28 bra 	$L__BB15_46;
	bra.uni 	$L__BB15_45;
$L__BB15_46:
	setp.eq.s32 	%p29, %r7, 0;
	@%p29 bra 	$L__BB15_54;
	and.b32  	%r22, %r40, 3;
	setp.lt.u32 	%p30, %r7, 4;
	@%p30 bra 	$L__BB15_49;
	shl.b32 	%r80, %r97, 7;
	add.s32 	%r81, %r80, %r6;
	add.s32 	%r82, %r81, %r2;
	mul.wide.s32 	%rd25, %r81, 4;
	add.s64 	%rd26, %rd1, %rd25;
	st.global.u32 	[%rd26], %r82;
	add.s32 	%r83, %r82, 128;
	st.global.u32 	[%rd26+512], %r83;
	add.s32 	%r84, %r82, 256;
	st.global.u32 	[%rd26+1024], %r84;
	add.s32 	%r85, %r82, 384;
	st.global.u32 	[%rd26+1536], %r85;
	add.s32 	%r97, %r97, 4;
$L__BB15_49:
	setp.eq.s32 	%p31, %r22, 0;
	@%p31 bra 	$L__BB15_54;
	setp.eq.s32 	%p32, %r22, 1;
	@%p32 bra 	$L__BB15_52;
	shl.b32 	%r86, %r97, 7;
	add.s32 	%r87, %r86, %r6;
	add.s32 	%r88, %r87, %r2;
	mul.wide.s32 	%rd27, %r87, 4;
	add.s64 	%rd28, %rd1, %rd27;
	st.global.u32 	[%rd28], %r88;
	add.s32 	%r89, %r88, 128;
	st.global.u32 	[%rd28+512], %r89;
	add.s32 	%r97, %r97, 2;
$L__BB15_52:
	and.b32  	%r90, %r40, 1;
	setp.eq.b32 	%p33, %r90, 1;
	not.pred 	%p34, %p33;
	@%p34 bra 	$L__BB15_54;
	shl.b32 	%r91, %r97, 7;
	add.s32 	%r92, %r91, %r6;
	add.s32 	%r93, %r92, %r2;
	mul.wide.s32 	%rd29, %r92, 4;
	add.s64 	%rd30, %rd1, %rd29;
	st.global.u32 	[%rd30], %r93;
$L__BB15_54:
	ret;

}


// ===== COMPILED SASS (sm_100) =====

	.target	sm_100

	.elftype	@"ET_EXEC"


//--------------------- .note.nv.tkinfo           --------------------------
	.section	.note.nv.tkinfo,"",@"SHT_NOTE"
	.sectionflags	@"SHF_NOTE_NV_TKINFO"
	.tkinfo
        /*0018*/ 	.word	0x00000002
        /*0030*/ 	.string	""
        /*0030*/ 	.string	"ptxas"
        /*0030*/ 	.string	"Cuda compilation tools, release 13.0, V13.0.88"
        /*0030*/ 	.string	"Build cuda_13.0.r13.0/compiler.36424714_0"
        /*0030*/ 	.string	"-arch sm_100 -m 64 "



//--------------------- .note.nv.cuinfo           --------------------------
	.section	.note.nv.cuinfo,"",@"SHT_NOTE"
	.sectionflags	@"SHF_NOTE_NV_CUINFO"
        /*0018*/ 	.short	0x0002
        /*001a*/ 	.short	0x0064
        /*001c*/ 	.short	0x0082
	.zero		2


//--------------------- .nv.info                  --------------------------
	.section	.nv.info,"",@"SHT_CUDA_INFO"
	.align	4


	//----- nvinfo : EIATTR_REGCOUNT
	.align		4
        /*0000*/ 	.byte	0x04, 0x2f
        /*0002*/ 	.short	(.L_46 - .L_45)
	.align		4
.L_45:
        /*0004*/ 	.word	index@(_Z11ResetKernelP4NodePiii)
        /*0008*/ 	.word	0x0000000e


	//----- nvinfo : EIATTR_FRAME_SIZE
	.align		4
.L_46:
        /*000c*/ 	.byte	0x04, 0x11
        /*000e*/ 	.short	(.L_48 - .L_47)
	.align		4
.L_47:
        /*0010*/ 	.word	index@(_Z11ResetKernelP4NodePiii)
        /*0014*/ 	.word	0x00000000


	//----- nvinfo : EIATTR_REGCOUNT
	.align		4
.L_48:
        /*0018*/ 	.byte	0x04, 0x2f
        /*001a*/ 	.short	(.L_50 - .L_49)
	.align		4
.L_49:
        /*001c*/ 	.word	index@(_Z24ComputeBoundingBoxKernelP4NodeP4BodyPibS3_i)
        /*0020*/ 	.word	0x00000020


	//----- nvinfo : EIATTR_FRAME_SIZE
	.align		4
.L_50:
        /*0024*/ 	.byte	0x04, 0x11
        /*0026*/ 	.short	(.L_52 - .L_51)
	.align		4
.L_51:
        /*0028*/ 	.word	index@(_Z24ComputeBoundingBoxKernelP4NodeP4BodyPibS3_i)
        /*002c*/ 	.word	0x00000000


	//----- nvinfo : EIATTR_REGCOUNT
	.align		4
.L_52:
        /*0030*/ 	.byte	0x04, 0x2f
        /*0032*/ 	.short	(.L_54 - .L_53)
	.align		4
.L_53:
        /*0034*/ 	.word	index@(_Z22ConstructOctTreeKernelP4NodeP4BodyS2_Pibiiii)
        /*0038*/ 	.word	0x0000003c


	//----- nvinfo : EIATTR_FRAME_SIZE
	.align		4
.L_54:
        /*003c*/ 	.byte	0x04, 0x11
        /*003e*/ 	.short	(.L_56 - .L_55)
	.align		4
.L_55:
        /*0040*/ 	.word	index@($__internal_6_$__cuda_sm20_dblrcp_rn_slowpath_v3)
        /*0044*/ 	.word	0x00000000


	//----- nvinfo : EIATTR_FRAME_SIZE
	.align		4
.L_56:
        /*0048*/ 	.byte	0x04, 0x11
        /*004a*/ 	.short	(.L_58 - .L_57)
	.align		4
.L_57:
        /*004c*/ 	.word	index@($_Z22ConstructOctTreeKernelP4NodeP4BodyS2_Pibiiii$_Z10InsertBodyP4NodeP4Bodyiiii)
        /*0050*/ 	.word	0x00000000


	//----- nvinfo : EIATTR_FRAME_SIZE
	.align		4
.L_58:
        /*0054*/ 	.byte	0x04, 0x11
        /*0056*/ 	.short	(.L_60 - .L_59)
	.align		4
.L_59:
        /*0058*/ 	.word	index@(_Z22ConstructOctTreeKernelP4NodeP4BodyS2_Pibiiii)
        /*005c*/ 	.word	0x00000000


	//----- nvinfo : EIATTR_REGCOUNT
	.align		4
.L_60:
        /*0060*/ 	.byte	0x04, 0x2f
        /*0062*/ 	.short	(.L_62 - .L_61)
	.align		4
.L_61:
        /*0064*/ 	.word	index@(_Z18ComputeForceKernelP4NodeP4BodyPibiiid)
        /*0068*/ 	.word	0x00000030


	//----- nvinfo : EIATTR_FRAME_SIZE
	.align		4
.L_62:
        /*006c*/ 	.byte	0x04, 0x11
        /*006e*/ 	.short	(.L_64 - .L_63)
	.align		4
.L_63:
        /*0070*/ 	.word	index@($__internal_5_$__cuda_sm20_dsqrt_rn_f64_mediumpath_v1)
        /*0074*/ 	.word	0x00000000


	//----- nvinfo : EIATTR_FRAME_SIZE
	.align		4
.L_64:
        /*0078*/ 	.byte	0x04, 0x11
        /*007a*/ 	.short	(.L_66 - .L_65)
	.align		4
.L_65:
        /*007c*/ 	.word	index@($__internal_4_$__cuda_sm20_dblrcp_rn_slowpath_v3)
        /*0080*/ 	.word	0x00000000


	//----- nvinfo : EIATTR_FRAME_SIZE
	.align		4
.L_66:
        /*0084*/ 	.byte	0x04, 0x11
        /*0086*/ 	.short	(.L_68 - .L_67)
	.align		4
.L_67:
        /*0088*/ 	.word	index@(_Z18ComputeForceKernelP4NodeP4BodyPibiiid)
        /*008c*/ 	.word	0x00000000


	//----- nvinfo : EIATTR_REGCOUNT
	.align		4
.L_68:
        /*0090*/ 	.byte	0x04, 0x2f
        /*0092*/ 	.short	(.L_70 - .L_69)
	.align		4
.L_69:
        /*0094*/ 	.word	index@(_Z23CalculateEnergiesKernelP4BodyiPdS1_)
        /*0098*/ 	.word	0x0000002a


	//----- nvinfo : EIATTR_FRAME_SIZE
	.align		4
.L_70:
        /*009c*/ 	.byte	0x04, 0x11
        /*009e*/ 	.short	(.L_72 - .L_71)
	.align		4
.L_71:
        /*00a0*/ 	.word	index@($__internal_3_$__cuda_sm20_dsqrt_rn_f64_mediumpath_v1)
        /*00a4*/ 	.word	0x00000000


	//----- nvinfo : EIATTR_FRAME_SIZE
	.align		4
.L_72:
        /*00a8*/ 	.byte	0x04, 0x11
        /*00aa*/ 	.short	(.L_74 - .L_73)
	.align		4
.L_73:
        /*00ac*/ 	.word	index@($__internal_2_$__cuda_sm20_div_rn_f64_full)
        /*00b0*/ 	.word	0x00000000


	//----- nvinfo : EIATTR_FRAME_SIZE
	.align		4
.L_74:
        /*00b4*/ 	.byte	0x04, 0x11
        /*00b6*/ 	.short	(.L_76 - .L_75)
	.align		4
.L_75:
        /*00b8*/ 	.word	index@(_Z23CalculateEnergiesKernelP4BodyiPdS1_)
        /*00bc*/ 	.word	0x00000000


	//----- nvinfo : EIATTR_REGCOUNT
	.align		4
.L_76:
        /*00c0*/ 	.byte	0x04, 0x2f
        /*00c2*/ 	.short	(.L_78 - .L_77)
	.align		4
.L_77:
        /*00c4*/ 	.word	index@(_Z22extractPositionsKernelP4BodyP6Vectori)
        /*00c8*/ 	.word	0x00000010


	//----- nvinfo : EIATTR_FRAME_SIZE
	.align		4
.L_78:
        /*00cc*/ 	.byte	0x04, 0x11
        /*00ce*/ 	.short	(.L_80 - .L_79)
	.align		4
.L_79:
        /*00d0*/ 	.word	index@(_Z22extractPositionsKernelP4BodyP6Vectori)
        /*00d4*/ 	.word	0x00000000


	//----- nvinfo : EIATTR_REGCOUNT
	.align		4
.L_80:
        /*00d8*/ 	.byte	0x04, 0x2f
        /*00da*/ 	.short	(.L_82 - .L_81)
	.align		4
.L_81:
        /*00dc*/ 	.word	index@(_Z22calculateSFCKeysKernelP6VectorPmiS_S_b)
        /*00e0*/ 	.word	0x00000020


	//----- nvinfo : EIATTR_FRAME_SIZE
	.align		4
.L_82:
        /*00e4*/ 	.byte	0x04, 0x11
        /*00e6*/ 	.short	(.L_84 - .L_83)
	.align		4
.L_83:
        /*00e8*/ 	.word	index@($__internal_1_$__cuda_sm20_dblrcp_rn_slowpath_v3)
        /*00ec*/ 	.word	0x00000000


	//----- nvinfo : EIATTR_FRAME_SIZE
	.align		4
.L_84:
        /*00f0*/ 	.byte	0x04, 0x11
        /*00f2*/ 	.short	(.L_86 - .L_85)
	.align		4
.L_85:
        /*00f4*/ 	.word	index@(_Z22calculateSFCKeysKernelP6VectorPmiS_S_b)
        /*00f8*/ 	.word	0x00000000


	//----- nvinfo : EIATTR_REGCOUNT
	.align		4
.L_86:
        /*00fc*/ 	.byte	0x04, 0x2f
        /*00fe*/ 	.short	(.L_88 - .L_87)
	.align		4
.L_87:
        /*0100*/ 	.word	index@(_Z38extractPositionsAndCalculateKeysKernelP4BodyPmi6VectorS2_b)
        /*0104*/ 	.word	0x00000020


	//----- nvinfo : EIATTR_FRAME_SIZE
	.align		4
.L_88:
        /*0108*/ 	.byte	0x04, 0x11
        /*010a*/ 	.short	(.L_90 - .L_89)
	.align		4
.L_89:
        /*010c*/ 	.word	index@($__internal_0_$__cuda_sm20_dblrcp_rn_slowpath_v3)
        /*0110*/ 	.word	0x00000000


	//----- nvinfo : EIATTR_FRAME_SIZE
	.align		4
.L_90:
        /*0114*/ 	.byte	0x04, 0x11
        /*0116*/ 	.short	(.L_92 - .L_91)
	.align		4
.L_91:
        /*0118*/ 	.word	index@(_Z38extractPositionsAndCalculateKeysKernelP4BodyPmi6VectorS2_b)
        /*011c*/ 	.word	0x00000000


	//----- nvinfo : EIATTR_REGCOUNT
	.align		4
.L_92:
        /*0120*/ 	.byte	0x04, 0x2f
        /*0122*/ 	.short	(.L_94 - .L_93)
	.align		4
.L_93:
        /*0124*/ 	.word	index@(_ZN3cub18CUB_300001_SM_10006detail11EmptyKernelIvEEvv)
        /*0128*/ 	.word	0x00000004


	//----- nvinfo : EIATTR_FRAME_SIZE
	.align		4
.L_94:
        /*012c*/ 	.byte	0x04, 0x11
        /*012e*/ 	.short	(.L_96 - .L_95)
	.align		4
.L_95:
        /*0130*/ 	.word	index@(_ZN3cub18CUB_300001_SM_10006detail11EmptyKernelIvEEvv)
        /*0134*/ 	.word	0x00000000


	//----- nvinfo : EIATTR_REGCOUNT
	.align		4
.L_96:
        /*0138*/ 	.byte	0x04, 0x2f
        /*013a*/ 	.short	(.L_98 - .L_97)
	.align		4
.L_97:
        /*013c*/ 	.word	index@(_ZN3cub18CUB_300001_SM_10006detail10radix_sort31DeviceRadixSortSingleTileKernelINS1_5radix10policy_hubImijE10Policy1000ELNS0_9SortOrderE0EmijNS1_21identity_decomposer_tEEEvPKT1_PSA_PKT2_PSE_T3_iiT4_)
        /*0140*/ 	.word	0x0000007b


	//----- nvinfo : EIATTR_FRAME_SIZE
	.align		4
.L_98:
        /*0144*/ 	.byte	0x04, 0x11
        /*0146*/ 	.short	(.L_100 - .L_99)
	.align		4
.L_99:
        /*0148*/ 	.word	index@(_ZN3cub18CUB_300001_SM_10006detail10radix_sort31DeviceRadixSortSingleTileKernelINS1_5radix10policy_hubImijE10Policy1000ELNS0_9SortOrderE0EmijNS1_21identity_decomposer_tEEEvPKT1_PSA_PKT2_PSE_T3_iiT4_)
        /*014c*/ 	.word	0x00000000


	//----- nvinfo : EIATTR_REGCOUNT
	.align		4
.L_100:
        /*0150*/ 	.byte	0x04, 0x2f
        /*0152*/ 	.short	(.L_102 - .L_101)
	.align		4
.L_101:
        /*0154*/ 	.word	index@(_ZN3cub18CUB_300001_SM_10006detail10radix_sort30DeviceRadixSortHistogramKernelINS1_5radix10policy_hubImijE10Policy1000ELNS0_9SortOrderE0EmjNS1_21identity_decomposer_tEEEvPT2_PKT1_SA_iiT3_)
        /*0158*/ 	.word	0x00000028


	//----- nvinfo : EIATTR_FRAME_SIZE
	.align		4
.L_102:
        /*015c*/ 	.byte	0x04, 0x11
        /*015e*/ 	.short	(.L_104 - .L_103)
	.align		4
.L_103:
        /*0160*/ 	.word	index@(_ZN3cub18CUB_300001_SM_10006detail10radix_sort30DeviceRadixSortHistogramKernelINS1_5radix10policy_hubImijE10Policy1000ELNS0_9SortOrderE0EmjNS1_21identity_decomposer_tEEEvPT2_PKT1_SA_iiT3_)
        /*0164*/ 	.word	0x00000000


	//----- nvinfo : EIATTR_REGCOUNT
	.align		4
.L_104:
        /*0168*/ 	.byte	0x04, 0x2f
        /*016a*/ 	.short	(.L_106 - .L_105)
	.align		4
.L_105:
        /*016c*/ 	.word	index@(_ZN3cub18CUB_300001_SM_10006detail10radix_sort33DeviceRadixSortExclusiveSumKernelINS1_5radix10policy_hubImijE10Policy1000EjEEvPT0_)
        /*0170*/ 	.word	0x00000018


	//----- nvinfo : EIATTR_FRAME_SIZE
	.align		4
.L_106:
        /*0174*/ 	.byte	0x04, 0x11
        /*0176*/ 	.short	(.L_108 - .L_107)
	.align		4
.L_107:
        /*0178*/ 	.word	index@(_ZN3cub18CUB_300001_SM_10006detail10radix_sort33DeviceRadixSortExclusiveSumKernelINS1_5radix10policy_hubImijE10Policy1000EjEEvPT0_)
        /*017c*/ 	.word	0x00000000


	//----- nvinfo : EIATTR_REGCOUNT
	.align		4
.L_108:
        /*0180*/ 	.byte	0x04, 0x2f
        /*0182*/ 	.short	(.L_110 - .L_109)
	.align		4
.L_109:
        /*0184*/ 	.word	index@(_ZN3cub18CUB_300001_SM_10006detail10radix_sort29DeviceRadixSortOnesweepKernelINS1_5radix10policy_hubImijE10Policy1000ELNS0_9SortOrderE0EmijiiNS1_21identity_decomposer_tEEEvPT5_SB_PT3_PKSC_PT1_PKSG_PT2_PKSK_T4_iiT6_)
        /*0188*/ 	.word	0x00000050


	//----- nvinfo : EIATTR_FRAME_SIZE
	.align		4
.L_110:
        /*018c*/ 	.byte	0x04, 0x11
        /*018e*/ 	.short	(.L_112 - .L_111)
	.align		4
.L_111:
        /*0190*/ 	.word	index@(_ZN3cub18CUB_300001_SM_10006detail10radix_sort29DeviceRadixSortOnesweepKernelINS1_5radix10policy_hubImijE10Policy1000ELNS0_9SortOrderE0EmijiiNS1_21identity_decomposer_tEEEvPT5_SB_PT3_PKSC_PT1_PKSG_PT2_PKSK_T4_iiT6_)
        /*0194*/ 	.word	0x00000008


	//----- nvinfo : EIATTR_REGCOUNT
	.align		4
.L_112:
        /*0198*/ 	.byte	0x04, 0x2f
        /*019a*/ 	.short	(.L_114 - .L_113)
	.align		4
.L_113:
        /*019c*/ 	.word	index@(_ZN3cub18CUB_300001_SM_10006detail9transform16transform_kernelINS2_10policy_hubILb1EN4cuda3std3__45tupleIJN6thrust24THRUST_300001_SM_1000_NS17counting_iteratorIiNSA_11use_defaultESC_SC_EEEEEE10policy1000EiNS7_10__identityENSA_10device_ptrIiEEJSD_EEEvT0_iT1_T2_DpNS2_10kernel_argIT3_EE)
        /*01a0*/ 	.word	0x00000020


	//----- nvinfo : EIATTR_FRAME_SIZE
	.align		4
.L_114:
        /*01a4*/ 	.byte	0x04, 0x11
        /*01a6*/ 	.short	(.L_116 - .L_115)
	.align		4
.L_115:
        /*01a8*/ 	.word	index@(_ZN3cub18CUB_300001_SM_10006detail9transform16transform_kernelINS2_10policy_hubILb1EN4cuda3std3__45tupleIJN6thrust24THRUST_300001_SM_1000_NS17counting_iteratorIiNSA_11use_defaultESC_SC_EEEEEE10policy1000EiNS7_10__identityENSA_10device_ptrIiEEJSD_EEEvT0_iT1_T2_DpNS2_10kernel_argIT3_EE)
        /*01ac*/ 	.word	0x00000000


	//----- nvinfo : EIATTR_REGCOUNT
	.align		4
.L_116:
        /*01b0*/ 	.byte	0x04, 0x2f
        /*01b2*/ 	.short	(.L_118 - .L_117)
	.align		4
.L_117:
        /*01b4*/ 	.word	index@(_ZN3cub18CUB_300001_SM_10006detail9transform16transform_kernelINS2_10policy_hubILb1EN4cuda3std3__45tupleIJN6thrust24THRUST_300001_SM_1000_NS17counting_iteratorIiNSA_11use_defaultESC_SC_EEEEEE10policy1000ElNS7_10__identityENSA_10device_ptrIiEEJSD_EEEvT0_iT1_T2_DpNS2_10kernel_argIT3_EE)
        /*01b8*/ 	.word	0x0000001e


	//----- nvinfo : EIATTR_FRAME_SIZE
	.align		4
.L_118:
        /*01bc*/ 	.byte	0x04, 0x11
        /*01be*/ 	.short	(.L_120 - .L_119)
	.align		4
.L_119:
        /*01c0*/ 	.word	index@(_ZN3cub18CUB_300001_SM_10006detail9transform16transform_kernelINS2_10policy_hubILb1EN4cuda3std3__45tupleIJN6thrust24THRUST_300001_SM_1000_NS17counting_iteratorIiNSA_11use_defaultESC_SC_EEEEEE10policy1000ElNS7_10__identityENSA_10device_ptrIiEEJSD_EEEvT0_iT1_T2_DpNS2_10kernel_argIT3_EE)
        /*01c4*/ 	.word	0x00000000


	//----- nvinfo : EIATTR_MIN_STACK_SIZE
	.align		4
.L_120:
        /*01c8*/ 	.byte	0x04, 0x12
        /*01ca*/ 	.short	(.L_122 - .L_121)
	.align		4
.L_121:
        /*01cc*/ 	.word	index@(_ZN3cub18CUB_300001_SM_10006detail9transform16transform_kernelINS2_10policy_hubILb1EN4cuda3std3__45tupleIJN6thrust24THRUST_300001_SM_1000_NS17counting_iteratorIiNSA_11use_defaultESC_SC_EEEEEE10policy1000ElNS7_10__identityENSA_10device_ptrIiEEJSD_EEEvT0_iT1_T2_DpNS2_10kernel_argIT3_EE)
        /*01d0*/ 	.word	0x00000000


	//----- nvinfo : EIATTR_MIN_STACK_SIZE
	.align		4
.L_122:
        /*01d4*/ 	.byte	0x04, 0x12
        /*01d6*/ 	.short	(.L_124 - .L_123)
	.align		4
.L_123:
        /*01d8*/ 	.word	index@(_ZN3cub18CUB_300001_SM_10006detail9transform16transform_kernelINS2_10policy_hubILb1EN4cuda3std3__45tupleIJN6thrust24THRUST_300001_SM_1000_NS17counting_iteratorIiNSA_11use_defaultESC_SC_EEEEEE10policy1000EiNS7_10__identityENSA_10device_ptrIiEEJSD_EEEvT0_iT1_T2_DpNS2_10kernel_argIT3_EE)
        /*01dc*/ 	.word	0x00000000


	//----- nvinfo : EIATTR_MIN_STACK_SIZE
	.align		4
.L_124:
        /*01e0*/ 	.byte	0x04, 0x12
        /*01e2*/ 	.short	(.L_126 - .L_125)
	.align		4
.L_125:
        /*01e4*/ 	.word	index@(_ZN3cub18CUB_300001_SM_10006detail10radix_sort29DeviceRadixSortOnesweepKernelINS1_5radix10policy_hubImijE10Policy1000ELNS0_9SortOrderE0EmijiiNS1_21identity_decomposer_tEEEvPT5_SB_PT3_PKSC_PT1_PKSG_PT2_PKSK_T4_iiT6_)
        /*01e8*/ 	.word	0x00000008


	//----- nvinfo : EIATTR_MIN_STACK_SIZE
	.align		4
.L_126:
        /*01ec*/ 	.byte	0x04, 0x12
        /*01ee*/ 	.short	(.L_128 - .L_127)
	.align		4
.L_127:
        /*01f0*/ 	.word	index@(_ZN3cub18CUB_300001_SM_10006detail10radix_sort33DeviceRadixSortExclusiveSumKernelINS1_5radix10policy_hubImijE10Policy1000EjEEvPT0_)
        /*01f4*/ 	.word	0x00000000


	//----- nvinfo : EIATTR_MIN_STACK_SIZE
	.align		4
.L_128:
        /*01f8*/ 	.byte	0x04, 0x12
        /*01fa*/ 	.short	(.L_130 - .L_129)
	.align		4
.L_129:
        /*01fc*/ 	.word	index@(_ZN3cub18CUB_300001_SM_10006detail10radix_sort30DeviceRadixSortHistogramKernelINS1_5radix10policy_hubImijE10Policy1000ELNS0_9SortOrderE0EmjNS1_21identity_decomposer_tEEEvPT2_PKT1_SA_iiT3_)
        /*0200*/ 	.word	0x00000000


	//----- nvinfo : EIATTR_MIN_STACK_SIZE
	.align		4
.L_130:
        /*0204*/ 	.byte	0x04, 0x12
        /*0206*/ 	.short	(.L_132 - .L_131)
	.align		4
.L_131:
        /*0208*/ 	.word	index@(_ZN3cub18CUB_300001_SM_10006detail10radix_sort31DeviceRadixSortSingleTileKernelINS1_5radix10policy_hubImijE10Policy1000ELNS0_9SortOrderE0EmijNS1_21identity_decomposer_tEEEvPKT1_PSA_PKT2_PSE_T3_iiT4_)
        /*020c*/ 	.word	0x00000000


	//----- nvinfo : EIATTR_MIN_STACK_SIZE
	.align		4
.L_132:
        /*0210*/ 	.byte	0x04, 0x12
        /*0212*/ 	.short	(.L_134 - .L_133)
	.align		4
.L_133:
        /*0214*/ 	.word	index@(_ZN3cub18CUB_300001_SM_10006detail11EmptyKernelIvEEvv)
        /*0218*/ 	.word	0x00000000


	//----- nvinfo : EIATTR_MIN_STACK_SIZE
	.align		4
.L_134:
        /*021c*/ 	.byte	0x04, 0x12
        /*021e*/ 	.short	(.L_136 - .L_135)
	.align		4
.L_135:
        /*0220*/ 	.word	index@(_Z38extractPositionsAndCalculateKeysKernelP4BodyPmi6VectorS2_b)
        /*0224*/ 	.word	0x00000000


	//----- nvinfo : EIATTR_MIN_STACK_SIZE
	.align		4
.L_136:
        /*0228*/ 	.byte	0x04, 0x12
        /*022a*/ 	.short	(.L_138 - .L_137)
	.align		4
.L_137:
        /*022c*/ 	.word	index@(_Z22calculateSFCKeysKernelP6VectorPmiS_S_b)
        /*0230*/ 	.word	0x00000000


	//----- nvinfo : EIATTR_MIN_STACK_SIZE
	.align		4
.L_138:
        /*0234*/ 	.byte	0x04, 0x12
        /*0236*/ 	.short	(.L_140 - .L_139)
	.align		4
.L_139:
        /*0238*/ 	.word	index@(_Z22extractPositionsKernelP4BodyP6Vectori)
        /*023c*/ 	.word	0x00000000


	//----- nvinfo : EIATTR_MIN_STACK_SIZE
	.align		4
.L_140:
        /*0240*/ 	.byte	0x04, 0x12
        /*0242*/ 	.short	(.L_142 - .L_141)
	.align		4
.L_141:
        /*0244*/ 	.word	index@(_Z23CalculateEnergiesKernelP4BodyiPdS1_)
        /*0248*/ 	.word	0x00000000


	//----- nvinfo : EIATTR_MIN_STACK_SIZE
	.align		4
.L_142:
        /*024c*/ 	.byte	0x04, 0x12
        /*024e*/ 	.short	(.L_144 - .L_143)
	.align		4
.L_143:
        /*0250*/ 	.word	index@(_Z18ComputeForceKernelP4NodeP4BodyPibiiid)
        /*0254*/ 	.word	0x00000000


	//----- nvinfo : EIATTR_MIN_STACK_SIZE
	.align		4
.L_144:
        /*0258*/ 	.byte	0x04, 0x12
        /*025a*/ 	.short	(.L_146 - .L_145)
	.align		4
.L_145:
        /*025c*/ 	.word	index@(_Z22ConstructOctTreeKernelP4NodeP4BodyS2_Pibiiii)
        /*0260*/ 	.word	0x00000000


	//----- nvinfo : EIATTR_MIN_STACK_SIZE
	.align		4
.L_146:
        /*0264*/ 	.byte	0x04, 0x12
        /*0266*/ 	.short	(.L_148 - .L_147)
	.align		4
.L_147:
        /*0268*/ 	.word	index@(_Z24ComputeBoundingBoxKernelP4NodeP4BodyPibS3_i)
        /*026c*/ 	.word	0x00000000


	//----- nvinfo : EIATTR_MIN_STACK_SIZE
	.align		4
.L_148:
        /*0270*/ 	.byte	0x04, 0x12
        /*0272*/ 	.short	(.L_150 - .L_149)
	.align		4
.L_149:
        /*0274*/ 	.word	index@(_Z11ResetKernelP4NodePiii)
        /*0278*/ 	.word	0x00000000
.L_150:


//--------------------- .nv.compat                --------------------------
	.section	.nv.compat,"",@"SHT_CUDA_COMPAT_INFO"
	.align	4
        /*0000*/ 	.byte	0x02, 0x09, 0x00, 0x00, 0x02, 0x02, 0x01, 0x00, 0x02, 0x05, 0x05, 0x00, 0x03, 0x07, 0x01, 0x01
        /*0010*/ 	.byte	0x02, 0x03, 0x00, 0x00, 0x02, 0x06, 0x01, 0x00, 0x04, 0x0b, 0x08, 0x00, 0x01, 0x00, 0x00, 0x00
        /*0020*/ 	.byte	0x00, 0x00, 0x00, 0x00


//--------------------- .nv.info._ZN3cub18CUB_300001_SM_10006detail9transform16transform_kernelINS2_10policy_hubILb1EN4cuda3std3__45tupleIJN6thrust24THRUST_300001_SM_1000_NS17counting_iteratorIiNSA_11use_defaultESC_SC_EEEEEE10policy1000ElNS7_10__identityENSA_10device_ptrIiEEJSD_EEEvT0_iT1_T2_DpNS2_10kernel_argIT3_EE --------------------------
	.section	.nv.info._ZN3cub18CUB_300001_SM_10006detail9transform16transform_kernelINS2_10policy_hubILb1EN4cuda3std3__45tupleIJN6thrust24THRUST_300001_SM_1000_NS17counting_iteratorIiNSA_11use_defaultESC_SC_EEEEEE10policy1000ElNS7_10__identityENSA_10device_ptrIiEEJSD_EEEvT0_iT1_T2_DpNS2_10kernel_argIT3_EE,"",@"SHT_CUDA_INFO"
	.sectionflags	@""
	.align	4


	//----- nvinfo : EIATTR_CUDA_API_VERSION
	.align		4
        /*0000*/ 	.byte	0x04, 0x37
        /*0002*/ 	.short	(.L_152 - .L_151)
.L_151:
        /*0004*/ 	.word	0x00000082


	//----- nvinfo : EIATTR_KPARAM_INFO
	.align		4
.L_152:
        /*0008*/ 	.byte	0x04, 0x17
        /*000a*/ 	.short	(.L_154 - .L_153)
.L_153:
        /*000c*/ 	.word	0x00000000
        /*0010*/ 	.short	0x0004
        /*0012*/ 	.short	0x0018
        /*0014*/ 	.byte	0x00, 0xf0, 0x41, 0x00


	//----- nvinfo : EIATTR_KPARAM_INFO
	.align		4
.L_154:
        /*0018*/ 	.byte	0x04, 0x17
        /*001a*/ 	.short	(.L_156 - .L_155)
.L_155:
        /*001c*/ 	.word	0x00000000
        /*0020*/ 	.short	0x0003
        /*0022*/ 	.short	0x0010
        /*0024*/ 	.byte	0x00, 0xf0, 0x21, 0x00


	//----- nvinfo : EIATTR_KPARAM_INFO
	.align		4
.L_156:
        /*0028*/ 	.byte	0x04, 0x17
        /*002a*/ 	.short	(.L_158 - .L_157)
.L_157:
        /*002c*/ 	.word	0x00000000
        /*0030*/ 	.short	0x0002
        /*0032*/ 	.short	0x000c
        /*0034*/ 	.byte	0x00, 0xf0, 0x05, 0x00


	//----- nvinfo : EIATTR_KPARAM_INFO
	.align		4
.L_158:
        /*0038*/ 	.byte	0x04, 0x17
        /*003a*/ 	.short	(.L_160 - .L_159)
.L_159:
        /*003c*/ 	.word	0x00000000
        /*0040*/ 	.short	0x0001
        /*0042*/ 	.short	0x0008
        /*0044*/ 	.byte	0x00, 0xf0, 0x11, 0x00


	//----- nvinfo : EIATTR_KPARAM_INFO
	.align		4
.L_160:
        /*0048*/ 	.byte	0x04, 0x17
        /*004a*/ 	.short	(.L_162 - .L_161)
.L_161:
        /*004c*/ 	.word	0x00000000
        /*0050*/ 	.short	0x0000
        /*0052*/ 	.short	0x0000
        /*0054*/ 	.byte	0x00, 0xf0, 0x21, 0x00


	//----- nvinfo : EIATTR_SPARSE_MMA_MASK
	.align		4
.L_162:
        /*0058*/ 	.byte	0x03, 0x50
        /*005a*/ 	.short	0x0000


	//----- nvinfo : EIATTR_MAXREG_COUNT
	.align		4
        /*005c*/ 	.byte	0x03, 0x1b
        /*005e*/ 	.short	0x00ff


	//----- nvinfo : EIATTR_MERCURY_ISA_VERSION
	.align		4
        /*0060*/ 	.byte	0x03, 0x5f
        /*0062*/ 	.short	0x0101


	//----- nvinfo : EIATTR_VRC_CTA_INIT_COUNT
	.align		4
        /*0064*/ 	.byte	0x02, 0x4a
	.zero		1
	.zero		1


	//----- nvinfo : EIATTR_EXIT_INSTR_OFFSETS
	.align		4
        /*0068*/ 	.byte	0x04, 0x1c
        /*006a*/ 	.short	(.L_164 - .L_163)


	//   ....[0]....
.L_163:
        /*006c*/ 	.word	0x00000170


	//   ....[1]....
        /*0070*/ 	.word	0x00000680


	//   ....[2]....
        /*0074*/ 	.word	0x00000800


	//   ....[3]....
        /*0078*/ 	.word	0x000008f0


	//   ....[4]....
        /*007c*/ 	.word	0x00000920


	//   ....[5]....
        /*0080*/ 	.word	0x00000960


	//   ....[6]....
        /*0084*/ 	.word	0x00000980


	//   ....[7]....
        /*0088*/ 	.word	0x00000b80


	//   ....[8]....
        /*008c*/ 	.word	0x00000c80


	//   ....[9]....
        /*0090*/ 	.word	0x00000d40


	//   ....[10]....
        /*0094*/ 	.word	0x00000d90


	//----- nvinfo : EIATTR_MAX_THREADS
	.align		4
.L_164:
        /*0098*/ 	.byte	0x04, 0x05
        /*009a*/ 	.short	(.L_166 - .L_165)
.L_165:
        /*009c*/ 	.word	0x00000080
        /*00a0*/ 	.word	0x00000001
        /*00a4*/ 	.word	0x00000001


	//----- nvinfo : EIATTR_CBANK_PARAM_SIZE
	.align		4
.L_166:
        /*00a8*/ 	.byte	0x03, 0x19
        /*00aa*/ 	.short	0x0028


	//----- nvinfo : EIATTR_PARAM_CBANK
	.align		4
        /*00ac*/ 	.byte	0x04, 0x0a
        /*00ae*/ 	.short	(.L_168 - .L_167)
	.align		4
.L_167:
        /*00b0*/ 	.word	index@(.nv.constant0._ZN3cub18CUB_300001_SM_10006detail9transform16transform_kernelINS2_10policy_hubILb1EN4cuda3std3__45tupleIJN6thrust24THRUST_300001_SM_1000_NS17counting_iteratorIiNSA_11use_defaultESC_SC_EEEEEE10policy1000ElNS7_10__identityENSA_10device_ptrIiEEJSD_EEEvT0_iT1_T2_DpNS2_10kernel_argIT3_EE)
        /*00b4*/ 	.short	0x0380
        /*00b6*/ 	.short	0x0028


	//----- nvinfo : EIATTR_SW_WAR
	.align		4
.L_168:
        /*00b8*/ 	.byte	0x04, 0x36
        /*00ba*/ 	.short	(.L_170 - .L_169)
.L_169:
        /*00bc*/ 	.word	0x00000008
.L_170:


//--------------------- .nv.info._ZN3cub18CUB_300001_SM_10006detail9transform16transform_kernelINS2_10policy_hubILb1EN4cuda3std3__45tupleIJN6thrust24THRUST_300001_SM_1000_NS17counting_iteratorIiNSA_11use_defaultESC_SC_EEEEEE10policy1000EiNS7_10__identityENSA_10device_ptrIiEEJSD_EEEvT0_iT1_T2_DpNS2_10kernel_argIT3_EE --------------------------
	.section	.nv.info._ZN3cub18CUB_300001_SM_10006detail9transform16transform_kernelINS2_10policy_hubILb1EN4cuda3std3__45tupleIJN6thrust24THRUST_300001_SM_1000_NS17counting_iteratorIiNSA_11use_defaultESC_SC_EEEEEE10policy1000EiNS7_10__identityENSA_10device_ptrIiEEJSD_EEEvT0_iT1_T2_DpNS2_10kernel_argIT3_EE,"",@"SHT_CUDA_INFO"
	.sectionflags	@""
	.align	4


	//----- nvinfo : EIATTR_CUDA_API_VERSION
	.align		4
        /*0000*/ 	.byte	0x04, 0x37
        /*0002*/ 	.short	(.L_172 - .L_171)
.L_171:
        /*0004*/ 	.word	0x00000082


	//----- nvinfo : EIATTR_KPARAM_INFO
	.align		4
.L_172:
        /*0008*/ 	.byte	0x04, 0x17
        /*000a*/ 	.short	(.L_174 - .L_173)
.L_173:
        /*000c*/ 	.word	0x00000000
        /*0010*/ 	.short	0x0004
        /*0012*/ 	.short	0x0018
        /*0014*/ 	.byte	0x00, 0xf0, 0x41, 0x00


	//----- nvinfo : EIATTR_KPARAM_INFO
	.align		4
.L_174:
        /*0018*/ 	.byte	0x04, 0x17
        /*001a*/ 	.short	(.L_176 - .L_175)
.L_175:
        /*001c*/ 	.word	0x00000000
        /*0020*/ 	.short	0x0003
        /*0022*/ 	.short	0x0010
        /*0024*/ 	.byte	0x00, 0xf0, 0x21, 0x00


	//----- nvinfo : EIATTR_KPARAM_INFO
	.align		4
.L_176:
        /*0028*/ 	.byte	0x04, 0x17
        /*002a*/ 	.short	(.L_178 - .L_177)
.L_177:
        /*002c*/ 	.word	0x00000000
        /*0030*/ 	.short	0x0002
        /*0032*/ 	.short	0x0008
        /*0034*/ 	.byte	0x00, 0xf0, 0x05, 0x00


	//----- nvinfo : EIATTR_KPARAM_INFO
	.align		4
.L_178:
        /*0038*/ 	.byte	0x04, 0x17
        /*003a*/ 	.short	(.L_180 - .L_179)
.L_179:
        /*003c*/ 	.word	0x00000000
        /*0040*/ 	.short	0x0001
        /*0042*/ 	.short	0x0004
        /*0044*/ 	.byte	0x00, 0xf0, 0x11, 0x00


	//----- nvinfo : EIATTR_KPARAM_INFO
	.align		4
.L_180:
        /*0048*/ 	.byte	0x04, 0x17
        /*004a*/ 	.short	(.L_182 - .L_181)
.L_181:
        /*004c*/ 	.word	0x00000000
        /*0050*/ 	.short	0x0000
        /*0052*/ 	.short	0x0000
        /*0054*/ 	.byte	0x00, 0xf0, 0x11, 0x00


	//----- nvinfo : EIATTR_SPARSE_MMA_MASK
	.align		4
.L_182:
        /*0058*/ 	.byte	0x03, 0x50
        /*005a*/ 	.short	0x0000


	//----- nvinfo : EIATTR_MAXREG_COUNT
	.align		4
        /*005c*/ 	.byte	0x03, 0x1b
        /*005e*/ 	.short	0x00ff


	//----- nvinfo : EIATTR_MERCURY_ISA_VERSION
	.align		4
        /*0060*/ 	.byte	0x03, 0x5f
        /*0062*/ 	.short	0x0101


	//----- nvinfo : EIATTR_VRC_CTA_INIT_COUNT
	.align		4
        /*0064*/ 	.byte	0x02, 0x4a
	.zero		1
	.zero		1


	//----- nvinfo : EIATTR_EXIT_INSTR_OFFSETS
	.align		4
        /*0068*/ 	.byte	0x04, 0x1c
        /*006a*/ 	.short	(.L_184 - .L_183)


	//   ....[0]....
.L_183:
        /*006c*/ 	.word	0x000000f0


	//   ....[1]....
        /*0070*/ 	.word	0x000002f0


	//   ....[2]....
        /*0074*/ 	.word	0x00000400


	//   ....[3]....
        /*0078*/ 	.word	0x000004c0


	//   ....[4]....
        /*007c*/ 	.word	0x00000510


	//   ....[5]....
        /*0080*/ 	.word	0x00000530


	//   ....[6]....
        /*0084*/ 	.word	0x00000810


	//   ....[7]....
        /*0088*/ 	.word	0x00000990


	//   ....[8]....
        /*008c*/ 	.word	0x00000a80


	//   ....[9]....
        /*0090*/ 	.word	0x00000ab0


	//   ....[10]....
        /*0094*/ 	.word	0x00000af0


	//----- nvinfo : EIATTR_MAX_THREADS
	.align		4
.L_184:
        /*0098*/ 	.byte	0x04, 0x05
        /*009a*/ 	.short	(.L_186 - .L_185)
.L_185:
        /*009c*/ 	.word	0x00000080
        /*00a0*/ 	.word	0x00000001
        /*00a4*/ 	.word	0x00000001


	//----- nvinfo : EIATTR_CBANK_PARAM_SIZE
	.align		4
.L_186:
        /*00a8*/ 	.byte	0x03, 0x19
        /*00aa*/ 	.short	0x0028


	//----- nvinfo : EIATTR_PARAM_CBANK
	.align		4
        /*00ac*/ 	.byte	0x04, 0x0a
        /*00ae*/ 	.short	(.L_188 - .L_187)
	.align		4
.L_187:
        /*00b0*/ 	.word	index@(.nv.constant0._ZN3cub18CUB_300001_SM_10006detail9transform16transform_kernelINS2_10policy_hubILb1EN4cuda3std3__45tupleIJN6thrust24THRUST_300001_SM_1000_NS17counting_iteratorIiNSA_11use_defaultESC_SC_EEEEEE10policy1000EiNS7_10__identityENSA_10device_ptrIiEEJSD_EEEvT0_iT1_T2_DpNS2_10kernel_argIT3_EE)
        /*00b4*/ 	.short	0x0380
        /*00b6*/ 	.short	0x0028


	//----- nvinfo : EIATTR_SW_WAR
	.align		4
.L_188:
        /*00b8*/ 	.byte	0x04, 0x36
        /*00ba*/ 	.short	(.L_190 - .L_189)
.L_189:
        /*00bc*/ 	.word	0x00000008
.L_190:


//--------------------- .nv.info._ZN3cub18CUB_300001_SM_10006detail10radix_sort29DeviceRadixSortOnesweepKernelINS1_5radix10policy_hubImijE10Policy1000ELNS0_9SortOrderE0EmijiiNS1_21identity_decomposer_tEEEvPT5_SB_PT3_PKSC_PT1_PKSG_PT2_PKSK_T4_iiT6_ --------------------------
	.section	.nv.info._ZN3cub18CUB_300001_SM_10006detail10radix_sort29DeviceRadixSortOnesweepKernelINS1_5radix10policy_hubImijE10Policy1000ELNS0_9SortOrderE0EmijiiNS1_21identity_decomposer_tEEEvPT5_SB_PT3_PKSC_PT1_PKSG_PT2_PKSK_T4_iiT6_,"",@"SHT_CUDA_INFO"
	.sectionflags	@""
	.align	4


	//----- nvinfo : EIATTR_CUDA_API_VERSION
	.align		4
        /*0000*/ 	.byte	0x04, 0x37
        /*0002*/ 	.short	(.L_192 - .L_191)
.L_191:
        /*0004*/ 	.word	0x00000082


	//----- nvinfo : EIATTR_KPARAM_INFO
	.align		4
.L_192:
        /*0008*/ 	.byte	0x04, 0x17
        /*000a*/ 	.short	(.L_194 - .L_193)
.L_193:
        /*000c*/ 	.word	0x00000000
        /*0010*/ 	.short	0x000b
        /*0012*/ 	.short	0x004c
        /*0014*/ 	.byte	0x00, 0xf0, 0x05, 0x00


	//----- nvinfo : EIATTR_KPARAM_INFO
	.align		4
.L_194:
        /*0018*/ 	.byte	0x04, 0x17
        /*001a*/ 	.short	(.L_196 - .L_195)
.L_195:
        /*001c*/ 	.word	0x00000000
        /*0020*/ 	.short	0x000a
        /*0022*/ 	.short	0x0048
        /*0024*/ 	.byte	0x00, 0xf0, 0x11, 0x00


	//----- nvinfo : EIATTR_KPARAM_INFO
	.align		4
.L_196:
        /*0028*/ 	.byte	0x04, 0x17
        /*002a*/ 	.short	(.L_198 - .L_197)
.L_197:
        /*002c*/ 	.word	0x00000000
        /*0030*/ 	.short	0x0009
        /*0032*/ 	.short	0x0044
        /*0034*/ 	.byte	0x00, 0xf0, 0x11, 0x00


	//----- nvinfo : EIATTR_KPARAM_INFO
	.align		4
.L_198:
        /*0038*/ 	.byte	0x04, 0x17
        /*003a*/ 	.short	(.L_200 - .L_199)
.L_199:
        /*003c*/ 	.word	0x00000000
        /*0040*/ 	.short	0x0008
        /*0042*/ 	.short	0x0040
        /*0044*/ 	.byte	0x00, 0xf0, 0x11, 0x00


	//----- nvinfo : EIATTR_KPARAM_INFO
	.align		4
.L_200:
        /*0048*/ 	.byte	0x04, 0x17
        /*004a*/ 	.short	(.L_202 - .L_201)
.L_201:
        /*004c*/ 	.word	0x00000000
        /*0050*/ 	.short	0x0007
        /*0052*/ 	.short	0x0038
        /*0054*/ 	.byte	0x00, 0xf5, 0x21, 0x00


	//----- nvinfo : EIATTR_KPARAM_INFO
	.align		4
.L_202:
        /*0058*/ 	.byte	0x04, 0x17
        /*005a*/ 	.short	(.L_204 - .L_203)
.L_203:
        /*005c*/ 	.word	0x00000000
        /*0060*/ 	.short	0x0006
        /*0062*/ 	.short	0x0030
        /*0064*/ 	.byte	0x00, 0xf5, 0x21, 0x00


	//----- nvinfo : EIATTR_KPARAM_INFO
	.align		4
.L_204:
        /*0068*/ 	.byte	0x04, 0x17
        /*006a*/ 	.short	(.L_206 - .L_205)
.L_205:
        /*006c*/ 	.word	0x00000000
        /*0070*/ 	.short	0x0005
        /*0072*/ 	.short	0x0028
        /*0074*/ 	.byte	0x00, 0xf5, 0x21, 0x00


	//----- nvinfo : EIATTR_KPARAM_INFO
	.align		4
.L_206:
        /*0078*/ 	.byte	0x04, 0x17
        /*007a*/ 	.short	(.L_208 - .L_207)
.L_207:
        /*007c*/ 	.word	0x00000000
        /*0080*/ 	.short	0x0004
        /*0082*/ 	.short	0x0020
        /*0084*/ 	.byte	0x00, 0xf5, 0x21, 0x00


	//----- nvinfo : EIATTR_KPARAM_INFO
	.align		4
.L_208:
        /*0088*/ 	.byte	0x04, 0x17
        /*008a*/ 	.short	(.L_210 - .L_209)
.L_209:
        /*008c*/ 	.word	0x00000000
        /*0090*/ 	.short	0x0003
        /*0092*/ 	.short	0x0018
        /*0094*/ 	.byte	0x00, 0xf5, 0x21, 0x00


	//----- nvinfo : EIATTR_KPARAM_INFO
	.align		4
.L_210:
        /*0098*/ 	.byte	0x04, 0x17
        /*009a*/ 	.short	(.L_212 - .L_211)
.L_211:
        /*009c*/ 	.word	0x00000000
        /*00a0*/ 	.short	0x0002
        /*00a2*/ 	.short	0x0010
        /*00a4*/ 	.byte	0x00, 0xf5, 0x21, 0x00


	//----- nvinfo : EIATTR_KPARAM_INFO
	.align		4
.L_212:
        /*00a8*/ 	.byte	0x04, 0x17
        /*00aa*/ 	.short	(.L_214 - .L_213)
.L_213:
        /*00ac*/ 	.word	0x00000000
        /*00b0*/ 	.short	0x0001
        /*00b2*/ 	.short	0x0008
        /*00b4*/ 	.byte	0x00, 0xf5, 0x21, 0x00


	//----- nvinfo : EIATTR_KPARAM_INFO
	.align		4
.L_214:
        /*00b8*/ 	.byte	0x04, 0x17
        /*00ba*/ 	.short	(.L_216 - .L_215)
.L_215:
        /*00bc*/ 	.word	0x00000000
        /*00c0*/ 	.short	0x0000
        /*00c2*/ 	.short	0x0000
        /*00c4*/ 	.byte	0x00, 0xf5, 0x21, 0x00


	//----- nvinfo : EIATTR_SPARSE_MMA_MASK
	.align		4
.L_216:
        /*00c8*/ 	.byte	0x03, 0x50
        /*00ca*/ 	.short	0x0000


	//----- nvinfo : EIATTR_MAXREG_COUNT
	.align		4
        /*00cc*/ 	.byte	0x03, 0x1b
        /*00ce*/ 	.short	0x00a8


	//----- nvinfo : EIATTR_NUM_BARRIERS
	.align		4
        /*00d0*/ 	.byte	0x02, 0x4c
        /*00d2*/ 	.byte	0x01
	.zero		1


	//----- nvinfo : EIATTR_ANNOTATIONS
	.align		4
        /*00d4*/ 	.byte	0x04, 0x55
        /*00d6*/ 	.short	(.L_218 - .L_217)


	//   ....[0]....
.L_217:
        /*00d8*/ 	.word	0x00000001
        /*00dc*/ 	.byte	0xe0, 0x0e, 0x00, 0x00, 0x01, 0x00, 0x00, 0x00, 0xf0, 0x0f, 0x00, 0x00, 0x01, 0x00, 0x00, 0x00
        /*00ec*/ 	.byte	0x10, 0x2a, 0x00, 0x00, 0x01, 0x00, 0x00, 0x00, 0xe0, 0x31, 0x00, 0x00, 0x01, 0x00, 0x00, 0x00
        /*00fc*/ 	.byte	0xe0, 0x4f, 0x00, 0x00


	//----- nvinfo : EIATTR_MERCURY_ISA_VERSION
	.align		4
.L_218:
        /*0100*/ 	.byte	0x03, 0x5f
        /*0102*/ 	.short	0x0101


	//----- nvinfo : EIATTR_COOP_GROUP_MASK_REGIDS
	.align		4
        /*0104*/ 	.byte	0x04, 0x29
        /*0106*/ 	.short	(.L_220 - .L_219)


	//   ....[0]....
.L_219:
        /*0108*/ 	.word	0xffffffff


	//   ....[1]....
        /*010c*/ 	.word	0x05000004


	//   ....[2]....
        /*0110*/ 	.word	0xffffffff


	//   ....[3]....
        /*0114*/ 	.word	0xffffffff


	//   ....[4]....
        /*0118*/ 	.word	0xffffffff


	//   ....[5]....
        /*011c*/ 	.word	0xffffffff


	//   ....[6]....
        /*0120*/ 	.word	0xffffffff


	//   ....[7]....
        /*0124*/ 	.word	0xffffffff


	//   ....[8]....
        /*0128*/ 	.word	0xffffffff


	//   ....[9]....
        /*012c*/ 	.word	0xffffffff


	//   ....[10]....
        /*0130*/ 	.word	0xffffffff


	//   ....[11]....
        /*0134*/ 	.word	0xffffffff


	//   ....[12]....
        /*0138*/ 	.word	0xffffffff


	//   ....[13]....
        /*013c*/ 	.word	0xffffffff


	//   ....[14]....
        /*0140*/ 	.word	0xffffffff


	//   ....[15]....
        /*0144*/ 	.word	0xffffffff


	//   ....[16]....
        /*0148*/ 	.word	0xffffffff


	//   ....[17]....
        /*014c*/ 	.word	0xffffffff


	//   ....[18]....
        /*0150*/ 	.word	0xffffffff


	//   ....[19]....
        /*0154*/ 	.word	0xffffffff


	//   ....[20]....
        /*0158*/ 	.word	0xffffffff


	//   ....[21]....
        /*015c*/ 	.word	0xffffffff


	//   ....[22]....
        /*0160*/ 	.word	0xffffffff


	//   ....[23]....
        /*0164*/ 	.word	0xffffffff


	//   ....[24]....
        /*0168*/ 	.word	0xffffffff


	//   ....[25]....
        /*016c*/ 	.word	0xffffffff


	//   ....[26]....
        /*0170*/ 	.word	0xffffffff


	//   ....[27]....
        /*0174*/ 	.word	0xffffffff


	//   ....[28]....
        /*0178*/ 	.word	0xffffffff


	//   ....[29]....
        /*017c*/ 	.word	0xffffffff


	//   ....[30]....
        /*0180*/ 	.word	0xffffffff


	//   ....[31]....
        /*0184*/ 	.word	0xffffffff


	//   ....[32]....
        /*0188*/ 	.word	0xffffffff


	//   ....[33]....
        /*018c*/ 	.word	0xffffffff


	//   ....[34]....
        /*0190*/ 	.word	0xffffffff


	//   ....[35]....
        /*0194*/ 	.word	0xffffffff


	//   ....[36]....
        /*0198*/ 	.word	0xffffffff


	//   ....[37]....
        /*019c*/ 	.word	0xffffffff


	//   ....[38]....
        /*01a0*/ 	.word	0xffffffff


	//   ....[39]....
        /*01a4*/ 	.word	0xffffffff


	//   ....[40]....
        /*01a8*/ 	.word	0xffffffff


	//   ....[41]....
        /*01ac*/ 	.word	0xffffffff


	//   ....[42]....
        /*01b0*/ 	.word	0xffffffff


	//   ....[43]....
        /*01b4*/ 	.word	0xffffffff


	//   ....[44]....
        /*01b8*/ 	.word	0xffffffff


	//   ....[45]....
        /*01bc*/ 	.word	0xffffffff


	//   ....[46]....
        /*01c0*/ 	.word	0xffffffff


	//   ....[47]....
        /*01c4*/ 	.word	0xffffffff


	//   ....[48]....
        /*01c8*/ 	.word	0xffffffff


	//   ....[49]....
        /*01cc*/ 	.word	0xffffffff


	//   ....[50]....
        /*01d0*/ 	.word	0xffffffff


	//   ....[51]....
        /*01d4*/ 	.word	0xffffffff


	//   ....[52]....
        /*01d8*/ 	.word	0xffffffff


	//   ....[53]....
        /*01dc*/ 	.word	0xffffffff


	//   ....[54]....
        /*01e0*/ 	.word	0xffffffff


	//   ....[55]....
        /*01e4*/ 	.word	0xffffffff


	//   ....[56]....
        /*01e8*/ 	.word	0xffffffff


	//   ....[57]....
        /*01ec*/ 	.word	0xffffffff


	//   ....[58]....
        /*01f0*/ 	.word	0xffffffff


	//   ....[59]....
        /*01f4*/ 	.word	0xffffffff


	//   ....[60]....
        /*01f8*/ 	.word	0xffffffff


	//   ....[61]....
        /*01fc*/ 	.word	0xffffffff


	//   ....[62]....
        /*0200*/ 	.word	0xffffffff


	//   ....[63]....
        /*0204*/ 	.word	0xffffffff


	//   ....[64]....
        /*0208*/ 	.word	0xffffffff


	//   ....[65]....
        /*020c*/ 	.word	0xffffffff


	//   ....[66]....
        /*0210*/ 	.word	0xffffffff


	//   ....[67]....
        /*0214*/ 	.word	0xffffffff


	//   ....[68]....
        /*0218*/ 	.word	0xffffffff


	//   ....[69]....
        /*021c*/ 	.word	0xffffffff


	//   ....[70]....
        /*0220*/ 	.word	0xffffffff


	//   ....[71]....
        /*0224*/ 	.word	0xffffffff


	//   ....[72]....
        /*0228*/ 	.word	0xffffffff


	//   ....[73]....
        /*022c*/ 	.word	0xffffffff


	//   ....[74]....
        /*0230*/ 	.word	0xffffffff


	//   ....[75]....
        /*0234*/ 	.word	0xffffffff


	//   ....[76]....
        /*0238*/ 	.word	0xffffffff


	//   ....[77]....
        /*023c*/ 	.word	0xffffffff


	//   ....[78]....
        /*0240*/ 	.word	0xffffffff


	//   ....[79]....
        /*0244*/ 	.word	0xffffffff


	//   ....[80]....
        /*0248*/ 	.word	0xffffffff


	//   ....[81]....
        /*024c*/ 	.word	0xffffffff


	//   ....[82]....
        /*0250*/ 	.word	0xffffffff


	//   ....[83]....
        /*0254*/ 	.word	0xffffffff


	//   ....[84]....
        /*0258*/ 	.word	0xffffffff


	//   ....[85]....
        /*025c*/ 	.word	0xffffffff


	//   ....[86]....
        /*0260*/ 	.word	0xffffffff


	//   ....[87]....
        /*0264*/ 	.word	0xffffffff


	//   ....[88]....
        /*0268*/ 	.word	0xffffffff


	//   ....[89]....
        /*026c*/ 	.word	0xffffffff


	//   ....[90]....
        /*0270*/ 	.word	0xffffffff


	//   ....[91]....
        /*0274*/ 	.word	0xffffffff


	//   ....[92]....
        /*0278*/ 	.word	0xffffffff


	//   ....[93]....
        /*027c*/ 	.word	0xffffffff


	//   ....[94]....
        /*0280*/ 	.word	0xffffffff


	//   ....[95]....
        /*0284*/ 	.word	0xffffffff


	//   ....[96]....
        /*0288*/ 	.word	0xffffffff


	//   ....[97]....
        /*028c*/ 	.word	0xffffffff


	//   ....[98]....
        /*0290*/ 	.word	0xffffffff


	//   ....[99]....
        /*0294*/ 	.word	0xffffffff


	//   ....[100]....
        /*0298*/ 	.word	0xffffffff


	//   ....[101]....
        /*029c*/ 	.word	0xffffffff


	//   ....[102]....
        /*02a0*/ 	.word	0xffffffff


	//   ....[103]....
        /*02a4*/ 	.word	0xffffffff


	//   ....[104]....
        /*02a8*/ 	.word	0xffffffff


	//   ....[105]....
        /*02ac*/ 	.word	0xffffffff


	//   ....[106]....
        /*02b0*/ 	.word	0xffffffff


	//   ....[107]....
        /*02b4*/ 	.word	0xffffffff


	//   ....[108]....
        /*02b8*/ 	.word	0xffffffff


	//   ....[109]....
        /*02bc*/ 	.word	0xffffffff


	//   ....[110]....
        /*02c0*/ 	.word	0xffffffff


	//   ....[111]....
        /*02c4*/ 	.word	0xffffffff


	//   ....[112]....
        /*02c8*/ 	.word	0xffffffff


	//   ....[113]....
        /*02cc*/ 	.word	0xffffffff


	//   ....[114]....
        /*02d0*/ 	.word	0xffffffff


	//   ....[115]....
        /*02d4*/ 	.word	0xffffffff


	//   ....[116]....
        /*02d8*/ 	.word	0xffffffff


	//   ....[117]....
        /*02dc*/ 	.word	0xffffffff


	//   ....[118]....
        /*02e0*/ 	.word	0xffffffff


	//   ....[119]....
        /*02e4*/ 	.word	0xffffffff


	//   ....[120]....
        /*02e8*/ 	.word	0xffffffff


	//   ....[121]....
        /*02ec*/ 	.word	0xffffffff


	//   ....[122]....
        /*02f0*/ 	.word	0xffffffff


	//   ....[123]....
        /*02f4*/ 	.word	0xffffffff


	//   ....[124]....
        /*02f8*/ 	.word	0xffffffff


	//   ....[125]....
        /*02fc*/ 	.word	0xffffffff


	//   ....[126]....
        /*0300*/ 	.word	0xffffffff


	//   ....[127]....
        /*0304*/ 	.word	0xffffffff


	//   ....[128]....
        /*0308*/ 	.word	0xffffffff


	//   ....[129]....
        /*030c*/ 	.word	0xffffffff


	//   ....[130]....
        /*0310*/ 	.word	0xffffffff


	//   ....[131]....
        /*0314*/ 	.word	0xffffffff


	//   ....[132]....
        /*0318*/ 	.word	0xffffffff


	//   ....[133]....
        /*031c*/ 	.word	0xffffffff


	//   ....[134]....
        /*0320*/ 	.word	0xffffffff


	//   ....[135]....
        /*0324*/ 	.word	0xffffffff


	//   ....[136]....
        /*0328*/ 	.word	0xffffffff


	//   ....[137]....
        /*032c*/ 	.word	0xffffffff


	//   ....[138]....
        /*0330*/ 	.word	0xffffffff


	//   ....[139]....
        /*0334*/ 	.word	0xffffffff


	//   ....[140]....
        /*0338*/ 	.word	0xffffffff


	//   ....[141]....
        /*033c*/ 	.word	0xffffffff


	//   ....[142]....
        /*0340*/ 	.word	0x05000016


	//   ....[143]....
        /*0344*/ 	.word	0xffffffff


	//   ....[144]....
        /*0348*/ 	.word	0xffffffff


	//   ....[145]....
        /*034c*/ 	.word	0xffffffff


	//   ....[146]....
        /*0350*/ 	.word	0xffffffff


	//   ....[147]....
        /*0354*/ 	.word	0xffffffff


	//   ....[148]....
        /*0358*/ 	.word	0xffffffff


	//   ....[149]....
        /*035c*/ 	.word	0xffffffff


	//   ....[150]....
        /*0360*/ 	.word	0xffffffff


	//   ....[151]....
        /*0364*/ 	.word	0xffffffff


	//   ....[152]....
        /*0368*/ 	.word	0xffffffff


	//   ....[153]....
        /*036c*/ 	.word	0xffffffff


	//   ....[154]....
        /*0370*/ 	.word	0xffffffff


	//   ....[155]....
        /*0374*/ 	.word	0xffffffff


	//   ....[156]....
        /*0378*/ 	.word	0xffffffff


	//   ....[157]....
        /*037c*/ 	.word	0xffffffff


	//   ....[158]....
        /*0380*/ 	.word	0xffffffff


	//   ....[159]....
        /*0384*/ 	.word	0xffffffff


	//   ....[160]....
        /*0388*/ 	.word	0xffffffff


	//   ....[161]....
        /*038c*/ 	.word	0xffffffff


	//   ....[162]....
        /*0390*/ 	.word	0xffffffff


	//   ....[163]....
        /*0394*/ 	.word	0xffffffff


	//   ....[164]....
        /*0398*/ 	.word	0xffffffff


	//   ....[165]....
        /*039c*/ 	.word	0xffffffff


	//   ....[166]....
        /*03a0*/ 	.word	0xffffffff


	//   ....[167]....
        /*03a4*/ 	.word	0xffffffff


	//   ....[168]....
        /*03a8*/ 	.word	0xffffffff


	//   ....[169]....
        /*03ac*/ 	.word	0xffffffff


	//   ....[170]....
        /*03b0*/ 	.word	0xffffffff


	//   ....[171]....
        /*03b4*/ 	.word	0xffffffff


	//   ....[172]....
        /*03b8*/ 	.word	0xffffffff


	//   ....[173]....
        /*03bc*/ 	.word	0xffffffff


	//   ....[174]....
        /*03c0*/ 	.word	0xffffffff


	//   ....[175]....
        /*03c4*/ 	.word	0xffffffff


	//   ....[176]....
        /*03c8*/ 	.word	0xffffffff


	//   ....[177]....
        /*03cc*/ 	.word	0xffffffff


	//   ....[178]....
        /*03d0*/ 	.word	0xffffffff


	//   ....[179]....
        /*03d4*/ 	.word	0xffffffff


	//   ....[180]....
        /*03d8*/ 	.word	0xffffffff


	//   ....[181]....
        /*03dc*/ 	.word	0xffffffff


	//   ....[182]....
        /*03e0*/ 	.word	0xffffffff


	//   ....[183]....
        /*03e4*/ 	.word	0xffffffff


	//   ....[184]....
        /*03e8*/ 	.word	0xffffffff


	//   ....[185]....
        /*03ec*/ 	.word	0xffffffff


	//   ....[186]....
        /*03f0*/ 	.word	0xffffffff


	//   ....[187]....
        /*03f4*/ 	.word	0xffffffff


	//   ....[188]....
        /*03f8*/ 	.word	0xffffffff


	//   ....[189]....
        /*03fc*/ 	.word	0xffffffff


	//   ....[190]....
        /*0400*/ 	.word	0xffffffff


	//   ....[191]....
        /*0404*/ 	.word	0xffffffff


	//   ....[192]....
        /*0408*/ 	.word	0xffffffff


	//   ....[193]....
        /*040c*/ 	.word	0xffffffff


	//   ....[194]....
        /*0410*/ 	.word	0xffffffff


	//   ....[195]....
        /*0414*/ 	.word	0xffffffff


	//   ....[196]....
        /*0418*/ 	.word	0xffffffff


	//   ....[197]....
        /*041c*/ 	.word	0xffffffff


	//   ....[198]....
        /*0420*/ 	.word	0xffffffff


	//   ....[199]....
        /*0424*/ 	.word	0xffffffff


	//   ....[200]....
        /*0428*/ 	.word	0xffffffff


	//   ....[201]....
        /*042c*/ 	.word	0xffffffff


	//   ....[202]....
        /*0430*/ 	.word	0xffffffff


	//   ....[203]....
        /*0434*/ 	.word	0x0500004c


	//   ....[204]....
        /*0438*/ 	.word	0x0500004c


	//   ....[205]....
        /*043c*/ 	.word	0x0500004c


	//   ....[206]....
        /*0440*/ 	.word	0x0500004c


	//   ....[207]....
        /*0444*/ 	.word	0x0500004c


	//----- nvinfo : EIATTR_COOP_GROUP_INSTR_OFFSETS
	.align		4
.L_220:
        /*0448*/ 	.byte	0x04, 0x28
        /*044a*/ 	.short	(.L_222 - .L_221)


	//   ....[0]....
.L_221:
        /*044c*/ 	.word	0x00000e40


	//   ....[1]....
        /*0450*/ 	.word	0x00001720


	//   ....[2]....
        /*0454*/ 	.word	0x000027f0


	//   ....[3]....
        /*0458*/ 	.word	0x00002810


	//   ....[4]....
        /*045c*/ 	.word	0x00002830


	//   ....[5]....
        /*0460*/ 	.word	0x00002850


	//   ....[6]....
        /*0464*/ 	.word	0x00002870


	//   ....[7]....
        /*0468*/ 	.word	0x00002d60


	//   ....[8]....
        /*046c*/ 	.word	0x00002d70


	//   ....[9]....
        /*0470*/ 	.word	0x00002d90


	//   ....[10]....
        /*0474*/ 	.word	0x00002db0


	//   ....[11]....
        /*0478*/ 	.word	0x00002de0


	//   ....[12]....
        /*047c*/ 	.word	0x00002e40


	//   ....[13]....
        /*0480*/ 	.word	0x00002e80


	//   ....[14]....
        /*0484*/ 	.word	0x00002ea0


	//   ....[15]....
        /*0488*/ 	.word	0x00002fb0


	//   ....[16]....
        /*048c*/ 	.word	0x00003000


	//   ....[17]....
        /*0490*/ 	.word	0x00003010


	//   ....[18]....
        /*0494*/ 	.word	0x00003030


	//   ....[19]....
        /*0498*/ 	.word	0x00003070


	//   ....[20]....
        /*049c*/ 	.word	0x000030b0


	//   ....[21]....
        /*04a0*/ 	.word	0x000030f0


	//   ....[22]....
        /*04a4*/ 	.word	0x00003110


	//   ....[23]....
        /*04a8*/ 	.word	0x00003130


	//   ....[24]....
        /*04ac*/ 	.word	0x00003220


	//   ....[25]....
        /*04b0*/ 	.word	0x00003260


	//   ....[26]....
        /*04b4*/ 	.word	0x00003270


	//   ....[27]....
        /*04b8*/ 	.word	0x000032a0


	//   ....[28]....
        /*04bc*/ 	.word	0x000032d0


	//   ....[29]....
        /*04c0*/ 	.word	0x00003300


	//   ....[30]....
        /*04c4*/ 	.word	0x00003340


	//   ....[31]....
        /*04c8*/ 	.word	0x00003360


	//   ....[32]....
        /*04cc*/ 	.word	0x00003380


	//   ....[33]....
        /*04d0*/ 	.word	0x00003470


	//   ....[34]....
        /*04d4*/ 	.word	0x00003490


	//   ....[35]....
        /*04d8*/ 	.word	0x000034a0


	//   ....[36]....
        /*04dc*/ 	.word	0x000034d0


	//   ....[37]....
        /*04e0*/ 	.word	0x00003500


	//   ....[38]....
        /*04e4*/ 	.word	0x00003540


	//   ....[39]....
        /*04e8*/ 	.word	0x00003560


	//   ....[40]....
        /*04ec*/ 	.word	0x000035a0


	//   ....[41]....
        /*04f0*/ 	.word	0x000035c0


	//   ....[42]....
        /*04f4*/ 	.word	0x000036c0


	//   ....[43]....
        /*04f8*/ 	.word	0x000036f0


	//   ....[44]....
        /*04fc*/ 	.word	0x00003700


	//   ....[45]....
        /*0500*/ 	.word	0x00003740


	//   ....[46]....
        /*0504*/ 	.word	0x00003770


	//   ....[47]....
        /*0508*/ 	.word	0x000037a0


	//   ....[48]....
        /*050c*/ 	.word	0x000037d0


	//   ....[49]....
        /*0510*/ 	.word	0x00003800


	//   ....[50]....
        /*0514*/ 	.word	0x00003830


	//   ....[51]....
        /*0518*/ 	.word	0x00003910


	//   ....[52]....
        /*051c*/ 	.word	0x00003950


	//   ....[53]....
        /*0520*/ 	.word	0x00003960


	//   ....[54]....
        /*0524*/ 	.word	0x000039c0


	//   ....[55]....
        /*0528*/ 	.word	0x000039f0


	//   ....[56]....
        /*052c*/ 	.word	0x00003a20


	//   ....[57]....
        /*0530*/ 	.word	0x00003a50


	//   ....[58]....
        /*0534*/ 	.word	0x00003a80


	//   ....[59]....
        /*0538*/ 	.word	0x00003ab0


	//   ....[60]....
        /*053c*/ 	.word	0x00003b60


	//   ....[61]....
        /*0540*/ 	.word	0x00003b90


	//   ....[62]....
        /*0544*/ 	.word	0x00003ba0


	//   ....[63]....
        /*0548*/ 	.word	0x00003bf0


	//   ....[64]....
        /*054c*/ 	.word	0x00003c40


	//   ....[65]....
        /*0550*/ 	.word	0x00003c70


	//   ....[66]....
        /*0554*/ 	.word	0x00003ca0


	//   ....[67]....
        /*0558*/ 	.word	0x00003cd0


	//   ....[68]....
        /*055c*/ 	.word	0x00003d00


	//   ....[69]....
        /*0560*/ 	.word	0x00003db0


	//   ....[70]....
        /*0564*/ 	.word	0x00003dd0


	//   ....[71]....
        /*0568*/ 	.word	0x00003de0


	//   ....[72]....
        /*056c*/ 	.word	0x00003e30


	//   ....[73]....
        /*0570*/ 	.word	0x00003e80


	//   ....[74]....
        /*0574*/ 	.word	0x00003eb0


	//   ....[75]....
        /*0578*/ 	.word	0x00003ee0


	//   ....[76]....
        /*057c*/ 	.word	0x00003f10


	//   ....[77]....
        /*0580*/ 	.word	0x00003f40


	//   ....[78]....
        /*0584*/ 	.word	0x00004000


	//   ....[79]....
        /*0588*/ 	.word	0x00004030


	//   ....[80]....
        /*058c*/ 	.word	0x00004040


	//   ....[81]....
        /*0590*/ 	.word	0x00004090


	//   ....[82]....
        /*0594*/ 	.word	0x000040a0


	//   ....[83]....
        /*0598*/ 	.word	0x000040e0


	//   ....[84]....
        /*059c*/ 	.word	0x00004110


	//   ....[85]....
        /*05a0*/ 	.word	0x00004150


	//   ....[86]....
        /*05a4*/ 	.word	0x00004180


	//   ....[87]....
        /*05a8*/ 	.word	0x00004270


	//   ....[88]....
        /*05ac*/ 	.word	0x000042b0


	//   ....[89]....
        /*05b0*/ 	.word	0x000042c0


	//   ....[90]....
        /*05b4*/ 	.word	0x00004310


	//   ....[91]....
        /*05b8*/ 	.word	0x00004340


	//   ....[92]....
        /*05bc*/ 	.word	0x00004370


	//   ....[93]....
        /*05c0*/ 	.word	0x000043a0


	//   ....[94]....
        /*05c4*/ 	.word	0x000043d0


	//   ....[95]....
        /*05c8*/ 	.word	0x00004400


	//   ....[96]....
        /*05cc*/ 	.word	0x000044e0


	//   ....[97]....
        /*05d0*/ 	.word	0x00004510


	//   ....[98]....
        /*05d4*/ 	.word	0x00004520


	//   ....[99]....
        /*05d8*/ 	.word	0x00004570


	//   ....[100]....
        /*05dc*/ 	.word	0x000045a0


	//   ....[101]....
        /*05e0*/ 	.word	0x000045d0


	//   ....[102]....
        /*05e4*/ 	.word	0x00004600


	//   ....[103]....
        /*05e8*/ 	.word	0x00004630


	//   ....[104]....
        /*05ec*/ 	.word	0x00004660


	//   ....[105]....
        /*05f0*/ 	.word	0x00004720


	//   ....[106]....
        /*05f4*/ 	.word	0x00004750


	//   ....[107]....
        /*05f8*/ 	.word	0x00004760


	//   ....[108]....
        /*05fc*/ 	.word	0x000047a0


	//   ....[109]....
        /*0600*/ 	.word	0x000047f0


	//   ....[110]....
        /*0604*/ 	.word	0x00004820


	//   ....[111]....
        /*0608*/ 	.word	0x00004850


	//   ....[112]....
        /*060c*/ 	.word	0x00004880


	//   ....[113]....
        /*0610*/ 	.word	0x000048b0


	//   ....[114]....
        /*0614*/ 	.word	0x00004980


	//   ....[115]....
        /*0618*/ 	.word	0x000049b0


	//   ....[116]....
        /*061c*/ 	.word	0x000049e0


	//   ....[117]....
        /*0620*/ 	.word	0x00004a10


	//   ....[118]....
        /*0624*/ 	.word	0x00004a40


	//   ....[119]....
        /*0628*/ 	.word	0x00004a70


	//   ....[120]....
        /*062c*/ 	.word	0x00004aa0


	//   ....[121]....
        /*0630*/ 	.word	0x00004ad0


	//   ....[122]....
        /*0634*/ 	.word	0x00004b00


	//   ....[123]....
        /*0638*/ 	.word	0x00004ba0


	//   ....[124]....
        /*063c*/ 	.word	0x00004bb0


	//   ....[125]....
        /*0640*/ 	.word	0x00004c00


	//   ....[126]....
        /*0644*/ 	.word	0x00004c10


	//   ....[127]....
        /*0648*/ 	.word	0x00004c40


	//   ....[128]....
        /*064c*/ 	.word	0x00004c70


	//   ....[129]....
        /*0650*/ 	.word	0x00004ca0


	//   ....[130]....
        /*0654*/ 	.word	0x00004cd0


	//   ....[131]....
        /*0658*/ 	.word	0x00004d00


	//   ....[132]....
        /*065c*/ 	.word	0x00004dd0


	//   ....[133]....
        /*0660*/ 	.word	0x00004de0


	//   ....[134]....
        /*0664*/ 	.word	0x00004e30


	//   ....[135]....
        /*0668*/ 	.word	0x00004e60


	//   ....[136]....
        /*066c*/ 	.word	0x00004e90


	//   ....[137]....
        /*0670*/ 	.word	0x00004ec0


	//   ....[138]....
        /*0674*/ 	.word	0x00004ef0


	//   ....[139]....
        /*0678*/ 	.word	0x00004f20


	//   ....[140]....
        /*067c*/ 	.word	0x00004f60


	//   ....[141]....
        /*0680*/ 	.word	0x00005260


	//   ....[142]....
        /*0684*/ 	.word	0x000054b0


	//   ....[143]....
        /*0688*/ 	.word	0x00005760


	//   ....[144]....
        /*068c*/ 	.word	0x000057f0


	//   ....[145]....
        /*0690*/ 	.word	0x00005880


	//   ....[146]....
        /*0694*/ 	.word	0x00005910


	//   ....[147]....
        /*0698*/ 	.word	0x000059a0


	//   ....[148]....
        /*069c*/ 	.word	0x00005a30


	//   ....[149]....
        /*06a0*/ 	.word	0x00005ac0


	//   ....[150]....
        /*06a4*/ 	.word	0x00005b50


	//   ....[151]....
        /*06a8*/ 	.word	0x00005be0


	//   ....[152]....
        /*06ac*/ 	.word	0x00005c70


	//   ....[153]....
        /*06b0*/ 	.word	0x00005d00


	//   ....[154]....
        /*06b4*/ 	.word	0x00005d90


	//   ....[155]....
        /*06b8*/ 	.word	0x00005e20


	//   ....[156]....
        /*06bc*/ 	.word	0x00005eb0


	//   ....[157]....
        /*06c0*/ 	.word	0x00005f40


	//   ....[158]....
        /*06c4*/ 	.word	0x00006130


	//   ....[159]....
        /*06c8*/ 	.word	0x00006230


	//   ....[160]....
        /*06cc*/ 	.word	0x00006310


	//   ....[161]....
        /*06d0*/ 	.word	0x000063f0


	//   ....[162]....
        /*06d4*/ 	.word	0x000064d0


	//   ....[163]....
        /*06d8*/ 	.word	0x000065b0


	//   ....[164]....
        /*06dc*/ 	.word	0x000066a0


	//   ....[165]....
        /*06e0*/ 	.word	0x000067d0


	//   ....[166]....
        /*06e4*/ 	.word	0x00006950


	//   ....[167]....
        /*06e8*/ 	.word	0x00006a30


	//   ....[168]....
        /*06ec*/ 	.word	0x00006b10


	//   ....[169]....
        /*06f0*/ 	.word	0x00006bf0


	//   ....[170]....
        /*06f4*/ 	.word	0x00006cd0


	//   ....[171]....
        /*06f8*/ 	.word	0x00006db0


	//   ....[172]....
        /*06fc*/ 	.word	0x00006e90


	//   ....[173]....
        /*0700*/ 	.word	0x00007a30


	//   ....[174]....
        /*0704*/ 	.word	0x00007a90


	//   ....[175]....
        /*0708*/ 	.word	0x00007af0


	//   ....[176]....
        /*070c*/ 	.word	0x00007b60


	//   ....[177]....
        /*0710*/ 	.word	0x00007bc0


	//   ....[178]....
        /*0714*/ 	.word	0x00007c20


	//   ....[179]....
        /*0718*/ 	.word	0x00007c90


	//   ....[180]....
        /*071c*/ 	.word	0x00007cf0


	//   ....[181]....
        /*0720*/ 	.word	0x00007d50


	//   ....[182]....
        /*0724*/ 	.word	0x00007db0


	//   ....[183]....
        /*0728*/ 	.word	0x00007e10


	//   ....[184]....
        /*072c*/ 	.word	0x00007e70


	//   ....[185]....
        /*0730*/ 	.word	0x00007ed0


	//   ....[186]....
        /*0734*/ 	.word	0x00007f30


	//   ....[187]....
        /*0738*/ 	.word	0x00007f90


	//   ....[188]....
        /*073c*/ 	.word	0x00008120


	//   ....[189]....
        /*0740*/ 	.word	0x000081b0


	//   ....[190]....
        /*0744*/ 	.word	0x00008240


	//   ....[191]....
        /*0748*/ 	.word	0x000082e0


	//   ....[192]....
        /*074c*/ 	.word	0x00008370


	//   ....[193]....
        /*0750*/ 	.word	0x00008400


	//   ....[194]....
        /*0754*/ 	.word	0x00008490


	//   ....[195]....
        /*0758*/ 	.word	0x00008530


	//   ....[196]....
        /*075c*/ 	.word	0x000085c0


	//   ....[197]....
        /*0760*/ 	.word	0x00008660


	//   ....[198]....
        /*0764*/ 	.word	0x000086f0


	//   ....[199]....
        /*0768*/ 	.word	0x00008790


	//   ....[200]....
        /*076c*/ 	.word	0x00008820


	//   ....[201]....
        /*0770*/ 	.word	0x000088b0


	//   ....[202]....
        /*0774*/ 	.word	0x00008910


	//   ....[203]....
        /*0778*/ 	.word	0x00008980


	//   ....[204]....
        /*077c*/ 	.word	0x000089e0


	//   ....[205]....
        /*0780*/ 	.word	0x00008a50


	//   ....[206]....
        /*0784*/ 	.word	0x00008ab0


	//   ....[207]....
        /*0788*/ 	.word	0x00008b20


	//----- nvinfo : EIATTR_VRC_CTA_INIT_COUNT
	.align		4
.L_222:
        /*078c*/ 	.byte	0x02, 0x4a
	.zero		1
	.zero		1


	//----- nvinfo : EIATTR_EXIT_INSTR_OFFSETS
	.align		4
        /*0790*/ 	.byte	0x04, 0x1c
        /*0792*/ 	.short	(.L_224 - .L_223)


	//   ....[0]....
.L_223:
        /*0794*/ 	.word	0x000022d0


	//   ....[1]....
        /*0798*/ 	.word	0x000025d0


	//   ....[2]....
        /*079c*/ 	.word	0x000025f0


	//   ....[3]....
        /*07a0*/ 	.word	0x00007fa0


	//   ....[4]....
        /*07a4*/ 	.word	0x00008920


	//----- nvinfo : EIATTR_MAX_THREADS
	.align		4
.L_224:
        /*07a8*/ 	.byte	0x04, 0x05
        /*07aa*/ 	.short	(.L_226 - .L_225)
.L_225:
        /*07ac*/ 	.word	0x00000180
        /*07b0*/ 	.word	0x00000001
        /*07b4*/ 	.word	0x00000001


	//----- nvinfo : EIATTR_CRS_STACK_SIZE
	.align		4
.L_226:
        /*07b8*/ 	.byte	0x04, 0x1e
        /*07ba*/ 	.short	(.L_228 - .L_227)
.L_227:
        /*07bc*/ 	.word	0x00000000


	//----- nvinfo : EIATTR_CBANK_PARAM_SIZE
	.align		4
.L_228:
        /*07c0*/ 	.byte	0x03, 0x19
        /*07c2*/ 	.short	0x004d


	//----- nvinfo : EIATTR_PARAM_CBANK
	.align		4
        /*07c4*/ 	.byte	0x04, 0x0a
        /*07c6*/ 	.short	(.L_230 - .L_229)
	.align		4
.L_229:
        /*07c8*/ 	.word	index@(.nv.constant0._ZN3cub18CUB_300001_SM_10006detail10radix_sort29DeviceRadixSortOnesweepKernelINS1_5radix10policy_hubImijE10Policy1000ELNS0_9SortOrderE0EmijiiNS1_21identity_decomposer_tEEEvPT5_SB_PT3_PKSC_PT1_PKSG_PT2_PKSK_T4_iiT6_)
        /*07cc*/ 	.short	0x0380
        /*07ce*/ 	.short	0x004d


	//----- nvinfo : EIATTR_SW_WAR
	.align		4
.L_230:
        /*07d0*/ 	.byte	0x04, 0x36
        /*07d2*/ 	.short	(.L_232 - .L_231)
.L_231:
        /*07d4*/ 	.word	0x00000008
.L_232:


//--------------------- .nv.info._ZN3cub18CUB_300001_SM_10006detail10radix_sort33DeviceRadixSortExclusiveSumKernelINS1_5radix10policy_hubImijE10Policy1000EjEEvPT0_ --------------------------
	.section	.nv.info._ZN3cub18CUB_300001_SM_10006detail10radix_sort33DeviceRadixSortExclusiveSumKernelINS1_5radix10policy_hubImijE10Policy1000EjEEvPT0_,"",@"SHT_CUDA_INFO"
	.sectionflags	@""
	.align	4


	//----- nvinfo : EIATTR_CUDA_API_VERSION
	.align		4
        /*0000*/ 	.byte	0x04, 0x37
        /*0002*/ 	.short	(.L_234 - .L_233)
.L_233:
        /*0004*/ 	.word	0x00000082


	//----- nvinfo : EIATTR_KPARAM_INFO
	.align		4
.L_234:
        /*0008*/ 	.byte	0x04, 0x17
        /*000a*/ 	.short	(.L_236 - .L_235)
.L_235:
        /*000c*/ 	.word	0x00000000
        /*0010*/ 	.short	0x0000
        /*0012*/ 	.short	0x0000
        /*0014*/ 	.byte	0x00, 0xf5, 0x21, 0x00


	//----- nvinfo : EIATTR_SPARSE_MMA_MASK
	.align		4
.L_236:
        /*0018*/ 	.byte	0x03, 0x50
        /*001a*/ 	.short	0x0000


	//----- nvinfo : EIATTR_MAXREG_COUNT
	.align		4
        /*001c*/ 	.byte	0x03, 0x1b
        /*001e*/ 	.short	0x00ff


	//----- nvinfo : EIATTR_NUM_BARRIERS
	.align		4
        /*0020*/ 	.byte	0x02, 0x4c
        /*0022*/ 	.byte	0x01
	.zero		1


	//----- nvinfo : EIATTR_MERCURY_ISA_VERSION
	.align		4
        /*0024*/ 	.byte	0x03, 0x5f
        /*0026*/ 	.short	0x0101


	//----- nvinfo : EIATTR_COOP_GROUP_MASK_REGIDS
	.align		4
        /*0028*/ 	.byte	0x04, 0x29
        /*002a*/ 	.short	(.L_238 - .L_237)


	//   ....[0]....
.L_237:
        /*002c*/ 	.word	0xffffffff


	//   ....[1]....
        /*0030*/ 	.word	0xffffffff


	//   ....[2]....
        /*0034*/ 	.word	0xffffffff


	//   ....[3]....
        /*0038*/ 	.word	0xffffffff


	//   ....[4]....
        /*003c*/ 	.word	0xffffffff


	//   ....[5]....
        /*0040*/ 	.word	0x05000012


	//   ....[6]....
        /*0044*/ 	.word	0x05000012


	//   ....[7]....
        /*0048*/ 	.word	0x05000012


	//   ....[8]....
        /*004c*/ 	.word	0x05000012


	//   ....[9]....
        /*0050*/ 	.word	0x05000012


	//----- nvinfo : EIATTR_COOP_GROUP_INSTR_OFFSETS
	.align		4
.L_238:
        /*0054*/ 	.byte	0x04, 0x28
        /*0056*/ 	.short	(.L_240 - .L_239)


	//   ....[0]....
.L_239:
        /*0058*/ 	.word	0x00000210


	//   ....[1]....
        /*005c*/ 	.word	0x00000230


	//   ....[2]....
        /*0060*/ 	.word	0x00000250


	//   ....[3]....
        /*0064*/ 	.word	0x00000270


	//   ....[4]....
        /*0068*/ 	.word	0x00000290


	//   ....[5]....
        /*006c*/ 	.word	0x00000460


	//   ....[6]....
        /*0070*/ 	.word	0x000004d0


	//   ....[7]....
        /*0074*/ 	.word	0x00000540


	//   ....[8]....
        /*0078*/ 	.word	0x000005b0


	//   ....[9]....
        /*007c*/ 	.word	0x00000620


	//----- nvinfo : EIATTR_VRC_CTA_INIT_COUNT
	.align		4
.L_240:
        /*0080*/ 	.byte	0x02, 0x4a
	.zero		1
	.zero		1


	//----- nvinfo : EIATTR_EXIT_INSTR_OFFSETS
	.align		4
        /*0084*/ 	.byte	0x04, 0x1c
        /*0086*/ 	.short	(.L_242 - .L_241)


	//   ....[0]....
.L_241:
        /*0088*/ 	.word	0x000003d0


	//   ....[1]....
        /*008c*/ 	.word	0x00000400


	//----- nvinfo : EIATTR_CRS_STACK_SIZE
	.align		4
.L_242:
        /*0090*/ 	.byte	0x04, 0x1e
        /*0092*/ 	.short	(.L_244 - .L_243)
.L_243:
        /*0094*/ 	.word	0x00000000


	//----- nvinfo : EIATTR_CBANK_PARAM_SIZE
	.align		4
.L_244:
        /*0098*/ 	.byte	0x03, 0x19
        /*009a*/ 	.short	0x0008


	//----- nvinfo : EIATTR_PARAM_CBANK
	.align		4
        /*009c*/ 	.byte	0x04, 0x0a
        /*009e*/ 	.short	(.L_246 - .L_245)
	.align		4
.L_245:
        /*00a0*/ 	.word	index@(.nv.constant0._ZN3cub18CUB_300001_SM_10006detail10radix_sort33DeviceRadixSortExclusiveSumKernelINS1_5radix10policy_hubImijE10Policy1000EjEEvPT0_)
        /*00a4*/ 	.short	0x0380
        /*00a6*/ 	.short	0x0008


	//----- nvinfo : EIATTR_SW_WAR
	.align		4
.L_246:
        /*00a8*/ 	.byte	0x04, 0x36
        /*00aa*/ 	.short	(.L_248 - .L_247)
.L_247:
        /*00ac*/ 	.word	0x00000008
.L_248:


//--------------------- .nv.info._ZN3cub18CUB_300001_SM_10006detail10radix_sort30DeviceRadixSortHistogramKernelINS1_5radix10policy_hubImijE10Policy1000ELNS0_9SortOrderE0EmjNS1_21identity_decomposer_tEEEvPT2_PKT1_SA_iiT3_ --------------------------
	.section	.nv.info._ZN3cub18CUB_300001_SM_10006detail10radix_sort30DeviceRadixSortHistogramKernelINS1_5radix10policy_hubImijE10Policy1000ELNS0_9SortOrderE0EmjNS1_21identity_decomposer_tEEEvPT2_PKT1_SA_iiT3_,"",@"SHT_CUDA_INFO"
	.sectionflags	@""
	.align	4


	//----- nvinfo : EIATTR_CUDA_API_VERSION
	.align		4
        /*0000*/ 	.byte	0x04, 0x37
        /*0002*/ 	.short	(.L_250 - .L_249)
.L_249:
        /*0004*/ 	.word	0x00000082


	//----- nvinfo : EIATTR_KPARAM_INFO
	.align		4
.L_250:
        /*0008*/ 	.byte	0x04, 0x17
        /*000a*/ 	.short	(.L_252 - .L_251)
.L_251:
        /*000c*/ 	.word	0x00000000
        /*0010*/ 	.short	0x0005
        /*0012*/ 	.short	0x001c
        /*0014*/ 	.byte	0x00, 0xf0, 0x05, 0x00


	//----- nvinfo : EIATTR_KPARAM_INFO
	.align		4
.L_252:
        /*0018*/ 	.byte	0x04, 0x17
        /*001a*/ 	.short	(.L_254 - .L_253)
.L_253:
        /*001c*/ 	.word	0x00000000
        /*0020*/ 	.short	0x0004
        /*0022*/ 	.short	0x0018
        /*0024*/ 	.byte	0x00, 0xf0, 0x11, 0x00


	//----- nvinfo : EIATTR_KPARAM_INFO
	.align		4
.L_254:
        /*0028*/ 	.byte	0x04, 0x17
        /*002a*/ 	.short	(.L_256 - .L_255)
.L_255:
        /*002c*/ 	.word	0x00000000
        /*0030*/ 	.short	0x0003
        /*0032*/ 	.short	0x0014
        /*0034*/ 	.byte	0x00, 0xf0, 0x11, 0x00


	//----- nvinfo : EIATTR_KPARAM_INFO
	.align		4
.L_256:
        /*0038*/ 	.byte	0x04, 0x17
        /*003a*/ 	.short	(.L_258 - .L_257)
.L_257:
        /*003c*/ 	.word	0x00000000
        /*0040*/ 	.short	0x0002
        /*0042*/ 	.short	0x0010
        /*0044*/ 	.byte	0x00, 0xf0, 0x11, 0x00


	//----- nvinfo : EIATTR_KPARAM_INFO
	.align		4
.L_258:
        /*0048*/ 	.byte	0x04, 0x17
        /*004a*/ 	.short	(.L_260 - .L_259)
.L_259:
        /*004c*/ 	.word	0x00000000
        /*0050*/ 	.short	0x0001
        /*0052*/ 	.short	0x0008
        /*0054*/ 	.byte	0x00, 0xf5, 0x21, 0x00


	//----- nvinfo : EIATTR_KPARAM_INFO
	.align		4
.L_260:
        /*0058*/ 	.byte	0x04, 0x17
        /*005a*/ 	.short	(.L_262 - .L_261)
.L_261:
        /*005c*/ 	.word	0x00000000
        /*0060*/ 	.short	0x0000
        /*0062*/ 	.short	0x0000
        /*0064*/ 	.byte	0x00, 0xf5, 0x21, 0x00


	//----- nvinfo : EIATTR_SPARSE_MMA_MASK
	.align		4
.L_262:
        /*0068*/ 	.byte	0x03, 0x50
        /*006a*/ 	.short	0x0000


	//----- nvinfo : EIATTR_MAXREG_COUNT
	.align		4
        /*006c*/ 	.byte	0x03, 0x1b
        /*006e*/ 	.short	0x00ff


	//----- nvinfo : EIATTR_NUM_BARRIERS
	.align		4
        /*0070*/ 	.byte	0x02, 0x4c
        /*0072*/ 	.byte	0x01
	.zero		1


	//----- nvinfo : EIATTR_MERCURY_ISA_VERSION
	.align		4
        /*0074*/ 	.byte	0x03, 0x5f
        /*0076*/ 	.short	0x0101


	//----- nvinfo : EIATTR_VRC_CTA_INIT_COUNT
	.align		4
        /*0078*/ 	.byte	0x02, 0x4a
	.zero		1
	.zero		1


	//----- nvinfo : EIATTR_EXIT_INSTR_OFFSETS
	.align		4
        /*007c*/ 	.byte	0x04, 0x1c
        /*007e*/ 	.short	(.L_264 - .L_263)


	//   ....[0]....
.L_263:
        /*0080*/ 	.word	0x00000030


	//   ....[1]....
        /*0084*/ 	.word	0x00002b30


	//----- nvinfo : EIATTR_MAX_THREADS
	.align		4
.L_264:
        /*0088*/ 	.byte	0x04, 0x05
        /*008a*/ 	.short	(.L_266 - .L_265)
.L_265:
        /*008c*/ 	.word	0x00000080
        /*0090*/ 	.word	0x00000001
        /*0094*/ 	.word	0x00000001


	//----- nvinfo : EIATTR_CRS_STACK_SIZE
	.align		4
.L_266:
        /*0098*/ 	.byte	0x04, 0x1e
        /*009a*/ 	.short	(.L_268 - .L_267)
.L_267:
        /*009c*/ 	.word	0x00000000


	//----- nvinfo : EIATTR_CBANK_PARAM_SIZE
	.align		4
.L_268:
        /*00a0*/ 	.byte	0x03, 0x19
        /*00a2*/ 	.short	0x001d


	//----- nvinfo : EIATTR_PARAM_CBANK
	.align		4
        /*00a4*/ 	.byte	0x04, 0x0a
        /*00a6*/ 	.short	(.L_270 - .L_269)
	.align		4
.L_269:
        /*00a8*/ 	.word	index@(.nv.constant0._ZN3cub18CUB_300001_SM_10006detail10radix_sort30DeviceRadixSortHistogramKernelINS1_5radix10policy_hubImijE10Policy1000ELNS0_9SortOrderE0EmjNS1_21identity_decomposer_tEEEvPT2_PKT1_SA_iiT3_)
        /*00ac*/ 	.short	0x0380
        /*00ae*/ 	.short	0x001d


	//----- nvinfo : EIATTR_SW_WAR
	.align		4
.L_270:
        /*00b0*/ 	.byte	0x04, 0x36
        /*00b2*/ 	.short	(.L_272 - .L_271)
.L_271:
        /*00b4*/ 	.word	0x00000008
.L_272:


//--------------------- .nv.info._ZN3cub18CUB_300001_SM_10006detail10radix_sort31DeviceRadixSortSingleTileKernelINS1_5radix10policy_hubImijE10Policy1000ELNS0_9SortOrderE0EmijNS1_21identity_decomposer_tEEEvPKT1_PSA_PKT2_PSE_T3_iiT4_ --------------------------
	.section	.nv.info._ZN3cub18CUB_300001_SM_10006detail10radix_sort31DeviceRadixSortSingleTileKernelINS1_5radix10policy_hubImijE10Policy1000ELNS0_9SortOrderE0EmijNS1_21identity_decomposer_tEEEvPKT1_PSA_PKT2_PSE_T3_iiT4_,"",@"SHT_CUDA_INFO"
	.sectionflags	@""
	.align	4


	//----- nvinfo : EIATTR_CUDA_API_VERSION
	.align		4
        /*0000*/ 	.byte	0x04, 0x37
        /*0002*/ 	.short	(.L_274 - .L_273)
.L_273:
        /*0004*/ 	.word	0x00000082


	//----- nvinfo : EIATTR_KPARAM_INFO
	.align		4
.L_274:
        /*0008*/ 	.byte	0x04, 0x17
        /*000a*/ 	.short	(.L_276 - .L_275)
.L_275:
        /*000c*/ 	.word	0x00000000
        /*0010*/ 	.short	0x0007
        /*0012*/ 	.short	0x002c
        /*0014*/ 	.byte	0x00, 0xf0, 0x05, 0x00


	//----- nvinfo : EIATTR_KPARAM_INFO
	.align		4
.L_276:
        /*0018*/ 	.byte	0x04, 0x17
        /*001a*/ 	.short	(.L_278 - .L_277)
.L_277:
        /*001c*/ 	.word	0x00000000
        /*0020*/ 	.short	0x0006
        /*0022*/ 	.short	0x0028
        /*0024*/ 	.byte	0x00, 0xf0, 0x11, 0x00


	//----- nvinfo : EIATTR_KPARAM_INFO
	.align		4
.L_278:
        /*0028*/ 	.byte	0x04, 0x17
        /*002a*/ 	.short	(.L_280 - .L_279)
.L_279:
        /*002c*/ 	.word	0x00000000
        /*0030*/ 	.short	0x0005
        /*0032*/ 	.short	0x0024
        /*0034*/ 	.byte	0x00, 0xf0, 0x11, 0x00


	//----- nvinfo : EIATTR_KPARAM_INFO
	.align		4
.L_280:
        /*0038*/ 	.byte	0x04, 0x17
        /*003a*/ 	.short	(.L_282 - .L_281)
.L_281:
        /*003c*/ 	.word	0x00000000
        /*0040*/ 	.short	0x0004
        /*0042*/ 	.short	0x0020
        /*0044*/ 	.byte	0x00, 0xf0, 0x11, 0x00


	//----- nvinfo : EIATTR_KPARAM_INFO
	.align		4
.L_282:
        /*0048*/ 	.byte	0x04, 0x17
        /*004a*/ 	.short	(.L_284 - .L_283)
.L_283:
        /*004c*/ 	.word	0x00000000
        /*0050*/ 	.short	0x0003
        /*0052*/ 	.short	0x0018
        /*0054*/ 	.byte	0x00, 0xf5, 0x21, 0x00


	//----- nvinfo : EIATTR_KPARAM_INFO
	.align		4
.L_284:
        /*0058*/ 	.byte	0x04, 0x17
        /*005a*/ 	.short	(.L_286 - .L_285)
.L_285:
        /*005c*/ 	.word	0x00000000
        /*0060*/ 	.short	0x0002
        /*0062*/ 	.short	0x0010
        /*0064*/ 	.byte	0x00, 0xf5, 0x21, 0x00


	//----- nvinfo : EIATTR_KPARAM_INFO
	.align		4
.L_286:
        /*0068*/ 	.byte	0x04, 0x17
        /*006a*/ 	.short	(.L_288 - .L_287)
.L_287:
        /*006c*/ 	.word	0x00000000
        /*0070*/ 	.short	0x0001
        /*0072*/ 	.short	0x0008
        /*0074*/ 	.byte	0x00, 0xf5, 0x21, 0x00


	//----- nvinfo : EIATTR_KPARAM_INFO
	.align		4
.L_288:
        /*0078*/ 	.byte	0x04, 0x17
        /*007a*/ 	.short	(.L_290 - .L_289)
.L_289:
        /*007c*/ 	.word	0x00000000
        /*0080*/ 	.short	0x0000
        /*0082*/ 	.short	0x0000
        /*0084*/ 	.byte	0x00, 0xf5, 0x21, 0x00


	//----- nvinfo : EIATTR_SPARSE_MMA_MASK
	.align		4
.L_290:
        /*0088*/ 	.byte	0x03, 0x50
        /*008a*/ 	.short	0x0000


	//----- nvinfo : EIATTR_MAXREG_COUNT
	.align		4
        /*008c*/ 	.byte	0x03, 0x1b
        /*008e*/ 	.short	0x00ff


	//----- nvinfo : EIATTR_NUM_BARRIERS
	.align		4
        /*0090*/ 	.byte	0x02, 0x4c
        /*0092*/ 	.byte	0x01
	.zero		1


	//----- nvinfo : EIATTR_MERCURY_ISA_VERSION
	.align		4
        /*0094*/ 	.byte	0x03, 0x5f
        /*0096*/ 	.short	0x0101


	//----- nvinfo : EIATTR_COOP_GROUP_MASK_REGIDS
	.align		4
        /*0098*/ 	.byte	0x04, 0x29
        /*009a*/ 	.short	(.L_292 - .L_291)


	//   ....[0]....
.L_291:
        /*009c*/ 	.word	0xffffffff


	//   ....[1]....
        /*00a0*/ 	.word	0xffffffff


	//   ....[2]....
        /*00a4*/ 	.word	0xffffffff


	//   ....[3]....
        /*00a8*/ 	.word	0xffffffff


	//   ....[4]....
        /*00ac*/ 	.word	0xffffffff


	//----- nvinfo : EIATTR_COOP_GROUP_INSTR_OFFSETS
	.align		4
.L_292:
        /*00b0*/ 	.byte	0x04, 0x28
        /*00b2*/ 	.short	(.L_294 - .L_293)


	//   ....[0]....
.L_293:
        /*00b4*/ 	.word	0x00001200


	//   ....[1]....
        /*00b8*/ 	.word	0x00001220


	//   ....[2]....
        /*00bc*/ 	.word	0x00001240


	//   ....[3]....
        /*00c0*/ 	.word	0x00001260


	//   ....[4]....
        /*00c4*/ 	.word	0x00001280


	//----- nvinfo : EIATTR_VRC_CTA_INIT_COUNT
	.align		4
.L_294:
        /*00c8*/ 	.byte	0x02, 0x4a
	.zero		1
	.zero		1


	//----- nvinfo : EIATTR_EXIT_INSTR_OFFSETS
	.align		4
        /*00cc*/ 	.byte	0x04, 0x1c
        /*00ce*/ 	.short	(.L_296 - .L_295)


	//   ....[0]....
.L_295:
        /*00d0*/ 	.word	0x00002410


	//   ....[1]....
        /*00d4*/ 	.word	0x00002450


	//----- nvinfo : EIATTR_MAX_THREADS
	.align		4
.L_296:
        /*00d8*/ 	.byte	0x04, 0x05
        /*00da*/ 	.short	(.L_298 - .L_297)
.L_297:
        /*00dc*/ 	.word	0x00000100
        /*00e0*/ 	.word	0x00000001
        /*00e4*/ 	.word	0x00000001


	//----- nvinfo : EIATTR_CBANK_PARAM_SIZE
	.align		4
.L_298:
        /*00e8*/ 	.byte	0x03, 0x19
        /*00ea*/ 	.short	0x002d


	//----- nvinfo : EIATTR_PARAM_CBANK
	.align		4
        /*00ec*/ 	.byte	0x04, 0x0a
        /*00ee*/ 	.short	(.L_300 - .L_299)
	.align		4
.L_299:
        /*00f0*/ 	.word	index@(.nv.constant0._ZN3cub18CUB_300001_SM_10006detail10radix_sort31DeviceRadixSortSingleTileKernelINS1_5radix10policy_hubImijE10Policy1000ELNS0_9SortOrderE0EmijNS1_21identity_decomposer_tEEEvPKT1_PSA_PKT2_PSE_T3_iiT4_)
        /*00f4*/ 	.short	0x0380
        /*00f6*/ 	.short	0x002d


	//----- nvinfo : EIATTR_SW_WAR
	.align		4
.L_300:
        /*00f8*/ 	.byte	0x04, 0x36
        /*00fa*/ 	.short	(.L_302 - .L_301)
.L_301:
        /*00fc*/ 	.word	0x00000008
.L_302:


//--------------------- .nv.info._ZN3cub18CUB_300001_SM_10006detail11EmptyKernelIvEEvv --------------------------
	.section	.nv.info._ZN3cub18CUB_300001_SM_10006detail11EmptyKernelIvEEvv,"",@"SHT_CUDA_INFO"
	.sectionflags	@""
	.align	4


	//----- nvinfo : EIATTR_CUDA_API_VERSION
	.align		4
        /*0000*/ 	.byte	0x04, 0x37
        /*0002*/ 	.short	(.L_304 - .L_303)
.L_303:
        /*0004*/ 	.word	0x00000082


	//----- nvinfo : EIATTR_SPARSE_MMA_MASK
	.align		4
.L_304:
        /*0008*/ 	.byte	0x03, 0x50
        /*000a*/ 	.short	0x0000


	//----- nvinfo : EIATTR_MAXREG_COUNT
	.align		4
        /*000c*/ 	.byte	0x03, 0x1b
        /*000e*/ 	.short	0x00ff


	//----- nvinfo : EIATTR_MERCURY_ISA_VERSION
	.align		4
        /*0010*/ 	.byte	0x03, 0x5f
        /*0012*/ 	.short	0x0101


	//----- nvinfo : EIATTR_VRC_CTA_INIT_COUNT
	.align		4
        /*0014*/ 	.byte	0x02, 0x4a
	.zero		1
	.zero		1


	//----- nvinfo : EIATTR_EXIT_INSTR_OFFSETS
	.align		4
        /*0018*/ 	.byte	0x04, 0x1c
        /*001a*/ 	.short	(.L_306 - .L_305)


	//   ....[0]....
.L_305:
        /*001c*/ 	.word	0x00000010


	//----- nvinfo : EIATTR_SW_WAR
	.align		4
.L_306:
        /*0020*/ 	.byte	0x04, 0x36
        /*0022*/ 	.short	(.L_308 - .L_307)
.L_307:
        /*0024*/ 	.word	0x00000008
.L_308:


//--------------------- .nv.info._Z38extractPositionsAndCalculateKeysKernelP4BodyPmi6VectorS2_b --------------------------
	.section	.nv.info._Z38extractPositionsAndCalculateKeysKernelP4BodyPmi6VectorS2_b,"",@"SHT_CUDA_INFO"
	.sectionflags	@""
	.align	4


	//----- nvinfo : EIATTR_CUDA_API_VERSION
	.align		4
        /*0000*/ 	.byte	0x04, 0x37
        /*0002*/ 	.short	(.L_310 - .L_309)
.L_309:
        /*0004*/ 	.word	0x00000082


	//----- nvinfo : EIATTR_KPARAM_INFO
	.align		4
.L_310:
        /*0008*/ 	.byte	0x04, 0x17
        /*000a*/ 	.short	(.L_312 - .L_311)
.L_311:
        /*000c*/ 	.word	0x00000000
        /*0010*/ 	.short	0x0005
        /*0012*/ 	.short	0x0048
        /*0014*/ 	.byte	0x00, 0xf0, 0x05, 0x00


	//----- nvinfo : EIATTR_KPARAM_INFO
	.align		4
.L_312:
        /*0018*/ 	.byte	0x04, 0x17
        /*001a*/ 	.short	(.L_314 - .L_313)
.L_313:
        /*001c*/ 	.word	0x00000000
        /*0020*/ 	.short	0x0004
        /*0022*/ 	.short	0x0030
        /*0024*/ 	.byte	0x00, 0xf0, 0x61, 0x00


	//----- nvinfo : EIATTR_KPARAM_INFO
	.align		4
.L_314:
        /*0028*/ 	.byte	0x04, 0x17
        /*002a*/ 	.short	(.L_316 - .L_315)
.L_315:
        /*002c*/ 	.word	0x00000000
        /*0030*/ 	.short	0x0003
        /*0032*/ 	.short	0x0018
        /*0034*/ 	.byte	0x00, 0xf0, 0x61, 0x00


	//----- nvinfo : EIATTR_KPARAM_INFO
	.align		4
.L_316:
        /*0038*/ 	.byte	0x04, 0x17
        /*003a*/ 	.short	(.L_318 - .L_317)
.L_317:
        /*003c*/ 	.word	0x00000000
        /*0040*/ 	.short	0x0002
        /*0042*/ 	.short	0x0010
        /*0044*/ 	.byte	0x00, 0xf0, 0x11, 0x00


	//----- nvinfo : EIATTR_KPARAM_INFO
	.align		4
.L_318:
        /*0048*/ 	.byte	0x04, 0x17
        /*004a*/ 	.short	(.L_320 - .L_319)
.L_319:
        /*004c*/ 	.word	0x00000000
        /*0050*/ 	.short	0x0001
        /*0052*/ 	.short	0x0008
        /*0054*/ 	.byte	0x00, 0xf5, 0x21, 0x00


	//----- nvinfo : EIATTR_KPARAM_INFO
	.align		4
.L_320:
        /*0058*/ 	.byte	0x04, 0x17
        /*005a*/ 	.short	(.L_322 - .L_321)
.L_321:
        /*005c*/ 	.word	0x00000000
        /*0060*/ 	.short	0x0000
        /*0062*/ 	.short	0x0000
        /*0064*/ 	.byte	0x00, 0xf5, 0x21, 0x00


	//----- nvinfo : EIATTR_SPARSE_MMA_MASK
	.align		4
.L_322:
        /*0068*/ 	.byte	0x03, 0x50
        /*006a*/ 	.short	0x0000


	//----- nvinfo : EIATTR_MAXREG_COUNT
	.align		4
        /*006c*/ 	.byte	0x03, 0x1b
        /*006e*/ 	.short	0x00ff


	//----- nvinfo : EIATTR_MERCURY_ISA_VERSION
	.align		4
        /*0070*/ 	.byte	0x03, 0x5f
        /*0072*/ 	.short	0x0101


	//----- nvinfo : EIATTR_VRC_CTA_INIT_COUNT
	.align		4
        /*0074*/ 	.byte	0x02, 0x4a
	.zero		1
	.zero		1


	//----- nvinfo : EIATTR_EXIT_INSTR_OFFSETS
	.align		4
        /*0078*/ 	.byte	0x04, 0x1c
        /*007a*/ 	.short	(.L_324 - .L_323)


	//   ....[0]....
.L_323:
        /*007c*/ 	.word	0x00000070


	//   ....[1]....
        /*0080*/ 	.word	0x00001bd0


	//----- nvinfo : EIATTR_CRS_STACK_SIZE
	.align		4
.L_324:
        /*0084*/ 	.byte	0x04, 0x1e
        /*0086*/ 	.short	(.L_326 - .L_325)
.L_325:
        /*0088*/ 	.word	0x00000000


	//----- nvinfo : EIATTR_CBANK_PARAM_SIZE
	.align		4
.L_326:
        /*008c*/ 	.byte	0x03, 0x19
        /*008e*/ 	.short	0x0049


	//----- nvinfo : EIATTR_PARAM_CBANK
	.align		4
        /*0090*/ 	.byte	0x04, 0x0a
        /*0092*/ 	.short	(.L_328 - .L_327)
	.align		4
.L_327:
        /*0094*/ 	.word	index@(.nv.constant0._Z38extractPositionsAndCalculateKeysKernelP4BodyPmi6VectorS2_b)
        /*0098*/ 	.short	0x0380
        /*009a*/ 	.short	0x0049


	//----- nvinfo : EIATTR_SW_WAR
	.align		4
.L_328:
        /*009c*/ 	.byte	0x04, 0x36
        /*009e*/ 	.short	(.L_330 - .L_329)
.L_329:
        /*00a0*/ 	.word	0x00000008
.L_330:


//--------------------- .nv.info._Z22calculateSFCKeysKernelP6VectorPmiS_S_b --------------------------
	.section	.nv.info._Z22calculateSFCKeysKernelP6VectorPmiS_S_b,"",@"SHT_CUDA_INFO"
	.sectionflags	@""
	.align	4


	//----- nvinfo : EIATTR_CUDA_API_VERSION
	.align		4
        /*0000*/ 	.byte	0x04, 0x37
        /*0002*/ 	.short	(.L_332 - .L_331)
.L_331:
        /*0004*/ 	.word	0x00000082


	//----- nvinfo : EIATTR_KPARAM_INFO
	.align		4
.L_332:
        /*0008*/ 	.byte	0x04, 0x17
        /*000a*/ 	.short	(.L_334 - .L_333)
.L_333:
        /*000c*/ 	.word	0x00000000
        /*0010*/ 	.short	0x0005
        /*0012*/ 	.short	0x0048
        /*0014*/ 	.byte	0x00, 0xf0, 0x05, 0x00


	//----- nvinfo : EIATTR_KPARAM_INFO
	.align		4
.L_334:
        /*0018*/ 	.byte	0x04, 0x17
        /*001a*/ 	.short	(.L_336 - .L_335)
.L_335:
        /*001c*/ 	.word	0x00000000
        /*0020*/ 	.short	0x0004
        /*0022*/ 	.short	0x0030
        /*0024*/ 	.byte	0x00, 0xf0, 0x61, 0x00


	//----- nvinfo : EIATTR_KPARAM_INFO
	.align		4
.L_336:
        /*0028*/ 	.byte	0x04, 0x17
        /*002a*/ 	.short	(.L_338 - .L_337)
.L_337:
        /*002c*/ 	.word	0x00000000
        /*0030*/ 	.short	0x0003
        /*0032*/ 	.short	0x0018
        /*0034*/ 	.byte	0x00, 0xf0, 0x61, 0x00


	//----- nvinfo : EIATTR_KPARAM_INFO
	.align		4
.L_338:
        /*0038*/ 	.byte	0x04, 0x17
        /*003a*/ 	.short	(.L_340 - .L_339)
.L_339:
        /*003c*/ 	.word	0x00000000
        /*0040*/ 	.short	0x0002
        /*0042*/ 	.short	0x0010
        /*0044*/ 	.byte	0x00, 0xf0, 0x11, 0x00


	//----- nvinfo : EIATTR_KPARAM_INFO
	.align		4
.L_340:
        /*0048*/ 	.byte	0x04, 0x17
        /*004a*/ 	.short	(.L_342 - .L_341)
.L_341:
        /*004c*/ 	.word	0x00000000
        /*0050*/ 	.short	0x0001
        /*0052*/ 	.short	0x0008
        /*0054*/ 	.byte	0x00, 0xf5, 0x21, 0x00


	//----- nvinfo : EIATTR_KPARAM_INFO
	.align		4
.L_342:
        /*0058*/ 	.byte	0x04, 0x17
        /*005a*/ 	.short	(.L_344 - .L_343)
.L_343:
        /*005c*/ 	.word	0x00000000
        /*0060*/ 	.short	0x0000
        /*0062*/ 	.short	0x0000
        /*0064*/ 	.byte	0x00, 0xf5, 0x21, 0x00


	//----- nvinfo : EIATTR_SPARSE_MMA_MASK
	.align		4
.L_344:
        /*0068*/ 	.byte	0x03, 0x50
        /*006a*/ 	.short	0x0000


	//----- nvinfo : EIATTR_MAXREG_COUNT
	.align		4
        /*006c*/ 	.byte	0x03, 0x1b
        /*006e*/ 	.short	0x00ff


	//----- nvinfo : EIATTR_NUM_BARRIERS
	.align		4
        /*0070*/ 	.byte	0x02, 0x4c
        /*0072*/ 	.byte	0x01
	.zero		1


	//----- nvinfo : EIATTR_MERCURY_ISA_VERSION
	.align		4
        /*0074*/ 	.byte	0x03, 0x5f
        /*0076*/ 	.short	0x0101


	//----- nvinfo : EIATTR_VRC_CTA_INIT_COUNT
	.align		4
        /*0078*/ 	.byte	0x02, 0x4a
	.zero		1
	.zero		1


	//----- nvinfo : EIATTR_EXIT_INSTR_OFFSETS
	.align		4
        /*007c*/ 	.byte	0x04, 0x1c
        /*007e*/ 	.short	(.L_346 - .L_345)


	//   ....[0]....
.L_345:
        /*0080*/ 	.word	0x000009a0


	//   ....[1]....
        /*0084*/ 	.word	0x00002290


	//----- nvinfo : EIATTR_CRS_STACK_SIZE
	.align		4
.L_346:
        /*0088*/ 	.byte	0x04, 0x1e
        /*008a*/ 	.short	(.L_348 - .L_347)
.L_347:
        /*008c*/ 	.word	0x00000000


	//----- nvinfo : EIATTR_CBANK_PARAM_SIZE
	.align		4
.L_348:
        /*0090*/ 	.byte	0x03, 0x19
        /*0092*/ 	.short	0x0049


	//----- nvinfo : EIATTR_PARAM_CBANK
	.align		4
        /*0094*/ 	.byte	0x04, 0x0a
        /*0096*/ 	.short	(.L_350 - .L_349)
	.align		4
.L_349:
        /*0098*/ 	.word	index@(.nv.constant0._Z22calculateSFCKeysKernelP6VectorPmiS_S_b)
        /*009c*/ 	.short	0x0380
        /*009e*/ 	.short	0x0049


	//----- nvinfo : EIATTR_SW_WAR
	.align		4
.L_350:
        /*00a0*/ 	.byte	0x04, 0x36
        /*00a2*/ 	.short	(.L_352 - .L_351)
.L_351:
        /*00a4*/ 	.word	0x00000008
.L_352:


//--------------------- .nv.info._Z22extractPositionsKernelP4BodyP6Vectori --------------------------
	.section	.nv.info._Z22extractPositionsKernelP4BodyP6Vectori,"",@"SHT_CUDA_INFO"
	.sectionflags	@""
	.align	4


	//----- nvinfo : EIATTR_CUDA_API_VERSION
	.align		4
        /*0000*/ 	.byte	0x04, 0x37
        /*0002*/ 	.short	(.L_354 - .L_353)
.L_353:
        /*0004*/ 	.word	0x00000082


	//----- nvinfo : EIATTR_KPARAM_INFO
	.align		4
.L_354:
        /*0008*/ 	.byte	0x04, 0x17
        /*000a*/ 	.short	(.L_356 - .L_355)
.L_355:
        /*000c*/ 	.word	0x00000000
        /*0010*/ 	.short	0x0002
        /*0012*/ 	.short	0x0010
        /*0014*/ 	.byte	0x00, 0xf0, 0x11, 0x00


	//----- nvinfo : EIATTR_KPARAM_INFO
	.align		4
.L_356:
        /*0018*/ 	.byte	0x04, 0x17
        /*001a*/ 	.short	(.L_358 - .L_357)
.L_357:
        /*001c*/ 	.word	0x00000000
        /*0020*/ 	.short	0x0001
        /*0022*/ 	.short	0x0008
        /*0024*/ 	.byte	0x00, 0xf5, 0x21, 0x00


	//----- nvinfo : EIATTR_KPARAM_INFO
	.align		4
.L_358:
        /*0028*/ 	.byte	0x04, 0x17
        /*002a*/ 	.short	(.L_360 - .L_359)
.L_359:
        /*002c*/ 	.word	0x00000000
        /*0030*/ 	.short	0x0000
        /*0032*/ 	.short	0x0000
        /*0034*/ 	.byte	0x00, 0xf5, 0x21, 0x00


	//----- nvinfo : EIATTR_SPARSE_MMA_MASK
	.align		4
.L_360:
        /*0038*/ 	.byte	0x03, 0x50
        /*003a*/ 	.short	0x0000


	//----- nvinfo : EIATTR_MAXREG_COUNT
	.align		4
        /*003c*/ 	.byte	0x03, 0x1b
        /*003e*/ 	.short	0x00ff


	//----- nvinfo : EIATTR_MERCURY_ISA_VERSION
	.align		4
        /*0040*/ 	.byte	0x03, 0x5f
        /*0042*/ 	.short	0x0101


	//----- nvinfo : EIATTR_VRC_CTA_INIT_COUNT
	.align		4
        /*0044*/ 	.byte	0x02, 0x4a
	.zero		1
	.zero		1


	//----- nvinfo : EIATTR_EXIT_INSTR_OFFSETS
	.align		4
        /*0048*/ 	.byte	0x04, 0x1c
        /*004a*/ 	.short	(.L_362 - .L_361)


	//   ....[0]....
.L_361:
        /*004c*/ 	.word	0x00000070


	//   ....[1]....
        /*0050*/ 	.word	0x00000130


	//----- nvinfo : EIATTR_CBANK_PARAM_SIZE
	.align		4
.L_362:
        /*0054*/ 	.byte	0x03, 0x19
        /*0056*/ 	.short	0x0014


	//----- nvinfo : EIATTR_PARAM_CBANK
	.align		4
        /*0058*/ 	.byte	0x04, 0x0a
        /*005a*/ 	.short	(.L_364 - .L_363)
	.align		4
.L_363:
        /*005c*/ 	.word	index@(.nv.constant0._Z22extractPositionsKernelP4BodyP6Vectori)
        /*0060*/ 	.short	0x0380
        /*0062*/ 	.short	0x0014


	//----- nvinfo : EIATTR_SW_WAR
	.align		4
.L_364:
        /*0064*/ 	.byte	0x04, 0x36
        /*0066*/ 	.short	(.L_366 - .L_365)
.L_365:
        /*0068*/ 	.word	0x00000008
.L_366:


//--------------------- .nv.info._Z23CalculateEnergiesKernelP4BodyiPdS1_ --------------------------
	.section	.nv.info._Z23CalculateEnergiesKernelP4BodyiPdS1_,"",@"SHT_CUDA_INFO"
	.sectionflags	@""
	.align	4


	//----- nvinfo : EIATTR_CUDA_API_VERSION
	.align		4
        /*0000*/ 	.byte	0x04, 0x37
        /*0002*/ 	.short	(.L_368 - .L_367)
.L_367:
        /*0004*/ 	.word	0x00000082


	//----- nvinfo : EIATTR_KPARAM_INFO
	.align		4
.L_368:
        /*0008*/ 	.byte	0x04, 0x17
        /*000a*/ 	.short	(.L_370 - .L_369)
.L_369:
        /*000c*/ 	.word	0x00000000
        /*0010*/ 	.short	0x0003
        /*0012*/ 	.short	0x0018
        /*0014*/ 	.byte	0x00, 0xf5, 0x21, 0x00


	//----- nvinfo : EIATTR_KPARAM_INFO
	.align		4
.L_370:
        /*0018*/ 	.byte	0x04, 0x17
        /*001a*/ 	.short	(.L_372 - .L_371)
.L_371:
        /*001c*/ 	.word	0x00000000
        /*0020*/ 	.short	0x0002
        /*0022*/ 	.short	0x0010
        /*0024*/ 	.byte	0x00, 0xf5, 0x21, 0x00


	//----- nvinfo : EIATTR_KPARAM_INFO
	.align		4
.L_372:
        /*0028*/ 	.byte	0x04, 0x17
        /*002a*/ 	.short	(.L_374 - .L_373)
.L_373:
        /*002c*/ 	.word	0x00000000
        /*0030*/ 	.short	0x0001
        /*0032*/ 	.short	0x0008
        /*0034*/ 	.byte	0x00, 0xf0, 0x11, 0x00


	//----- nvinfo : EIATTR_KPARAM_INFO
	.align		4
.L_374:
        /*0038*/ 	.byte	0x04, 0x17
        /*003a*/ 	.short	(.L_376 - .L_375)
.L_375:
        /*003c*/ 	.word	0x00000000
        /*0040*/ 	.short	0x0000
        /*0042*/ 	.short	0x0000
        /*0044*/ 	.byte	0x00, 0xf5, 0x21, 0x00


	//----- nvinfo : EIATTR_SPARSE_MMA_MASK
	.align		4
.L_376:
        /*0048*/ 	.byte	0x03, 0x50
        /*004a*/ 	.short	0x0000


	//----- nvinfo : EIATTR_MAXREG_COUNT
	.align		4
        /*004c*/ 	.byte	0x03, 0x1b
        /*004e*/ 	.short	0x00ff


	//----- nvinfo : EIATTR_NUM_BARRIERS
	.align		4
        /*0050*/ 	.byte	0x02, 0x4c
        /*0052*/ 	.byte	0x01
	.zero		1


	//----- nvinfo : EIATTR_MERCURY_ISA_VERSION
	.align		4
        /*0054*/ 	.byte	0x03, 0x5f
        /*0056*/ 	.short	0x0101


	//----- nvinfo : EIATTR_VRC_CTA_INIT_COUNT
	.align		4
        /*0058*/ 	.byte	0x02, 0x4a
	.zero		1
	.zero		1


	//----- nvinfo : EIATTR_EXIT_INSTR_OFFSETS
	.align		4
        /*005c*/ 	.byte	0x04, 0x1c
        /*005e*/ 	.short	(.L_378 - .L_377)


	//   ....[0]....
.L_377:
        /*0060*/ 	.word	0x00001c20


	//   ....[1]....
        /*0064*/ 	.word	0x00001cc0


	//----- nvinfo : EIATTR_CRS_STACK_SIZE
	.align		4
.L_378:
        /*0068*/ 	.byte	0x04, 0x1e
        /*006a*/ 	.short	(.L_380 - .L_379)
.L_379:
        /*006c*/ 	.word	0x00000000


	//----- nvinfo : EIATTR_CBANK_PARAM_SIZE
	.align		4
.L_380:
        /*0070*/ 	.byte	0x03, 0x19
        /*0072*/ 	.short	0x0020


	//----- nvinfo : EIATTR_PARAM_CBANK
	.align		4
        /*0074*/ 	.byte	0x04, 0x0a
        /*0076*/ 	.short	(.L_382 - .L_381)
	.align		4
.L_381:
        /*0078*/ 	.word	index@(.nv.constant0._Z23CalculateEnergiesKernelP4BodyiPdS1_)
        /*007c*/ 	.short	0x0380
        /*007e*/ 	.short	0x0020


	//----- nvinfo : EIATTR_SW_WAR
	.align		4
.L_382:
        /*0080*/ 	.byte	0x04, 0x36
        /*0082*/ 	.short	(.L_384 - .L_383)
.L_383:
        /*0084*/ 	.word	0x00000008
.L_384:


//--------------------- .nv.info._Z18ComputeForceKernelP4NodeP4BodyPibiiid --------------------------
	.section	.nv.info._Z18ComputeForceKernelP4NodeP4BodyPibiiid,"",@"SHT_CUDA_INFO"
	.sectionflags	@""
	.align	4


	//----- nvinfo : EIATTR_CUDA_API_VERSION
	.align		4
        /*0000*/ 	.byte	0x04, 0x37
        /*0002*/ 	.short	(.L_386 - .L_385)
.L_385:
        /*0004*/ 	.word	0x00000082


	//----- nvinfo : EIATTR_KPARAM_INFO
	.align		4
.L_386:
        /*0008*/ 	.byte	0x04, 0x17
        /*000a*/ 	.short	(.L_388 - .L_387)
.L_387:
        /*000c*/ 	.word	0x00000000
        /*0010*/ 	.short	0x0007
        /*0012*/ 	.short	0x0028
        /*0014*/ 	.byte	0x00, 0xf0, 0x21, 0x00


	//----- nvinfo : EIATTR_KPARAM_INFO
	.align		4
.L_388:
        /*0018*/ 	.byte	0x04, 0x17
        /*001a*/ 	.short	(.L_390 - .L_389)
.L_389:
        /*001c*/ 	.word	0x00000000
        /*0020*/ 	.short	0x0006
        /*0022*/ 	.short	0x0024
        /*0024*/ 	.byte	0x00, 0xf0, 0x11, 0x00


	//----- nvinfo : EIATTR_KPARAM_INFO
	.align		4
.L_390:
        /*0028*/ 	.byte	0x04, 0x17
        /*002a*/ 	.short	(.L_392 - .L_391)
.L_391:
        /*002c*/ 	.word	0x00000000
        /*0030*/ 	.short	0x0005
        /*0032*/ 	.short	0x0020
        /*0034*/ 	.byte	0x00, 0xf0, 0x11, 0x00


	//----- nvinfo : EIATTR_KPARAM_INFO
	.align		4
.L_392:
        /*0038*/ 	.byte	0x04, 0x17
        /*003a*/ 	.short	(.L_394 - .L_393)
.L_393:
        /*003c*/ 	.word	0x00000000
        /*0040*/ 	.short	0x0004
        /*0042*/ 	.short	0x001c
        /*0044*/ 	.byte	0x00, 0xf0, 0x11, 0x00


	//----- nvinfo : EIATTR_KPARAM_INFO
	.align		4
.L_394:
        /*0048*/ 	.byte	0x04, 0x17
        /*004a*/ 	.short	(.L_396 - .L_395)
.L_395:
        /*004c*/ 	.word	0x00000000
        /*0050*/ 	.short	0x0003
        /*0052*/ 	.short	0x0018
        /*0054*/ 	.byte	0x00, 0xf0, 0x05, 0x00


	//----- nvinfo : EIATTR_KPARAM_INFO
	.align		4
.L_396:
        /*0058*/ 	.byte	0x04, 0x17
        /*005a*/ 	.short	(.L_398 - .L_397)
.L_397:
        /*005c*/ 	.word	0x00000000
        /*0060*/ 	.short	0x0002
        /*0062*/ 	.short	0x0010
        /*0064*/ 	.byte	0x00, 0xf5, 0x21, 0x00


	//----- nvinfo : EIATTR_KPARAM_INFO
	.align		4
.L_398:
        /*0068*/ 	.byte	0x04, 0x17
        /*006a*/ 	.short	(.L_400 - .L_399)
.L_399:
        /*006c*/ 	.word	0x00000000
        /*0070*/ 	.short	0x0001
        /*0072*/ 	.short	0x0008
        /*0074*/ 	.byte	0x00, 0xf5, 0x21, 0x00


	//----- nvinfo : EIATTR_KPARAM_INFO
	.align		4
.L_400:
        /*0078*/ 	.byte	0x04, 0x17
        /*007a*/ 	.short	(.L_402 - .L_401)
.L_401:
        /*007c*/ 	.word	0x00000000
        /*0080*/ 	.short	0x0000
        /*0082*/ 	.short	0x0000
        /*0084*/ 	.byte	0x00, 0xf5, 0x21, 0x00


	//----- nvinfo : EIATTR_SPARSE_MMA_MASK
	.align		4
.L_402:
        /*0088*/ 	.byte	0x03, 0x50
        /*008a*/ 	.short	0x0000


	//----- nvinfo : EIATTR_MAXREG_COUNT
	.align		4
        /*008c*/ 	.byte	0x03, 0x1b
        /*008e*/ 	.short	0x00ff


	//----- nvinfo : EIATTR_NUM_BARRIERS
	.align		4
        /*0090*/ 	.byte	0x02, 0x4c
        /*0092*/ 	.byte	0x01
	.zero		1


	//----- nvinfo : EIATTR_MERCURY_ISA_VERSION
	.align		4
        /*0094*/ 	.byte	0x03, 0x5f
        /*0096*/ 	.short	0x0101


	//----- nvinfo : EIATTR_UNUSED_LOAD_BYTE_OFFSET
	.align		4
        /*0098*/ 	.byte	0x04, 0x44
        /*009a*/ 	.short	(.L_404 - .L_403)


	//   ....[0]....
.L_403:
        /*009c*/ 	.word	0x00000230
        /*00a0*/ 	.word	0x000000f1


	//   ....[1]....
        /*00a4*/ 	.word	0x000009b0
        /*00a8*/ 	.word	0x0000fff0


	//   ....[2]....
        /*00ac*/ 	.word	0x00002250
        /*00b0*/ 	.word	0x0000fff0


	//----- nvinfo : EIATTR_INT_WARP_WIDE_INSTR_OFFSETS
	.align		4
.L_404:
        /*00b4*/ 	.byte	0x04, 0x31
        /*00b6*/ 	.short	(.L_406 - .L_405)


	//   ....[0]....
.L_405:
        /*00b8*/ 	.word	0x000012b0


	//   ....[1]....
        /*00bc*/ 	.word	0x00001360


	//   ....[2]....
        /*00c0*/ 	.word	0x00002b50


	//   ....[3]....
        /*00c4*/ 	.word	0x00002c00


	//----- nvinfo : EIATTR_VRC_CTA_INIT_COUNT
	.align		4
.L_406:
        /*00c8*/ 	.byte	0x02, 0x4a
	.zero		1
	.zero		1


	//----- nvinfo : EIATTR_EXIT_INSTR_OFFSETS
	.align		4
        /*00cc*/ 	.byte	0x04, 0x1c
        /*00ce*/ 	.short	(.L_408 - .L_407)


	//   ....[0]....
.L_407:
        /*00d0*/ 	.word	0x00000190


	//   ....[1]....
        /*00d4*/ 	.word	0x000001e0


	//   ....[2]....
        /*00d8*/ 	.word	0x00003ac0


	//----- nvinfo : EIATTR_CRS_STACK_SIZE
	.align		4
.L_408:
        /*00dc*/ 	.byte	0x04, 0x1e
        /*00de*/ 	.short	(.L_410 - .L_409)
.L_409:
        /*00e0*/ 	.word	0x00000000


	//----- nvinfo : EIATTR_CBANK_PARAM_SIZE
	.align		4
.L_410:
        /*00e4*/ 	.byte	0x03, 0x19
        /*00e6*/ 	.short	0x0030


	//----- nvinfo : EIATTR_PARAM_CBANK
	.align		4
        /*00e8*/ 	.byte	0x04, 0x0a
        /*00ea*/ 	.short	(.L_412 - .L_411)
	.align		4
.L_411:
        /*00ec*/ 	.word	index@(.nv.constant0._Z18ComputeForceKernelP4NodeP4BodyPibiiid)
        /*00f0*/ 	.short	0x0380
        /*00f2*/ 	.short	0x0030


	//----- nvinfo : EIATTR_SW_WAR
	.align		4
.L_412:
        /*00f4*/ 	.byte	0x04, 0x36
        /*00f6*/ 	.short	(.L_414 - .L_413)
.L_413:
        /*00f8*/ 	.word	0x00000008
.L_414:


//--------------------- .nv.info._Z22ConstructOctTreeKernelP4NodeP4BodyS2_Pibiiii --------------------------
	.section	.nv.info._Z22ConstructOctTreeKernelP4NodeP4BodyS2_Pibiiii,"",@"SHT_CUDA_INFO"
	.sectionflags	@""
	.align	4


	//----- nvinfo : EIATTR_CUDA_API_VERSION
	.align		4
        /*0000*/ 	.byte	0x04, 0x37
        /*0002*/ 	.short	(.L_416 - .L_415)
.L_415:
        /*0004*/ 	.word	0x00000082


	//----- nvinfo : EIATTR_KPARAM_INFO
	.align		4
.L_416:
        /*0008*/ 	.byte	0x04, 0x17
        /*000a*/ 	.short	(.L_418 - .L_417)
.L_417:
        /*000c*/ 	.word	0x00000000
        /*0010*/ 	.short	0x0008
        /*0012*/ 	.short	0x0030
        /*0014*/ 	.byte	0x00, 0xf0, 0x11, 0x00


	//----- nvinfo : EIATTR_KPARAM_INFO
	.align		4
.L_418:
        /*0018*/ 	.byte	0x04, 0x17
        /*001a*/ 	.short	(.L_420 - .L_419)
.L_419:
        /*001c*/ 	.word	0x00000000
        /*0020*/ 	.short	0x0007
        /*0022*/ 	.short	0x002c
        /*0024*/ 	.byte	0x00, 0xf0, 0x11, 0x00


	//----- nvinfo : EIATTR_KPARAM_INFO
	.align		4
.L_420:
        /*0028*/ 	.byte	0x04, 0x17
        /*002a*/ 	.short	(.L_422 - .L_421)
.L_421:
        /*002c*/ 	.word	0x00000000
        /*0030*/ 	.short	0x0006
        /*0032*/ 	.short	0x0028
        /*0034*/ 	.byte	0x00, 0xf0, 0x11, 0x00


	//----- nvinfo : EIATTR_KPARAM_INFO
	.align		4
.L_422:
        /*0038*/ 	.byte	0x04, 0x17
        /*003a*/ 	.short	(.L_424 - .L_423)
.L_423:
        /*003c*/ 	.word	0x00000000
        /*0040*/ 	.short	0x0005
        /*0042*/ 	.short	0x0024
        /*0044*/ 	.byte	0x00, 0xf0, 0x11, 0x00


	//----- nvinfo : EIATTR_KPARAM_INFO
	.align		4
.L_424:
        /*0048*/ 	.byte	0x04, 0x17
        /*004a*/ 	.short	(.L_426 - .L_425)
.L_425:
        /*004c*/ 	.word	0x00000000
        /*0050*/ 	.short	0x0004
        /*0052*/ 	.short	0x0020
        /*0054*/ 	.byte	0x00, 0xf0, 0x05, 0x00


	//----- nvinfo : EIATTR_KPARAM_INFO
	.align		4
.L_426:
        /*0058*/ 	.byte	0x04, 0x17
        /*005a*/ 	.short	(.L_428 - .L_427)
.L_427:
        /*005c*/ 	.word	0x00000000
        /*0060*/ 	.short	0x0003
        /*0062*/ 	.short	0x0018
        /*0064*/ 	.byte	0x00, 0xf5, 0x21, 0x00


	//----- nvinfo : EIATTR_KPARAM_INFO
	.align		4
.L_428:
        /*0068*/ 	.byte	0x04, 0x17
        /*006a*/ 	.short	(.L_430 - .L_429)
.L_429:
        /*006c*/ 	.word	0x00000000
        /*0070*/ 	.short	0x0002
        /*0072*/ 	.short	0x0010
        /*0074*/ 	.byte	0x00, 0xf5, 0x21, 0x00


	//----- nvinfo : EIATTR_KPARAM_INFO
	.align		4
.L_430:
        /*0078*/ 	.byte	0x04, 0x17
        /*007a*/ 	.short	(.L_432 - .L_431)
.L_431:
        /*007c*/ 	.word	0x00000000
        /*0080*/ 	.short	0x0001
        /*0082*/ 	.short	0x0008
        /*0084*/ 	.byte	0x00, 0xf5, 0x21, 0x00


	//----- nvinfo : EIATTR_KPARAM_INFO
	.align		4
.L_432:
        /*0088*/ 	.byte	0x04, 0x17
        /*008a*/ 	.short	(.L_434 - .L_433)
.L_433:
        /*008c*/ 	.word	0x00000000
        /*0090*/ 	.short	0x0000
        /*0092*/ 	.short	0x0000
        /*0094*/ 	.byte	0x00, 0xf5, 0x21, 0x00


	//----- nvinfo : EIATTR_SPARSE_MMA_MASK
	.align		4
.L_434:
        /*0098*/ 	.byte	0x03, 0x50
        /*009a*/ 	.short	0x0000


	//----- nvinfo : EIATTR_MAXREG_COUNT
	.align		4
        /*009c*/ 	.byte	0x03, 0x1b
        /*009e*/ 	.short	0x00ff


	//----- nvinfo : EIATTR_MERCURY_ISA_VERSION
	.align		4
        /*00a0*/ 	.byte	0x03, 0x5f
        /*00a2*/ 	.short	0x0101


	//----- nvinfo : EIATTR_UNUSED_LOAD_BYTE_OFFSET
	.align		4
        /*00a4*/ 	.byte	0x04, 0x44
        /*00a6*/ 	.short	(.L_436 - .L_435)


	//   ....[0]....
.L_435:
        /*00a8*/ 	.word	0x00000170
        /*00ac*/ 	.word	0x00000001


	//   ....[1]....
        /*00b0*/ 	.word	0x00000540
        /*00b4*/ 	.word	0x00000001


	//----- nvinfo : EIATTR_VRC_CTA_INIT_COUNT
	.align		4
.L_436:
        /*00b8*/ 	.byte	0x02, 0x4a
	.zero		1
	.zero		1


	//----- nvinfo : EIATTR_EXIT_INSTR_OFFSETS
	.align		4
        /*00bc*/ 	.byte	0x04, 0x1c
        /*00be*/ 	.short	(.L_438 - .L_437)


	//   ....[0]....
.L_437:
        /*00c0*/ 	.word	0x00000040


	//   ....[1]....
        /*00c4*/ 	.word	0x00000410


	//   ....[2]....
        /*00c8*/ 	.word	0x00000750


	//----- nvinfo : EIATTR_CRS_STACK_SIZE
	.align		4
.L_438:
        /*00cc*/ 	.byte	0x04, 0x1e
        /*00ce*/ 	.short	(.L_440 - .L_439)
.L_439:
        /*00d0*/ 	.word	0x00000000


	//----- nvinfo : EIATTR_CBANK_PARAM_SIZE
	.align		4
.L_440:
        /*00d4*/ 	.byte	0x03, 0x19
        /*00d6*/ 	.short	0x0034


	//----- nvinfo : EIATTR_PARAM_CBANK
	.align		4
        /*00d8*/ 	.byte	0x04, 0x0a
        /*00da*/ 	.short	(.L_442 - .L_441)
	.align		4
.L_441:
        /*00dc*/ 	.word	index@(.nv.constant0._Z22ConstructOctTreeKernelP4NodeP4BodyS2_Pibiiii)
        /*00e0*/ 	.short	0x0380
        /*00e2*/ 	.short	0x0034


	//----- nvinfo : EIATTR_SW_WAR
	.align		4
.L_442:
        /*00e4*/ 	.byte	0x04, 0x36
        /*00e6*/ 	.short	(.L_444 - .L_443)
.L_443:
        /*00e8*/ 	.word	0x00000008
.L_444:


//--------------------- .nv.info._Z24ComputeBoundingBoxKernelP4NodeP4BodyPibS3_i --------------------------
	.section	.nv.info._Z24ComputeBoundingBoxKernelP4NodeP4BodyPibS3_i,"",@"SHT_CUDA_INFO"
	.sectionflags	@""
	.align	4


	//----- nvinfo : EIATTR_CUDA_API_VERSION
	.align		4
        /*0000*/ 	.byte	0x04, 0x37
        /*0002*/ 	.short	(.L_446 - .L_445)
.L_445:
        /*0004*/ 	.word	0x00000082


	//----- nvinfo : EIATTR_KPARAM_INFO
	.align		4
.L_446:
        /*0008*/ 	.byte	0x04, 0x17
        /*000a*/ 	.short	(.L_448 - .L_447)
.L_447:
        /*000c*/ 	.word	0x00000000
        /*0010*/ 	.short	0x0005
        /*0012*/ 	.short	0x0028
        /*0014*/ 	.byte	0x00, 0xf0, 0x11, 0x00


	//----- nvinfo : EIATTR_KPARAM_INFO
	.align		4
.L_448:
        /*0018*/ 	.byte	0x04, 0x17
        /*001a*/ 	.short	(.L_450 - .L_449)
.L_449:
        /*001c*/ 	.word	0x00000000
        /*0020*/ 	.short	0x0004
        /*0022*/ 	.short	0x0020
        /*0024*/ 	.byte	0x00, 0xf5, 0x21, 0x00


	//----- nvinfo : EIATTR_KPARAM_INFO
	.align		4
.L_450:
        /*0028*/ 	.byte	0x04, 0x17
        /*002a*/ 	.short	(.L_452 - .L_451)
.L_451:
        /*002c*/ 	.word	0x00000000
        /*0030*/ 	.short	0x0003
        /*0032*/ 	.short	0x0018
        /*0034*/ 	.byte	0x00, 0xf0, 0x05, 0x00


	//----- nvinfo : EIATTR_KPARAM_INFO
	.align		4
.L_452:
        /*0038*/ 	.byte	0x04, 0x17
        /*003a*/ 	.short	(.L_454 - .L_453)
.L_453:
        /*003c*/ 	.word	0x00000000
        /*0040*/ 	.short	0x0002
        /*0042*/ 	.short	0x0010
        /*0044*/ 	.byte	0x00, 0xf5, 0x21, 0x00


	//----- nvinfo : EIATTR_KPARAM_INFO
	.align		4
.L_454:
        /*0048*/ 	.byte	0x04, 0x17
        /*004a*/ 	.short	(.L_456 - .L_455)
.L_455:
        /*004c*/ 	.word	0x00000000
        /*0050*/ 	.short	0x0001
        /*0052*/ 	.short	0x0008
        /*0054*/ 	.byte	0x00, 0xf5, 0x21, 0x00


	//----- nvinfo : EIATTR_KPARAM_INFO
	.align		4
.L_456:
        /*0058*/ 	.byte	0x04, 0x17
        /*005a*/ 	.short	(.L_458 - .L_457)
.L_457:
        /*005c*/ 	.word	0x00000000
        /*0060*/ 	.short	0x0000
        /*0062*/ 	.short	0x0000
        /*0064*/ 	.byte	0x00, 0xf5, 0x21, 0x00


	//----- nvinfo : EIATTR_SPARSE_MMA_MASK
	.align		4
.L_458:
        /*0068*/ 	.byte	0x03, 0x50
        /*006a*/ 	.short	0x0000


	//----- nvinfo : EIATTR_MAXREG_COUNT
	.align		4
        /*006c*/ 	.byte	0x03, 0x1b
        /*006e*/ 	.short	0x00ff


	//----- nvinfo : EIATTR_NUM_BARRIERS
	.align		4
        /*0070*/ 	.byte	0x02, 0x4c
        /*0072*/ 	.byte	0x01
	.zero		1


	//----- nvinfo : EIATTR_MERCURY_ISA_VERSION
	.align		4
        /*0074*/ 	.byte	0x03, 0x5f
        /*0076*/ 	.short	0x0101


	//----- nvinfo : EIATTR_VRC_CTA_INIT_COUNT
	.align		4
        /*0078*/ 	.byte	0x02, 0x4a
	.zero		1
	.zero		1


	//----- nvinfo : EIATTR_EXIT_INSTR_OFFSETS
	.align		4
        /*007c*/ 	.byte	0x04, 0x1c
        /*007e*/ 	.short	(.L_460 - .L_459)


	//   ....[0]....
.L_459:
        /*0080*/ 	.word	0x00000890


	//   ....[1]....
        /*0084*/ 	.word	0x00000cd0


	//----- nvinfo : EIATTR_CRS_STACK_SIZE
	.align		4
.L_460:
        /*0088*/ 	.byte	0x04, 0x1e
        /*008a*/ 	.short	(.L_462 - .L_461)
.L_461:
        /*008c*/ 	.word	0x00000000


	//----- nvinfo : EIATTR_CBANK_PARAM_SIZE
	.align		4
.L_462:
        /*0090*/ 	.byte	0x03, 0x19
        /*0092*/ 	.short	0x002c


	//----- nvinfo : EIATTR_PARAM_CBANK
	.align		4
        /*0094*/ 	.byte	0x04, 0x0a
        /*0096*/ 	.short	(.L_464 - .L_463)
	.align		4
.L_463:
        /*0098*/ 	.word	index@(.nv.constant0._Z24ComputeBoundingBoxKernelP4NodeP4BodyPibS3_i)
        /*009c*/ 	.short	0x0380
        /*009e*/ 	.short	0x002c


	//----- nvinfo : EIATTR_SW_WAR
	.align		4
.L_464:
        /*00a0*/ 	.byte	0x04, 0x36
        /*00a2*/ 	.short	(.L_466 - .L_465)
.L_465:
        /*00a4*/ 	.word	0x00000008
.L_466:


//--------------------- .nv.info._Z11ResetKernelP4NodePiii --------------------------
	.section	.nv.info._Z11ResetKernelP4NodePiii,"",@"SHT_CUDA_INFO"
	.sectionflags	@""
	.align	4


	//----- nvinfo : EIATTR_CUDA_API_VERSION
	.align		4
        /*0000*/ 	.byte	0x04, 0x37
        /*0002*/ 	.short	(.L_468 - .L_467)
.L_467:
        /*0004*/ 	.word	0x00000082


	//----- nvinfo : EIATTR_KPARAM_INFO
	.align		4
.L_468:
        /*0008*/ 	.byte	0x04, 0x17
        /*000a*/ 	.short	(.L_470 - .L_469)
.L_469:
        /*000c*/ 	.word	0x00000000
        /*0010*/ 	.short	0x0003
        /*0012*/ 	.short	0x0014
        /*0014*/ 	.byte	0x00, 0xf0, 0x11, 0x00


	//----- nvinfo : EIATTR_KPARAM_INFO
	.align		4
.L_470:
        /*0018*/ 	.byte	0x04, 0x17
        /*001a*/ 	.short	(.L_472 - .L_471)
.L_471:
        /*001c*/ 	.word	0x00000000
        /*0020*/ 	.short	0x0002
        /*0022*/ 	.short	0x0010
        /*0024*/ 	.byte	0x00, 0xf0, 0x11, 0x00


	//----- nvinfo : EIATTR_KPARAM_INFO
	.align		4
.L_472:
        /*0028*/ 	.byte	0x04, 0x17
        /*002a*/ 	.short	(.L_474 - .L_473)
.L_473:
        /*002c*/ 	.word	0x00000000
        /*0030*/ 	.short	0x0001
        /*0032*/ 	.short	0x0008
        /*0034*/ 	.byte	0x00, 0xf5, 0x21, 0x00


	//----- nvinfo : EIATTR_KPARAM_INFO
	.align		4
.L_474:
        /*0038*/ 	.byte	0x04, 0x17
        /*003a*/ 	.short	(.L_476 - .L_475)
.L_475:
        /*003c*/ 	.word	0x00000000
        /*0040*/ 	.short	0x0000
        /*0042*/ 	.short	0x0000
        /*0044*/ 	.byte	0x00, 0xf5, 0x21, 0x00


	//----- nvinfo : EIATTR_SPARSE_MMA_MASK
	.align		4
.L_476:
        /*0048*/ 	.byte	0x03, 0x50
        /*004a*/ 	.short	0x0000


	//----- nvinfo : EIATTR_MAXREG_COUNT
	.align		4
        /*004c*/ 	.byte	0x03, 0x1b
        /*004e*/ 	.short	0x00ff


	//----- nvinfo : EIATTR_MERCURY_ISA_VERSION
	.align		4
        /*0050*/ 	.byte	0x03, 0x5f
        /*0052*/ 	.short	0x0101


	//----- nvinfo : EIATTR_VRC_CTA_INIT_COUNT
	.align		4
        /*0054*/ 	.byte	0x02, 0x4a
	.zero		1
	.zero		1


	//----- nvinfo : EIATTR_EXIT_INSTR_OFFSETS
	.align		4
        /*0058*/ 	.byte	0x04, 0x1c
        /*005a*/ 	.short	(.L_478 - .L_477)


	//   ....[0]....
.L_477:
        /*005c*/ 	.word	0x00000070


	//   ....[1]....
        /*0060*/ 	.word	0x00000210


	//----- nvinfo : EIATTR_CBANK_PARAM_SIZE
	.align		4
.L_478:
        /*0064*/ 	.byte	0x03, 0x19
        /*0066*/ 	.short	0x0018


	//----- nvinfo : EIATTR_PARAM_CBANK
	.align		4
        /*0068*/ 	.byte	0x04, 0x0a
        /*006a*/ 	.short	(.L_480 - .L_479)
	.align		4
.L_479:
        /*006c*/ 	.word	index@(.nv.constant0._Z11ResetKernelP4NodePiii)
        /*0070*/ 	.short	0x0380
        /*0072*/ 	.short	0x0018


	//----- nvinfo : EIATTR_SW_WAR
	.align		4
.L_480:
        /*0074*/ 	.byte	0x04, 0x36
        /*0076*/ 	.short	(.L_482 - .L_481)
.L_481:
        /*0078*/ 	.word	0x00000008
.L_482:


//--------------------- .nv.callgraph             --------------------------
	.section	.nv.callgraph,"",@"SHT_CUDA_CALLGRAPH"
	.align	4
	.sectionentsize	8
	.align		4
        /*0000*/ 	.word	0x00000000
	.align		4
        /*0004*/ 	.word	0xffffffff
	.align		4
        /*0008*/ 	.word	0x00000000
	.align		4
        /*000c*/ 	.word	0xfffffffe
	.align		4
        /*0010*/ 	.word	0x00000000
	.align		4
        /*0014*/ 	.word	0xfffffffd
	.align		4
        /*0018*/ 	.word	0x00000000
	.align		4
        /*001c*/ 	.word	0xfffffffc


//--------------------- .nv.constant3             --------------------------
	.section	.nv.constant3,"a",@progbits
.nv.constant3:
	.type		d_hilbertMap,@object
	.size		d_hilbertMap,(d_nextState - d_hilbertMap)
d_hilbertMap:
        /*0000*/ 	.byte	0x00, 0x01, 0x03, 0x02, 0x07, 0x06, 0x04, 0x05, 0x04, 0x05, 0x07, 0x06, 0x00, 0x01, 0x03, 0x02
        /*0010*/ 	.byte	0x06, 0x07, 0x05, 0x04, 0x02, 0x03, 0x01, 0x00, 0x02, 0x03, 0x01, 0x00, 0x06, 0x07, 0x05, 0x04
        /*0020*/ 	.byte	0x00, 0x07, 0x01, 0x06, 0x03, 0x04, 0x02, 0x05, 0x06, 0x01, 0x07, 0x00, 0x05, 0x02, 0x04, 0x03
        /*0030*/ 	.byte	0x02, 0x05, 0x03, 0x04, 0x01, 0x06, 0x00, 0x07, 0x04, 0x03, 0x05, 0x02, 0x07, 0x00, 0x06, 0x01
	.type		d_nextState,@object
	.size		d_nextState,(.L_1 - d_nextState)
d_nextState:
        /*0040*/ 	.byte	0x00, 0x01, 0x03, 0x02, 0x07, 0x06, 0x04, 0x05, 0x01, 0x00, 0x02, 0x03, 0x04, 0x05, 0x07, 0x06
        /*0050*/ 	.byte	0x02, 0x03, 0x01, 0x00, 0x05, 0x04, 0x06, 0x07, 0x03, 0x02, 0x00, 0x01, 0x06, 0x07, 0x05, 0x04
        /*0060*/ 	.byte	0x04, 0x05, 0x07, 0x06, 0x00, 0x01, 0x03, 0x02, 0x05, 0x04, 0x06, 0x07, 0x01, 0x00, 0x02, 0x03
        /*0070*/ 	.byte	0x06, 0x07, 0x05, 0x04, 0x02, 0x03, 0x01, 0x00, 0x07, 0x06, 0x04, 0x05, 0x03, 0x02, 0x00, 0x01
.L_1:


//--------------------- .nv.constant4             --------------------------
	.section	.nv.constant4,"a",@progbits
	.align	8
	.align		8
.nv.constant4:
        /*0000*/ 	.dword	_ZN34_INTERNAL_92518982_4_k_cu_c46ca0a84cuda3std3__45__cpo5beginE
	.align		8
        /*0008*/ 	.dword	_ZN34_INTERNAL_92518982_4_k_cu_c46ca0a84cuda3std3__45__cpo3endE
	.align		8
        /*0010*/ 	.dword	_ZN34_INTERNAL_92518982_4_k_cu_c46ca0a84cuda3std3__45__cpo6cbeginE
	.align		8
        /*0018*/ 	.dword	_ZN34_INTERNAL_92518982_4_k_cu_c46ca0a84cuda3std3__45__cpo4cendE
	.align		8
        /*0020*/ 	.dword	_ZN34_INTERNAL_92518982_4_k_cu_c46ca0a84cuda3std3__45__cpo6rbeginE
	.align		8
        /*0028*/ 	.dword	_ZN34_INTERNAL_92518982_4_k_cu_c46ca0a84cuda3std3__45__cpo4rendE
	.align		8
        /*0030*/ 	.dword	_ZN34_INTERNAL_92518982_4_k_cu_c46ca0a84cuda3std3__45__cpo7crbeginE
	.align		8
        /*0038*/ 	.dword	_ZN34_INTERNAL_92518982_4_k_cu_c46ca0a84cuda3std3__45__cpo5crendE
	.align		8
        /*0040*/ 	.dword	_ZN34_INTERNAL_92518982_4_k_cu_c46ca0a84cuda3std3__436_GLOBAL__N__92518982_4_k_cu_c46ca0a86ignoreE
	.align		8
        /*0048*/ 	.dword	_ZN34_INTERNAL_92518982_4_k_cu_c46ca0a84cuda3std3__419piecewise_constructE
	.align		8
        /*0050*/ 	.dword	_ZN34_INTERNAL_92518982_4_k_cu_c46ca0a84cuda3std3__48in_placeE
	.align		8
        /*0058*/ 	.dword	_ZN34_INTERNAL_92518982_4_k_cu_c46ca0a84cuda3std3__420unreachable_sentinelE
	.align		8
        /*0060*/ 	.dword	_ZN34_INTERNAL_92518982_4_k_cu_c46ca0a84cuda3std3__47nulloptE
	.align		8
        /*0068*/ 	.dword	_ZN34_INTERNAL_92518982_4_k_cu_c46ca0a84cuda3std3__48unexpectE
	.align		8
        /*0070*/ 	.dword	_ZN34_INTERNAL_92518982_4_k_cu_c46ca0a84cuda3std6ranges3__45__cpo4swapE
	.align		8
        /*0078*/ 	.dword	_ZN34_INTERNAL_92518982_4_k_cu_c46ca0a84cuda3std6ranges3__45__cpo9iter_moveE
	.align		8
        /*0080*/ 	.dword	_ZN34_INTERNAL_92518982_4_k_cu_c46ca0a84cuda3std6ranges3__45__cpo5beginE
	.align		8
        /*0088*/ 	.dword	_ZN34_INTERNAL_92518982_4_k_cu_c46ca0a84cuda3std6ranges3__45__cpo3endE
	.align		8
        /*0090*/ 	.dword	_ZN34_INTERNAL_92518982_4_k_cu_c46ca0a84cuda3std6ranges3__45__cpo6cbeginE
	.align		8
        /*0098*/ 	.dword	_ZN34_INTERNAL_92518982_4_k_cu_c46ca0a84cuda3std6ranges3__45__cpo4cendE
	.align		8
        /*00a0*/ 	.dword	_ZN34_INTERNAL_92518982_4_k_cu_c46ca0a84cuda3std6ranges3__45__cpo7advanceE
	.align		8
        /*00a8*/ 	.dword	_ZN34_INTERNAL_92518982_4_k_cu_c46ca0a84cuda3std6ranges3__45__cpo9iter_swapE
	.align		8
        /*00b0*/ 	.dword	_ZN34_INTERNAL_92518982_4_k_cu_c46ca0a84cuda3std6ranges3__45__cpo4nextE
	.align		8
        /*00b8*/ 	.dword	_ZN34_INTERNAL_92518982_4_k_cu_c46ca0a84cuda3std6ranges3__45__cpo4prevE
	.align		8
        /*00c0*/ 	.dword	_ZN34_INTERNAL_92518982_4_k_cu_c46ca0a84cuda3std6ranges3__45__cpo4dataE
	.align		8
        /*00c8*/ 	.dword	_ZN34_INTERNAL_92518982_4_k_cu_c46ca0a84cuda3std6ranges3__45__cpo5cdataE
	.align		8
        /*00d0*/ 	.dword	_ZN34_INTERNAL_92518982_4_k_cu_c46ca0a84cuda3std6ranges3__45__cpo4sizeE
	.align		8
        /*00d8*/ 	.dword	_ZN34_INTERNAL_92518982_4_k_cu_c46ca0a84cuda3std6ranges3__45__cpo5ssizeE
	.align		8
        /*00e0*/ 	.dword	_ZN34_INTERNAL_92518982_4_k_cu_c46ca0a84cuda3std6ranges3__45__cpo8distanceE
	.align		8
        /*00e8*/ 	.dword	_ZN34_INTERNAL_92518982_4_k_cu_c46ca0a86thrust24THRUST_300001_SM_1000_NS8cuda_cub3parE
	.align		8
        /*00f0*/ 	.dword	_ZN34_INTERNAL_92518982_4_k_cu_c46ca0a86thrust24THRUST_300001_SM_1000_NS8cuda_cub10par_nosyncE
	.align		8
        /*00f8*/ 	.dword	_ZN34_INTERNAL_92518982_4_k_cu_c46ca0a86thrust24THRUST_300001_SM_1000_NS6system6detail10sequential3seqE
	.align		8
        /*0100*/ 	.dword	_ZN34_INTERNAL_92518982_4_k_cu_c46ca0a86thrust24THRUST_300001_SM_1000_NS12placeholders2_1E
	.align		8
        /*0108*/ 	.dword	_ZN34_INTERNAL_92518982_4_k_cu_c46ca0a86thrust24THRUST_300001_SM_1000_NS12placeholders2_2E
	.align		8
        /*0110*/ 	.dword	_ZN34_INTERNAL_92518982_4_k_cu_c46ca0a86thrust24THRUST_300001_SM_1000_NS12placeholders2_3E
	.align		8
        /*0118*/ 	.dword	_ZN34_INTERNAL_92518982_4_k_cu_c46ca0a86thrust24THRUST_300001_SM_1000_NS12placeholders2_4E
	.align		8
        /*0120*/ 	.dword	_ZN34_INTERNAL_92518982_4_k_cu_c46ca0a86thrust24THRUST_300001_SM_1000_NS12placeholders2_5E
	.align		8
        /*0128*/ 	.dword	_ZN34_INTERNAL_92518982_4_k_cu_c46ca0a86thrust24THRUST_300001_SM_1000_NS12placeholders2_6E
	.align		8
        /*0130*/ 	.dword	_ZN34_INTERNAL_92518982_4_k_cu_c46ca0a86thrust24THRUST_300001_SM_1000_NS12placeholders2_7E
	.align		8
        /*0138*/ 	.dword	_ZN34_INTERNAL_92518982_4_k_cu_c46ca0a86thrust24THRUST_300001_SM_1000_NS12placeholders2_8E
	.align		8
        /*0140*/ 	.dword	_ZN34_INTERNAL_92518982_4_k_cu_c46ca0a86thrust24THRUST_300001_SM_1000_NS12placeholders2_9E
	.align		8
        /*0148*/ 	.dword	_ZN34_INTERNAL_92518982_4_k_cu_c46ca0a86thrust24THRUST_300001_SM_1000_NS12placeholders3_10E
	.align		8
        /*0150*/ 	.dword	_ZN34_INTERNAL_92518982_4_k_cu_c46ca0a86thrust24THRUST_300001_SM_1000_NS3seqE


//--------------------- .text._ZN3cub18CUB_300001_SM_10006detail9transform16transform_kernelINS2_10policy_hubILb1EN4cuda3std3__45tupleIJN6thrust24THRUST_300001_SM_1000_NS17counting_iteratorIiNSA_11use_defaultESC_SC_EEEEEE10policy1000ElNS7_10__identityENSA_10device_ptrIiEEJSD_EEEvT0_iT1_T2_DpNS2_10kernel_argIT3_EE --------------------------
	.section	.text._ZN3cub18CUB_300001_SM_10006detail9transform16transform_kernelINS2_10policy_hubILb1EN4cuda3std3__45tupleIJN6thrust24THRUST_300001_SM_1000_NS17counting_iteratorIiNSA_11use_defaultESC_SC_EEEEEE10policy1000ElNS7_10__identityENSA_10device_ptrIiEEJSD_EEEvT0_iT1_T2_DpNS2_10kernel_argIT3_EE,"ax",@progbits
	.align	128
        .global         _ZN3cub18CUB_300001_SM_10006detail9transform16transform_kernelINS2_10policy_hubILb1EN4cuda3std3__45tupleIJN6thrust24THRUST_300001_SM_1000_NS17counting_iteratorIiNSA_11use_defaultESC_SC_EEEEEE10policy1000ElNS7_10__identityENSA_10device_ptrIiEEJSD_EEEvT0_iT1_T2_DpNS2_10kernel_argIT3_EE
        .type           _ZN3cub18CUB_300001_SM_10006detail9transform16transform_kernelINS2_10policy_hubILb1EN4cuda3std3__45tupleIJN6thrust24THRUST_300001_SM_1000_NS17counting_iteratorIiNSA_11use_defaultESC_SC_EEEEEE10policy1000ElNS7_10__identityENSA_10device_ptrIiEEJSD_EEEvT0_iT1_T2_DpNS2_10kernel_argIT3_EE,@function
        .size           _ZN3cub18CUB_300001_SM_10006detail9transform16transform_kernelINS2_10policy_hubILb1EN4cuda3std3__45tupleIJN6thrust24THRUST_300001_SM_1000_NS17counting_iteratorIiNSA_11use_defaultESC_SC_EEEEEE10policy1000ElNS7_10__identityENSA_10device_ptrIiEEJSD_EEEvT0_iT1_T2_DpNS2_10kernel_argIT3_EE,(.L_x_389 - _ZN3cub18CUB_300001_SM_10006detail9transform16transform_kernelINS2_10policy_hubILb1EN4cuda3std3__45tupleIJN6thrust24THRUST_300001_SM_1000_NS17counting_iteratorIiNSA_11use_defaultESC_SC_EEEEEE10policy1000ElNS7_10__identityENSA_10device_ptrIiEEJSD_EEEvT0_iT1_T2_DpNS2_10kernel_argIT3_EE)
        .other          _ZN3cub18CUB_300001_SM_10006detail9transform16transform_kernelINS2_10policy_hubILb1EN4cuda3std3__45tupleIJN6thrust24THRUST_300001_SM_1000_NS17counting_iteratorIiNSA_11use_defaultESC_SC_EEEEEE10policy1000ElNS7_10__identityENSA_10device_ptrIiEEJSD_EEEvT0_iT1_T2_DpNS2_10kernel_argIT3_EE,@"STO_CUDA_ENTRY STV_DEFAULT"
_ZN3cub18CUB_300001_SM_10006detail9transform16transform_kernelINS2_10policy_hubILb1EN4cuda3std3__45tupleIJN6thrust24THRUST_300001_SM_1000_NS17counting_iteratorIiNSA_11use_defaultESC_SC_EEEEEE10policy1000ElNS7_10__identityENSA_10device_ptrIiEEJSD_EEEvT0_iT1_T2_DpNS2_10kernel_argIT3_EE:
.text._ZN3cub18CUB_300001_SM_10006detail9transform16transform_kernelINS2_10policy_hubILb1EN4cuda3std3__45tupleIJN6thrust24THRUST_300001_SM_1000_NS17counting_iteratorIiNSA_11use_defaultESC_SC_EEEEEE10policy1000ElNS7_10__identityENSA_10device_ptrIiEEJSD_EEEvT0_iT1_T2_DpNS2_10kernel_argIT3_EE:
[----:B------:R-:W-:Y:S08]  /*0000*/  LDC R1, c[0x0][0x37c] ;  /* 0x0000df00ff017b82 */ /* 0x000ff00000000800 */
[----:B------:R-:W0:Y:S01]  /*0010*/  LDC R5, c[0x0][0x388] ;  /* 0x0000e200ff057b82 */ /* 0x000e220000000800 */
[----:B------:R-:W1:Y:S07]  /*0020*/  LDCU.64 UR6, c[0x0][0x380] ;  /* 0x00007000ff0677ac */ /* 0x000e6e0008000a00 */
[----:B------:R-:W2:Y:S08]  /*0030*/  S2UR UR4, SR_CTAID.X ;  /* 0x00000000000479c3 */ /* 0x000eb00000002500 */
[----:B------:R-:W3:Y:S01]  /*0040*/  LDC.64 R10, c[0x0][0x390] ;  /* 0x0000e400ff0a7b82 */ /* 0x000ee20000000a00 */
[----:B0-----:R-:W-:-:S05]  /*0050*/  IMAD.SHL.U32 R3, R5, 0x80, RZ ;  /* 0x0000008005037824 */ /* 0x001fca00078e00ff */
[----:B------:R-:W-:Y:S01]  /*0060*/  SHF.R.S32.HI R0, RZ, 0x1f, R3 ;  /* 0x0000001fff007819 */ /* 0x000fe20000011403 */
[----:B--2---:R-:W-:-:S04]  /*0070*/  IMAD.WIDE.U32 R6, R3, UR4, RZ ;  /* 0x0000000403067c25 */ /* 0x004fc8000f8e00ff */
[----:B------:R-:W-:Y:S01]  /*0080*/  IMAD R9, R0, UR4, RZ ;  /* 0x0000000400097c24 */ /* 0x000fe2000f8e02ff */
[C---:B-1----:R-:W-:Y:S01]  /*0090*/  IADD3 R4, P0, PT, -R6.reuse, UR6, RZ ;  /* 0x0000000606047c10 */ /* 0x042fe2000ff1e1ff */
[----:B------:R-:W0:Y:S02]  /*00a0*/  LDCU UR6, c[0x0][0x398] ;  /* 0x00007300ff0677ac */ /* 0x000e240008000800 */
[----:B------:R-:W-:Y:S01]  /*00b0*/  IMAD.IADD R8, R7, 0x1, R9 ;  /* 0x0000000107087824 */ /* 0x000fe200078e0209 */
[----:B---3--:R-:W-:Y:S01]  /*00c0*/  LEA R2, P1, R6, R10, 0x2 ;  /* 0x0000000a06027211 */ /* 0x008fe200078210ff */
[----:B------:R-:W1:Y:S03]  /*00d0*/  LDCU.64 UR4, c[0x0][0x358] ;  /* 0x00006b00ff0477ac */ /* 0x000e660008000a00 */
[----:B------:R-:W-:Y:S02]  /*00e0*/  IADD3.X R7, PT, PT, ~R8, UR7, RZ, P0, !PT ;  /* 0x0000000708077c10 */ /* 0x000fe400087fe5ff */
[----:B------:R-:W-:-:S04]  /*00f0*/  ISETP.LT.U32.AND P0, PT, R4, R3, PT ;  /* 0x000000030400720c */ /* 0x000fc80003f01070 */
[----:B------:R-:W-:-:S04]  /*0100*/  ISETP.LT.AND.EX P0, PT, R7, R0, PT, P0 ;  /* 0x000000000700720c */ /* 0x000fc80003f01300 */
[----:B------:R-:W-:Y:S01]  /*0110*/  SEL R4, R4, R3, P0 ;  /* 0x0000000304047207 */ /* 0x000fe20000000000 */
[----:B0-----:R-:W-:-:S03]  /*0120*/  VIADD R0, R6, UR6 ;  /* 0x0000000606007c36 */ /* 0x001fc60008000000 */
[----:B------:R-:W-:Y:S02]  /*0130*/  ISETP.NE.AND P0, PT, R3, R4, PT ;  /* 0x000000040300720c */ /* 0x000fe40003f05270 */
[----:B------:R-:W-:-:S11]  /*0140*/  LEA.HI.X R3, R6, R11, R8, 0x2, P1 ;  /* 0x0000000b06037211 */ /* 0x000fd600008f1408 */
[----:B-1----:R-:W-:Y:S05]  /*0150*/  @!P0 BRA `(.L_x_0) ;  /* 0x0000000800048947 */ /* 0x002fea0003800000 */
[----:B------:R-:W-:-:S13]  /*0160*/  ISETP.GE.AND P0, PT, R5, 0x1, PT ;  /* 0x000000010500780c */ /* 0x000fda0003f06270 */
[----:B------:R-:W-:Y:S05]  /*0170*/  @!P0 EXIT ;  /* 0x000000000000894d */ /* 0x000fea0003800000 */
[----:B------:R-:W0:Y:S01]  /*0180*/  S2R R9, SR_TID.X ;  /* 0x0000000000097919 */ /* 0x000e220000002100 */
[C---:B------:R-:W-:Y:S01]  /*0190*/  ISETP.GE.U32.AND P0, PT, R5.reuse, 0x8, PT ;  /* 0x000000080500780c */ /* 0x040fe20003f06070 */
[----:B------:R-:W-:Y:S01]  /*01a0*/  IMAD.MOV.U32 R8, RZ, RZ, RZ ;  /* 0x000000ffff087224 */ /* 0x000fe200078e00ff */
[----:B------:R-:W-:-:S11]  /*01b0*/  LOP3.LUT R10, R5, 0x7, RZ, 0xc0, !PT ;  /* 0x00000007050a7812 */ /* 0x000fd600078ec0ff */
[----:B------:R-:W-:Y:S05]  /*01c0*/  @!P0 BRA `(.L_x_1) ;  /* 0x0000000400288947 */ /* 0x000fea0003800000 */
[CC--:B0-----:R-:W-:Y:S01]  /*01d0*/  ISETP.GE.AND P2, PT, R9.reuse, R4.reuse, PT ;  /* 0x000000040900720c */ /* 0x0c1fe20003f46270 */
[C---:B------:R-:W-:Y:S01]  /*01e0*/  VIADD R17, R9.reuse, 0x180 ;  /* 0x0000018009117836 */ /* 0x040fe20000000000 */
[C---:B------:R-:W-:Y:S01]  /*01f0*/  IADD3 R13, PT, PT, R9.reuse, 0x80, RZ ;  /* 0x00000080090d7810 */ /* 0x040fe20007ffe0ff */
[C---:B------:R-:W-:Y:S01]  /*0200*/  VIADD R21, R9.reuse, 0x280 ;  /* 0x0000028009157836 */ /* 0x040fe20000000000 */
[C---:B------:R-:W-:Y:S01]  /*0210*/  IADD3 R19, PT, PT, R9.reuse, 0x200, RZ ;  /* 0x0000020009137810 */ /* 0x040fe20007ffe0ff */
[----:B------:R-:W-:Y:S01]  /*0220*/  VIADD R23, R9, 0x300 ;  /* 0x0000030009177836 */ /* 0x000fe20000000000 */
[-C--:B------:R-:W-:Y:S01]  /*0230*/  ISETP.GE.AND P1, PT, R13, R4.reuse, PT ;  /* 0x000000040d00720c */ /* 0x080fe20003f26270 */
[----:B------:R-:W-:Y:S01]  /*0240*/  VIADD R25, R9, 0x380 ;  /* 0x0000038009197836 */ /* 0x000fe20000000000 */
[-C--:B------:R-:W-:Y:S01]  /*0250*/  ISETP.GE.AND P3, PT, R19, R4.reuse, PT ;  /* 0x000000041300720c */ /* 0x080fe20003f66270 */
[----:B------:R-:W-:Y:S01]  /*0260*/  VIADD R15, R9, 0x100 ;  /* 0x00000100090f7836 */ /* 0x000fe20000000000 */
[----:B------:R-:W-:-:S02]  /*0270*/  ISETP.GE.AND P4, PT, R21, R4, PT ;  /* 0x000000041500720c */ /* 0x000fc40003f86270 */
[-C--:B------:R-:W-:Y:S01]  /*0280*/  ISETP.GE.AND P5, PT, R23, R4.reuse, PT ;  /* 0x000000041700720c */ /* 0x080fe20003fa6270 */
[C---:B------:R-:W-:Y:S01]  /*0290*/  @!P2 IMAD.IADD R11, R0.reuse, 0x1, R9 ;  /* 0x00000001000ba824 */ /* 0x040fe200078e0209 */
[-C--:B------:R-:W-:Y:S01]  /*02a0*/  ISETP.GE.AND P6, PT, R25, R4.reuse, PT ;  /* 0x000000041900720c */ /* 0x080fe20003fc6270 */
[----:B------:R-:W-:Y:S01]  /*02b0*/  @!P2 IMAD.WIDE.U32 R6, R9, 0x4, R2 ;  /* 0x000000040906a825 */ /* 0x000fe200078e0002 */
[-C--:B------:R-:W-:Y:S02]  /*02c0*/  ISETP.GE.AND P0, PT, R15, R4.reuse, PT ;  /* 0x000000040f00720c */ /* 0x080fe40003f06270 */
[----:B------:R-:W-:Y:S02]  /*02d0*/  LOP3.LUT R8, R5, 0x7ffffff8, RZ, 0xc0, !PT ;  /* 0x7ffffff805087812 */ /* 0x000fe400078ec0ff */
[----:B------:R0:W-:Y:S01]  /*02e0*/  @!P2 STG.E desc[UR4][R6.64], R11 ;  /* 0x0000000b0600a986 */ /* 0x0001e2000c101904 */
[----:B------:R-:W-:Y:S01]  /*02f0*/  ISETP.GE.AND P2, PT, R17, R4, PT ;  /* 0x000000041100720c */ /* 0x000fe20003f46270 */
[C---:B------:R-:W-:Y:S01]  /*0300*/  @!P3 IMAD.IADD R19, R0.reuse, 0x1, R19 ;  /* 0x000000010013b824 */ /* 0x040fe200078e0213 */
[----:B------:R-:W-:-:S02]  /*0310*/  @!P4 IADD3 R21, PT, PT, R0, R21, RZ ;  /* 0x000000150015c210 */ /* 0x000fc40007ffe0ff */
[C---:B------:R-:W-:Y:S02]  /*0320*/  @!P5 IMAD.IADD R23, R0.reuse, 0x1, R23 ;  /* 0x000000010017d824 */ /* 0x040fe400078e0217 */
[C---:B------:R-:W-:Y:S02]  /*0330*/  @!P6 IMAD.IADD R25, R0.reuse, 0x1, R25 ;  /* 0x000000010019e824 */ /* 0x040fe400078e0219 */
[C---:B------:R-:W-:Y:S02]  /*0340*/  @!P0 IMAD.IADD R15, R0.reuse, 0x1, R15 ;  /* 0x00000001000f8824 */ /* 0x040fe400078e020f */
[----:B0-----:R-:W-:Y:S01]  /*0350*/  IMAD.WIDE R6, R13, 0x4, R2 ;  /* 0x000000040d067825 */ /* 0x001fe200078e0202 */
[----:B------:R-:W-:-:S03]  /*0360*/  @!P1 IADD3 R13, PT, PT, R0, R13, RZ ;  /* 0x0000000d000d9210 */ /* 0x000fc60007ffe0ff */
[----:B------:R-:W-:Y:S01]  /*0370*/  @!P2 IMAD.IADD R17, R0, 0x1, R17 ;  /* 0x000000010011a824 */ /* 0x000fe200078e0211 */
[----:B------:R1:W-:Y:S04]  /*0380*/  @!P3 STG.E desc[UR4][R6.64+0x600], R19 ;  /* 0x000600130600b986 */ /* 0x0003e8000c101904 */
[----:B------:R1:W-:Y:S04]  /*0390*/  @!P1 STG.E desc[UR4][R6.64], R13 ;  /* 0x0000000d06009986 */ /* 0x0003e8000c101904 */
[----:B------:R1:W-:Y:S04]  /*03a0*/  @!P2 STG.E desc[UR4][R6.64+0x400], R17 ;  /* 0x000400110600a986 */ /* 0x0003e8000c101904 */
[----:B------:R1:W-:Y:S04]  /*03b0*/  @!P4 STG.E desc[UR4][R6.64+0x800], R21 ;  /* 0x000800150600c986 */ /* 0x0003e8000c101904 */
[----:B------:R1:W-:Y:S04]  /*03c0*/  @!P5 STG.E desc[UR4][R6.64+0xa00], R23 ;  /* 0x000a00170600d986 */ /* 0x0003e8000c101904 */
[----:B------:R1:W-:Y:S04]  /*03d0*/  @!P6 STG.E desc[UR4][R6.64+0xc00], R25 ;  /* 0x000c00190600e986 */ /* 0x0003e8000c101904 */
[----:B------:R1:W-:Y:S01]  /*03e0*/  @!P0 STG.E desc[UR4][R6.64+0x200], R15 ;  /* 0x0002000f06008986 */ /* 0x0003e2000c101904 */
[----:B------:R-:W-:-:S13]  /*03f0*/  ISETP.NE.AND P0, PT, R8, 0x8, PT ;  /* 0x000000080800780c */ /* 0x000fda0003f05270 */
[----:B-1----:R-:W-:Y:S05]  /*0400*/  @!P0 BRA `(.L_x_1) ;  /* 0x0000000000988947 */ /* 0x002fea0003800000 */
[----:B------:R-:W-:-:S07]  /*0410*/  IMAD.MOV.U32 R12, RZ, RZ, 0x8 ;  /* 0x00000008ff0c7424 */ /* 0x000fce00078e00ff */
.L_x_2:
[C---:B------:R-:W-:Y:S02]  /*0420*/  LEA R11, R12.reuse, R9, 0x7 ;  /* 0x000000090c0b7211 */ /* 0x040fe400078e38ff */
[----:B------:R-:W-:Y:S02]  /*0430*/  IADD3 R12, PT, PT, R12, 0x8, RZ ;  /* 0x000000080c0c7810 */ /* 0x000fe40007ffe0ff */
[CC--:B------:R-:W-:Y:S01]  /*0440*/  ISETP.GE.AND P2, PT, R11.reuse, R4.reuse, PT ;  /* 0x000000040b00720c */ /* 0x0c0fe20003f46270 */
        /* <DEDUP_REMOVED lines=11> */
[----:B------:R-:W-:Y:S01]  /*0500*/  @!P2 IMAD.IADD R5, R0, 0x1, R11 ;  /* 0x000000010005a824 */ /* 0x000fe200078e020b */
[-C--:B------:R-:W-:Y:S01]  /*0510*/  ISETP.GE.AND P6, PT, R25, R4.reuse, PT ;  /* 0x000000041900720c */ /* 0x080fe20003fc6270 */
[----:B------:R-:W-:Y:S01]  /*0520*/  @!P2 IMAD.WIDE.U32 R6, R11, 0x4, R2 ;  /* 0x000000040b06a825 */ /* 0x000fe200078e0002 */
[----:B------:R-:W-:-:S04]  /*0530*/  ISETP.GE.AND P0, PT, R19, R4, PT ;  /* 0x000000041300720c */ /* 0x000fc80003f06270 */
[----:B------:R0:W-:Y:S01]  /*0540*/  @!P2 STG.E desc[UR4][R6.64], R5 ;  /* 0x000000050600a986 */ /* 0x0001e2000c101904 */
[----:B------:R-:W-:Y:S02]  /*0550*/  ISETP.GE.AND P2, PT, R17, R4, PT ;  /* 0x000000041100720c */ /* 0x000fe40003f46270 */
[C---:B------:R-:W-:Y:S01]  /*0560*/  @!P3 IADD3 R15, PT, PT, R0.reuse, R15, RZ ;  /* 0x0000000f000fb210 */ /* 0x040fe20007ffe0ff */
[C---:B------:R-:W-:Y:S02]  /*0570*/  @!P4 IMAD.IADD R13, R0.reuse, 0x1, R13 ;  /* 0x00000001000dc824 */ /* 0x040fe400078e020d */
[----:B------:R-:W-:-:S03]  /*0580*/  @!P5 IMAD.IADD R11, R0, 0x1, R23 ;  /* 0x00000001000bd824 */ /* 0x000fc600078e0217 */
[----:B------:R-:W-:Y:S02]  /*0590*/  @!P0 IMAD.IADD R19, R0, 0x1, R19 ;  /* 0x0000000100138824 */ /* 0x000fe400078e0213 */
[----:B0-----:R-:W-:-:S04]  /*05a0*/  IMAD.WIDE R6, R21, 0x4, R2 ;  /* 0x0000000415067825 */ /* 0x001fc800078e0202 */
[C---:B------:R-:W-:Y:S01]  /*05b0*/  @!P1 IMAD.IADD R21, R0.reuse, 0x1, R21 ;  /* 0x0000000100159824 */ /* 0x040fe200078e0215 */
[----:B------:R1:W-:Y:S01]  /*05c0*/  @!P3 STG.E desc[UR4][R6.64+0x600], R15 ;  /* 0x0006000f0600b986 */ /* 0x0003e2000c101904 */
[C---:B------:R-:W-:Y:S02]  /*05d0*/  @!P2 IMAD.IADD R17, R0.reuse, 0x1, R17 ;  /* 0x000000010011a824 */ /* 0x040fe400078e0211 */
[----:B------:R-:W-:Y:S01]  /*05e0*/  @!P6 IMAD.IADD R5, R0, 0x1, R25 ;  /* 0x000000010005e824 */ /* 0x000fe200078e0219 */
[----:B------:R1:W-:Y:S04]  /*05f0*/  @!P1 STG.E desc[UR4][R6.64], R21 ;  /* 0x0000001506009986 */ /* 0x0003e8000c101904 */
[----:B------:R1:W-:Y:S04]  /*0600*/  @!P2 STG.E desc[UR4][R6.64+0x400], R17 ;  /* 0x000400110600a986 */ /* 0x0003e8000c101904 */
[----:B------:R1:W-:Y:S04]  /*0610*/  @!P4 STG.E desc[UR4][R6.64+0x800], R13 ;  /* 0x0008000d0600c986 */ /* 0x0003e8000c101904 */
[----:B------:R1:W-:Y:S04]  /*0620*/  @!P5 STG.E desc[UR4][R6.64+0xa00], R11 ;  /* 0x000a000b0600d986 */ /* 0x0003e8000c101904 */
[----:B------:R1:W-:Y:S04]  /*0630*/  @!P6 STG.E desc[UR4][R6.64+0xc00], R5 ;  /* 0x000c00050600e986 */ /* 0x0003e8000c101904 */
[----:B------:R1:W-:Y:S01]  /*0640*/  @!P0 STG.E desc[UR4][R6.64+0x200], R19 ;  /* 0x0002001306008986 */ /* 0x0003e2000c101904 */
[----:B------:R-:W-:-:S13]  /*0650*/  ISETP.NE.AND P0, PT, R12, R8, PT ;  /* 0x000000080c00720c */ /* 0x000fda0003f05270 */
[----:B-1----:R-:W-:Y:S05]  /*0660*/  @P0 BRA `(.L_x_2) ;  /* 0xfffffffc006c0947 */ /* 0x002fea000383ffff */
.L_x_1:
[----:B------:R-:W-:-:S13]  /*0670*/  ISETP.NE.AND P0, PT, R10, RZ, PT ;  /* 0x000000ff0a00720c */ /* 0x000fda0003f05270 */
[----:B------:R-:W-:Y:S05]  /*0680*/  @!P0 EXIT ;  /* 0x000000000000894d */ /* 0x000fea0003800000 */
[----:B------:R-:W1:Y:S01]  /*0690*/  LDC R12, c[0x0][0x388] ;  /* 0x0000e200ff0c7b82 */ /* 0x000e620000000800 */
[----:B------:R-:W-:Y:S02]  /*06a0*/  ISETP.GE.U32.AND P0, PT, R10, 0x4, PT ;  /* 0x000000040a00780c */ /* 0x000fe40003f06070 */
[----:B-1----:R-:W-:-:S04]  /*06b0*/  LOP3.LUT R14, R12, 0x3, RZ, 0xc0, !PT ;  /* 0x000000030c0e7812 */ /* 0x002fc800078ec0ff */
[----:B------:R-:W-:-:S07]  /*06c0*/  ISETP.NE.AND P4, PT, R14, RZ, PT ;  /* 0x000000ff0e00720c */ /* 0x000fce0003f85270 */
[----:B------:R-:W-:Y:S06]  /*06d0*/  @!P0 BRA `(.L_x_3) ;  /* 0x0000000000488947 */ /* 0x000fec0003800000 */
[C---:B0-----:R-:W-:Y:S02]  /*06e0*/  IMAD R5, R8.reuse, 0x80, R9 ;  /* 0x0000008008057824 */ /* 0x041fe400078e0209 */
[----:B------:R-:W-:Y:S02]  /*06f0*/  VIADD R8, R8, 0x4 ;  /* 0x0000000408087836 */ /* 0x000fe40000000000 */
[C---:B------:R-:W-:Y:S01]  /*0700*/  VIADD R11, R5.reuse, 0x80 ;  /* 0x00000080050b7836 */ /* 0x040fe20000000000 */
[C---:B------:R-:W-:Y:S01]  /*0710*/  IADD3 R15, PT, PT, R5.reuse, 0x180, RZ ;  /* 0x00000180050f7810 */ /* 0x040fe20007ffe0ff */
[C---:B------:R-:W-:Y:S01]  /*0720*/  VIADD R13, R5.reuse, 0x100 ;  /* 0x00000100050d7836 */ /* 0x040fe20000000000 */
[CC--:B------:R-:W-:Y:S01]  /*0730*/  ISETP.GE.AND P0, PT, R5.reuse, R4.reuse, PT ;  /* 0x000000040500720c */ /* 0x0c0fe20003f06270 */
[----:B------:R-:W-:Y:S01]  /*0740*/  IMAD.WIDE R6, R5, 0x4, R2 ;  /* 0x0000000405067825 */ /* 0x000fe200078e0202 */
[-C--:B------:R-:W-:Y:S02]  /*0750*/  ISETP.GE.AND P1, PT, R11, R4.reuse, PT ;  /* 0x000000040b00720c */ /* 0x080fe40003f26270 */
[----:B------:R-:W-:-:S02]  /*0760*/  ISETP.GE.AND P2, PT, R13, R4, PT ;  /* 0x000000040d00720c */ /* 0x000fc40003f46270 */
[----:B------:R-:W-:-:S07]  /*0770*/  ISETP.GE.AND P3, PT, R15, R4, PT ;  /* 0x000000040f00720c */ /* 0x000fce0003f66270 */
[C---:B------:R-:W-:Y:S02]  /*0780*/  @!P0 IMAD.IADD R5, R0.reuse, 0x1, R5 ;  /* 0x0000000100058824 */ /* 0x040fe400078e0205 */
[C---:B------:R-:W-:Y:S02]  /*0790*/  @!P1 IMAD.IADD R11, R0.reuse, 0x1, R11 ;  /* 0x00000001000b9824 */ /* 0x040fe400078e020b */
[C---:B------:R-:W-:Y:S01]  /*07a0*/  @!P2 IMAD.IADD R13, R0.reuse, 0x1, R13 ;  /* 0x00000001000da824 */ /* 0x040fe200078e020d */
[----:B------:R1:W-:Y:S01]  /*07b0*/  @!P0 STG.E desc[UR4][R6.64], R5 ;  /* 0x0000000506008986 */ /* 0x0003e2000c101904 */
[----:B------:R-:W-:-:S03]  /*07c0*/  @!P3 IADD3 R15, PT, PT, R0, R15, RZ ;  /* 0x0000000f000fb210 */ /* 0x000fc60007ffe0ff */
[----:B------:R1:W-:Y:S04]  /*07d0*/  @!P1 STG.E desc[UR4][R6.64+0x200], R11 ;  /* 0x0002000b06009986 */ /* 0x0003e8000c101904 */
[----:B------:R1:W-:Y:S04]  /*07e0*/  @!P2 STG.E desc[UR4][R6.64+0x400], R13 ;  /* 0x0004000d0600a986 */ /* 0x0003e8000c101904 */
[----:B------:R1:W-:Y:S02]  /*07f0*/  @!P3 STG.E desc[UR4][R6.64+0x600], R15 ;  /* 0x0006000f0600b986 */ /* 0x0003e4000c101904 */
.L_x_3:
[----:B------:R-:W-:Y:S05]  /*0800*/  @!P4 EXIT ;  /* 0x000000000000c94d */ /* 0x000fea0003800000 */
[----:B------:R-:W-:Y:S02]  /*0810*/  ISETP.NE.AND P0, PT, R14, 0x1, PT ;  /* 0x000000010e00780c */ /* 0x000fe40003f05270 */
[----:B-1----:R-:W-:-:S04]  /*0820*/  LOP3.LUT R5, R12, 0x1, RZ, 0xc0, !PT ;  /* 0x000000010c057812 */ /* 0x002fc800078ec0ff */
[----:B------:R-:W-:-:S07]  /*0830*/  ISETP.NE.U32.AND P2, PT, R5, 0x1, PT ;  /* 0x000000010500780c */ /* 0x000fce0003f45070 */
[----:B------:R-:W-:Y:S06]  /*0840*/  @!P0 BRA `(.L_x_4) ;  /* 0x0000000000288947 */ /* 0x000fec0003800000 */
[C---:B0-----:R-:W-:Y:S02]  /*0850*/  IMAD R5, R8.reuse, 0x80, R9 ;  /* 0x0000008008057824 */ /* 0x041fe400078e0209 */
[----:B------:R-:W-:Y:S02]  /*0860*/  VIADD R8, R8, 0x2 ;  /* 0x0000000208087836 */ /* 0x000fe40000000000 */
[C---:B------:R-:W-:Y:S01]  /*0870*/  VIADD R11, R5.reuse, 0x80 ;  /* 0x00000080050b7836 */ /* 0x040fe20000000000 */
[C---:B------:R-:W-:Y:S01]  /*0880*/  ISETP.GE.AND P0, PT, R5.reuse, R4, PT ;  /* 0x000000040500720c */ /* 0x040fe20003f06270 */
[----:B------:R-:W-:-:S03]  /*0890*/  IMAD.WIDE R6, R5, 0x4, R2 ;  /* 0x0000000405067825 */ /* 0x000fc600078e0202 */
[----:B------:R-:W-:-:S09]  /*08a0*/  ISETP.GE.AND P1, PT, R11, R4, PT ;  /* 0x000000040b00720c */ /* 0x000fd20003f26270 */
[----:B------:R-:W-:-:S04]  /*08b0*/  @!P0 IADD3 R5, PT, PT, R0, R5, RZ ;  /* 0x0000000500058210 */ /* 0x000fc80007ffe0ff */
[----:B------:R-:W-:Y:S01]  /*08c0*/  @!P1 IMAD.IADD R11, R0, 0x1, R11 ;  /* 0x00000001000b9824 */ /* 0x000fe200078e020b */
[----:B------:R1:W-:Y:S04]  /*08d0*/  @!P0 STG.E desc[UR4][R6.64], R5 ;  /* 0x0000000506008986 */ /* 0x0003e8000c101904 */
[----:B------:R1:W-:Y:S02]  /*08e0*/  @!P1 STG.E desc[UR4][R6.64+0x200], R11 ;  /* 0x0002000b06009986 */ /* 0x0003e4000c101904 */
.L_x_4:
[----:B------:R-:W-:Y:S05]  /*08f0*/  @P2 EXIT ;  /* 0x000000000000294d */ /* 0x000fea0003800000 */
[----:B0-----:R-:W-:-:S05]  /*0900*/  IMAD R9, R8, 0x80, R9 ;  /* 0x0000008008097824 */ /* 0x001fca00078e0209 */
[----:B------:R-:W-:-:S13]  /*0910*/  ISETP.GE.AND P0, PT, R9, R4, PT ;  /* 0x000000040900720c */ /* 0x000fda0003f06270 */
[----:B------:R-:W-:Y:S05]  /*0920*/  @P0 EXIT ;  /* 0x000000000000094d */ /* 0x000fea0003800000 */
[----:B-1----:R-:W-:Y:S01]  /*0930*/  IADD3 R5, PT, PT, R0, R9, RZ ;  /* 0x0000000900057210 */ /* 0x002fe20007ffe0ff */
[----:B------:R-:W-:-:S05]  /*0940*/  IMAD.WIDE R2, R9, 0x4, R2 ;  /* 0x0000000409027825 */ /* 0x000fca00078e0202 */
[----:B------:R-:W-:Y:S01]  /*0950*/  STG.E desc[UR4][R2.64], R5 ;  /* 0x0000000502007986 */ /* 0x000fe2000c101904 */
[----:B------:R-:W-:Y:S05]  /*0960*/  EXIT ;  /* 0x000000000000794d */ /* 0x000fea0003800000 */
.L_x_0:
[----:B------:R-:W-:-:S13]  /*0970*/  ISETP.GE.AND P0, PT, R5, 0x1, PT ;  /* 0x000000010500780c */ /* 0x000fda0003f06270 */
[----:B------:R-:W-:Y:S05]  /*0980*/  @!P0 EXIT ;  /* 0x000000000000894d */ /* 0x000fea0003800000 */
[----:B------:R-:W0:Y:S01]  /*0990*/  S2R R4, SR_TID.X ;  /* 0x0000000000047919 */ /* 0x000e220000002100 */
[C---:B------:R-:W-:Y:S01]  /*09a0*/  ISETP.GE.U32.AND P0, PT, R5.reuse, 0x8, PT ;  /* 0x000000080500780c */ /* 0x040fe20003f06070 */
[----:B------:R-:W-:Y:S01]  /*09b0*/  IMAD.MOV.U32 R9, RZ, RZ, RZ ;  /* 0x000000ffff097224 */ /* 0x000fe200078e00ff */
[----:B------:R-:W-:-:S04]  /*09c0*/  LOP3.LUT R12, R5, 0x7, RZ, 0xc0, !PT ;  /* 0x00000007050c7812 */ /* 0x000fc800078ec0ff */
[----:B------:R-:W-:-:S07]  /*09d0*/  ISETP.NE.AND P1, PT, R12, RZ, PT ;  /* 0x000000ff0c00720c */ /* 0x000fce0003f25270 */
[----:B------:R-:W-:Y:S06]  /*09e0*/  @!P0 BRA `(.L_x_5) ;  /* 0x0000000000648947 */ /* 0x000fec0003800000 */
[----:B------:R-:W-:Y:S01]  /*09f0*/  LOP3.LUT R9, R5, 0x7ffffff8, RZ, 0xc0, !PT ;  /* 0x7ffffff805097812 */ /* 0x000fe200078ec0ff */
[----:B------:R-:W-:-:S07]  /*0a00*/  IMAD.MOV.U32 R8, RZ, RZ, RZ ;  /* 0x000000ffff087224 */ /* 0x000fce00078e00ff */
.L_x_6:
[C---:B01----:R-:W-:Y:S02]  /*0a10*/  IMAD R11, R8.reuse, 0x80, R4 ;  /* 0x00000080080b7824 */ /* 0x043fe400078e0204 */
[----:B------:R-:W-:Y:S02]  /*0a20*/  VIADD R8, R8, 0x8 ;  /* 0x0000000808087836 */ /* 0x000fe40000000000 */
[C---:B------:R-:W-:Y:S01]  /*0a30*/  VIADD R7, R11.reuse, 0x80 ;  /* 0x000000800b077836 */ /* 0x040fe20000000000 */
[----:B------:R-:W-:Y:S01]  /*0a40*/  IADD3 R13, PT, PT, R0, R11, RZ ;  /* 0x0000000b000d7210 */ /* 0x000fe20007ffe0ff */
[--C-:B------:R-:W-:Y:S01]  /*0a50*/  IMAD.WIDE.U32 R10, R11, 0x4, R2.reuse ;  /* 0x000000040b0a7825 */ /* 0x100fe200078e0002 */
[----:B------:R-:W-:Y:S02]  /*0a60*/  ISETP.NE.AND P0, PT, R8, R9, PT ;  /* 0x000000090800720c */ /* 0x000fe40003f05270 */
[C---:B------:R-:W-:Y:S01]  /*0a70*/  IADD3 R19, PT, PT, R13.reuse, 0x180, RZ ;  /* 0x000001800d137810 */ /* 0x040fe20007ffe0ff */
[C---:B------:R-:W-:Y:S01]  /*0a80*/  VIADD R15, R13.reuse, 0x80 ;  /* 0x000000800d0f7836 */ /* 0x040fe20000000000 */
[----:B------:R-:W-:Y:S01]  /*0a90*/  IADD3 R27, PT, PT, R13, 0x380, RZ ;  /* 0x000003800d1b7810 */ /* 0x000fe20007ffe0ff */
[----:B------:R-:W-:Y:S01]  /*0aa0*/  IMAD.WIDE R6, R7, 0x4, R2 ;  /* 0x0000000407067825 */ /* 0x000fe200078e0202 */
[----:B------:R1:W-:Y:S03]  /*0ab0*/  STG.E desc[UR4][R10.64], R13 ;  /* 0x0000000d0a007986 */ /* 0x0003e6000c101904 */
[C---:B------:R-:W-:Y:S01]  /*0ac0*/  VIADD R17, R13.reuse, 0x100 ;  /* 0x000001000d117836 */ /* 0x040fe20000000000 */
[----:B------:R1:W-:Y:S01]  /*0ad0*/  STG.E desc[UR4][R6.64], R15 ;  /* 0x0000000f06007986 */ /* 0x0003e2000c101904 */
[----:B------:R-:W-:-:S02]  /*0ae0*/  VIADD R21, R13, 0x200 ;  /* 0x000002000d157836 */ /* 0x000fc40000000000 */
[C---:B------:R-:W-:Y:S01]  /*0af0*/  VIADD R23, R13.reuse, 0x280 ;  /* 0x000002800d177836 */ /* 0x040fe20000000000 */
[----:B------:R1:W-:Y:S01]  /*0b00*/  STG.E desc[UR4][R6.64+0x200], R17 ;  /* 0x0002001106007986 */ /* 0x0003e2000c101904 */
[----:B------:R-:W-:-:S03]  /*0b10*/  VIADD R25, R13, 0x300 ;  /* 0x000003000d197836 */ /* 0x000fc60000000000 */
[----:B------:R1:W-:Y:S04]  /*0b20*/  STG.E desc[UR4][R6.64+0x400], R19 ;  /* 0x0004001306007986 */ /* 0x0003e8000c101904 */
[----:B------:R1:W-:Y:S04]  /*0b30*/  STG.E desc[UR4][R6.64+0x600], R21 ;  /* 0x0006001506007986 */ /* 0x0003e8000c101904 */
[----:B------:R1:W-:Y:S04]  /*0b40*/  STG.E desc[UR4][R6.64+0x800], R23 ;  /* 0x0008001706007986 */ /* 0x0003e8000c101904 */
[----:B------:R1:W-:Y:S04]  /*0b50*/  STG.E desc[UR4][R6.64+0xa00], R25 ;  /* 0x000a001906007986 */ /* 0x0003e8000c101904 */
[----:B------:R1:W-:Y:S01]  /*0b60*/  STG.E desc[UR4][R6.64+0xc00], R27 ;  /* 0x000c001b06007986 */ /* 0x0003e2000c101904 */
[----:B------:R-:W-:Y:S05]  /*0b70*/  @P0 BRA `(.L_x_6) ;  /* 0xfffffffc00a40947 */ /* 0x000fea000383ffff */
.L_x_5:
[----:B------:R-:W-:Y:S05]  /*0b80*/  @!P1 EXIT ;  /* 0x000000000000994d */ /* 0x000fea0003800000 */
[----:B------:R-:W-:Y:S02]  /*0b90*/  ISETP.GE.U32.AND P0, PT, R12, 0x4, PT ;  /* 0x000000040c00780c */ /* 0x000fe40003f06070 */
[----:B------:R-:W-:-:S04]  /*0ba0*/  LOP3.LUT R8, R5, 0x3, RZ, 0xc0, !PT ;  /* 0x0000000305087812 */ /* 0x000fc800078ec0ff */
[----:B------:R-:W-:-:S07]  /*0bb0*/  ISETP.NE.AND P1, PT, R8, RZ, PT ;  /* 0x000000ff0800720c */ /* 0x000fce0003f25270 */
[----:B------:R-:W-:Y:S06]  /*0bc0*/  @!P0 BRA `(.L_x_7) ;  /* 0x00000000002c8947 */ /* 0x000fec0003800000 */
[C---:B01----:R-:W-:Y:S02]  /*0bd0*/  IMAD R7, R9.reuse, 0x80, R4 ;  /* 0x0000008009077824 */ /* 0x043fe400078e0204 */
[----:B------:R-:W-:Y:S02]  /*0be0*/  VIADD R9, R9, 0x4 ;  /* 0x0000000409097836 */ /* 0x000fe40000000000 */
[----:B------:R-:W-:Y:S02]  /*0bf0*/  IMAD.IADD R11, R0, 0x1, R7 ;  /* 0x00000001000b7824 */ /* 0x000fe400078e0207 */
[----:B------:R-:W-:-:S03]  /*0c00*/  IMAD.WIDE R6, R7, 0x4, R2 ;  /* 0x0000000407067825 */ /* 0x000fc600078e0202 */
[C---:B------:R-:W-:Y:S01]  /*0c10*/  IADD3 R13, PT, PT, R11.reuse, 0x80, RZ ;  /* 0x000000800b0d7810 */ /* 0x040fe20007ffe0ff */
[C---:B------:R-:W-:Y:S01]  /*0c20*/  VIADD R15, R11.reuse, 0x100 ;  /* 0x000001000b0f7836 */ /* 0x040fe20000000000 */
[----:B------:R2:W-:Y:S01]  /*0c30*/  STG.E desc[UR4][R6.64], R11 ;  /* 0x0000000b06007986 */ /* 0x0005e2000c101904 */
[----:B------:R-:W-:-:S03]  /*0c40*/  VIADD R17, R11, 0x180 ;  /* 0x000001800b117836 */ /* 0x000fc60000000000 */
[----:B------:R2:W-:Y:S04]  /*0c50*/  STG.E desc[UR4][R6.64+0x200], R13 ;  /* 0x0002000d06007986 */ /* 0x0005e8000c101904 */
[----:B------:R2:W-:Y:S04]  /*0c60*/  STG.E desc[UR4][R6.64+0x400], R15 ;  /* 0x0004000f06007986 */ /* 0x0005e8000c101904 */
[----:B------:R2:W-:Y:S02]  /*0c70*/  STG.E desc[UR4][R6.64+0x600], R17 ;  /* 0x0006001106007986 */ /* 0x0005e4000c101904 */
.L_x_7:
[----:B------:R-:W-:Y:S05]  /*0c80*/  @!P1 EXIT ;  /* 0x000000000000994d */ /* 0x000fea0003800000 */
[----:B------:R-:W-:Y:S02]  /*0c90*/  ISETP.NE.AND P0, PT, R8, 0x1, PT ;  /* 0x000000010800780c */ /* 0x000fe40003f05270 */
[----:B------:R-:W-:-:S04]  /*0ca0*/  LOP3.LUT R5, R5, 0x1, RZ, 0xc0, !PT ;  /* 0x0000000105057812 */ /* 0x000fc800078ec0ff */
[----:B------:R-:W-:-:S07]  /*0cb0*/  ISETP.NE.U32.AND P1, PT, R5, 0x1, PT ;  /* 0x000000010500780c */ /* 0x000fce0003f25070 */
[----:B------:R-:W-:Y:S06]  /*0cc0*/  @!P0 BRA `(.L_x_8) ;  /* 0x00000000001c8947 */ /* 0x000fec0003800000 */
[C---:B012---:R-:W-:Y:S01]  /*0cd0*/  LEA R7, R9.reuse, R4, 0x7 ;  /* 0x0000000409077211 */ /* 0x047fe200078e38ff */
[----:B------:R-:W-:-:S04]  /*0ce0*/  VIADD R9, R9, 0x2 ;  /* 0x0000000209097836 */ /* 0x000fc80000000000 */
[----:B------:R-:W-:Y:S02]  /*0cf0*/  IMAD.IADD R5, R0, 0x1, R7 ;  /* 0x0000000100057824 */ /* 0x000fe400078e0207 */
[----:B------:R-:W-:-:S04]  /*0d00*/  IMAD.WIDE R6, R7, 0x4, R2 ;  /* 0x0000000407067825 */ /* 0x000fc800078e0202 */
[----:B------:R-:W-:Y:S01]  /*0d10*/  VIADD R11, R5, 0x80 ;  /* 0x00000080050b7836 */ /* 0x000fe20000000000 */
[----:B------:R3:W-:Y:S04]  /*0d20*/  STG.E desc[UR4][R6.64], R5 ;  /* 0x0000000506007986 */ /* 0x0007e8000c101904 */
[----:B------:R3:W-:Y:S02]  /*0d30*/  STG.E desc[UR4][R6.64+0x200], R11 ;  /* 0x0002000b06007986 */ /* 0x0007e4000c101904 */
.L_x_8:
[----:B------:R-:W-:Y:S05]  /*0d40*/  @P1 EXIT ;  /* 0x000000000000194d */ /* 0x000fea0003800000 */
[----:B0-----:R-:W-:-:S05]  /*0d50*/  LEA R9, R9, R4, 0x7 ;  /* 0x0000000409097211 */ /* 0x001fca00078e38ff */
[----:B---3--:R-:W-:Y:S02]  /*0d60*/  IMAD.IADD R5, R0, 0x1, R9 ;  /* 0x0000000100057824 */ /* 0x008fe400078e0209 */
[----:B------:R-:W-:-:S05]  /*0d70*/  IMAD.WIDE R2, R9, 0x4, R2 ;  /* 0x0000000409027825 */ /* 0x000fca00078e0202 */
[----:B------:R-:W-:Y:S01]  /*0d80*/  STG.E desc[UR4][R2.64], R5 ;  /* 0x0000000502007986 */ /* 0x000fe2000c101904 */
[----:B------:R-:W-:Y:S05]  /*0d90*/  EXIT ;  /* 0x000000000000794d */ /* 0x000fea0003800000 */
.L_x_9:
[----:B------:R-:W-:-:S00]  /*0da0*/  BRA `(.L_x_9) ;  /* 0xfffffffc00fc7947 */ /* 0x000fc0000383ffff */
[----:B------:R-:W-:-:S00]  /*0db0*/  NOP ;  /* 0x0000000000007918 */ /* 0x000fc00000000000 */
        /* <DEDUP_REMOVED lines=12> */
.L_x_389:


//--------------------- .text._ZN3cub18CUB_300001_SM_10006detail9transform16transform_kernelINS2_10policy_hubILb1EN4cuda3std3__45tupleIJN6thrust24THRUST_300001_SM_1000_NS17counting_iteratorIiNSA_11use_defaultESC_SC_EEEEEE10policy1000EiNS7_10__identityENSA_10device_ptrIiEEJSD_EEEvT0_iT1_T2_DpNS2_10kernel_argIT3_EE --------------------------
	.section	.text._ZN3cub18CUB_300001_SM_10006detail9transform16transform_kernelINS2_10policy_hubILb1EN4cuda3std3__45tupleIJN6thrust24THRUST_300001_SM_1000_NS17counting_iteratorIiNSA_11use_defaultESC_SC_EEEEEE10policy1000EiNS7_10__identityENSA_10device_ptrIiEEJSD_EEEvT0_iT1_T2_DpNS2_10kernel_argIT3_EE,"ax",@progbits
	.align	128
        .global         _ZN3cub18CUB_300001_SM_10006detail9transform16transform_kernelINS2_10policy_hubILb1EN4cuda3std3__45tupleIJN6thrust24THRUST_300001_SM_1000_NS17counting_iteratorIiNSA_11use_defaultESC_SC_EEEEEE10policy1000EiNS7_10__identityENSA_10device_ptrIiEEJSD_EEEvT0_iT1_T2_DpNS2_10kernel_argIT3_EE
        .type           _ZN3cub18CUB_300001_SM_10006detail9transform16transform_kernelINS2_10policy_hubILb1EN4cuda3std3__45tupleIJN6thrust24THRUST_300001_SM_1000_NS17counting_iteratorIiNSA_11use_defaultESC_SC_EEEEEE10policy1000EiNS7_10__identityENSA_10device_ptrIiEEJSD_EEEvT0_iT1_T2_DpNS2_10kernel_argIT3_EE,@function
        .size           _ZN3cub18CUB_300001_SM_10006detail9transform16transform_kernelINS2_10policy_hubILb1EN4cuda3std3__45tupleIJN6thrust24THRUST_300001_SM_1000_NS17counting_iteratorIiNSA_11use_defaultESC_SC_EEEEEE10policy1000EiNS7_10__identityENSA_10device_ptrIiEEJSD_EEEvT0_iT1_T2_DpNS2_10kernel_argIT3_EE,(.L_x_390 - _ZN3cub18CUB_300001_SM_10006detail9transform16transform_kernelINS2_10policy_hubILb1EN4cuda3std3__45tupleIJN6thrust24THRUST_300001_SM_1000_NS17counting_iteratorIiNSA_11use_defaultESC_SC_EEEEEE10policy1000EiNS7_10__identityENSA_10device_ptrIiEEJSD_EEEvT0_iT1_T2_DpNS2_10kernel_argIT3_EE)
        .other          _ZN3cub18CUB_300001_SM_10006detail9transform16transform_kernelINS2_10policy_hubILb1EN4cuda3std3__45tupleIJN6thrust24THRUST_300001_SM_1000_NS17counting_iteratorIiNSA_11use_defaultESC_SC_EEEEEE10policy1000EiNS7_10__identityENSA_10device_ptrIiEEJSD_EEEvT0_iT1_T2_DpNS2_10kernel_argIT3_EE,@"STO_CUDA_ENTRY STV_DEFAULT"
_ZN3cub18CUB_300001_SM_10006detail9transform16transform_kernelINS2_10policy_hubILb1EN4cuda3std3__45tupleIJN6thrust24THRUST_300001_SM_1000_NS17counting_iteratorIiNSA_11use_defaultESC_SC_EEEEEE10policy1000EiNS7_10__identityENSA_10device_ptrIiEEJSD_EEEvT0_iT1_T2_DpNS2_10kernel_argIT3_EE:
.text._ZN3cub18CUB_300001_SM_10006detail9transform16transform_kernelINS2_10policy_hubILb1EN4cuda3std3__45tupleIJN6thrust24THRUST_300001_SM_1000_NS17counting_iteratorIiNSA_11use_defaultESC_SC_EEEEEE10policy1000EiNS7_10__identityENSA_10device_ptrIiEEJSD_EEEvT0_iT1_T2_DpNS2_10kernel_argIT3_EE:
[----:B------:R-:W-:Y:S08]  /*0000*/  LDC R1, c[0x0][0x37c] ;  /* 0x0000df00ff017b82 */ /* 0x000ff00000000800 */
[----:B------:R-:W0:Y:S01]  /*0010*/  LDC.64 R8, c[0x0][0x380] ;  /* 0x0000e000ff087b82 */ /* 0x000e220000000a00 */
[----:B------:R-:W1:Y:S07]  /*0020*/  LDCU UR6, c[0x0][0x398] ;  /* 0x00007300ff0677ac */ /* 0x000e6e0008000800 */
[----:B------:R-:W2:Y:S08]  /*0030*/  S2UR UR4, SR_CTAID.X ;  /* 0x00000000000479c3 */ /* 0x000eb00000002500 */
[----:B------:R-:W3:Y:S01]  /*0040*/  LDC.64 R2, c[0x0][0x390] ;  /* 0x0000e400ff027b82 */ /* 0x000ee20000000a00 */
[----:B0-----:R-:W-:-:S04]  /*0050*/  IMAD.SHL.U32 R6, R9, 0x80, RZ ;  /* 0x0000008009067824 */ /* 0x001fc800078e00ff */
[----:B--2---:R-:W-:Y:S01]  /*0060*/  IMAD R5, R6, UR4, RZ ;  /* 0x0000000406057c24 */ /* 0x004fe2000f8e02ff */
[----:B------:R-:W0:Y:S03]  /*0070*/  LDCU.64 UR4, c[0x0][0x358] ;  /* 0x00006b00ff0477ac */ /* 0x000e260008000a00 */
[----:B------:R-:W-:Y:S02]  /*0080*/  IMAD.IADD R7, R8, 0x1, -R5 ;  /* 0x0000000108077824 */ /* 0x000fe400078e0a05 */
[C---:B-1----:R-:W-:Y:S02]  /*0090*/  VIADD R0, R5.reuse, UR6 ;  /* 0x0000000605007c36 */ /* 0x042fe40008000000 */
[----:B---3--:R-:W-:Y:S01]  /*00a0*/  IMAD.WIDE R2, R5, 0x4, R2 ;  /* 0x0000000405027825 */ /* 0x008fe200078e0202 */
[CC--:B------:R-:W-:Y:S02]  /*00b0*/  ISETP.GT.AND P0, PT, R6.reuse, R7.reuse, PT ;  /* 0x000000070600720c */ /* 0x0c0fe40003f04270 */
[----:B------:R-:W-:-:S11]  /*00c0*/  VIMNMX R6, PT, PT, R6, R7, PT ;  /* 0x0000000706067248 */ /* 0x000fd60003fe0100 */
[----:B0-----:R-:W-:Y:S05]  /*00d0*/  @P0 BRA `(.L_x_10) ;  /* 0x0000000400100947 */ /* 0x001fea0003800000 */
[----:B------:R-:W-:-:S13]  /*00e0*/  ISETP.GE.AND P0, PT, R9, 0x1, PT ;  /* 0x000000010900780c */ /* 0x000fda0003f06270 */
[----:B------:R-:W-:Y:S05]  /*00f0*/  @!P0 EXIT ;  /* 0x000000000000894d */ /* 0x000fea0003800000 */
[----:B------:R-:W0:Y:S01]  /*0100*/  S2R R6, SR_TID.X ;  /* 0x0000000000067919 */ /* 0x000e220000002100 */
[C---:B------:R-:W-:Y:S01]  /*0110*/  ISETP.GE.U32.AND P0, PT, R9.reuse, 0x8, PT ;  /* 0x000000080900780c */ /* 0x040fe20003f06070 */
[----:B------:R-:W-:Y:S01]  /*0120*/  HFMA2 R7, -RZ, RZ, 0, 0 ;  /* 0x00000000ff077431 */ /* 0x000fe200000001ff */
[----:B------:R-:W-:-:S04]  /*0130*/  LOP3.LUT R12, R9, 0x7, RZ, 0xc0, !PT ;  /* 0x00000007090c7812 */ /* 0x000fc800078ec0ff */
[----:B------:R-:W-:-:S07]  /*0140*/  ISETP.NE.AND P1, PT, R12, RZ, PT ;  /* 0x000000ff0c00720c */ /* 0x000fce0003f25270 */
[----:B------:R-:W-:Y:S06]  /*0150*/  @!P0 BRA `(.L_x_11) ;  /* 0x0000000000648947 */ /* 0x000fec0003800000 */
[----:B------:R-:W-:Y:S01]  /*0160*/  LOP3.LUT R7, R9, 0x7ffffff8, RZ, 0xc0, !PT ;  /* 0x7ffffff809077812 */ /* 0x000fe200078ec0ff */
[----:B------:R-:W-:-:S07]  /*0170*/  IMAD.MOV.U32 R10, RZ, RZ, RZ ;  /* 0x000000ffff0a7224 */ /* 0x000fce00078e00ff */
.L_x_12:
[C---:B01----:R-:W-:Y:S01]  /*0180*/  IMAD R9, R10.reuse, 0x80, R6 ;  /* 0x000000800a097824 */ /* 0x043fe200078e0206 */
[----:B------:R-:W-:-:S03]  /*0190*/  IADD3 R10, PT, PT, R10, 0x8, RZ ;  /* 0x000000080a0a7810 */ /* 0x000fc60007ffe0ff */
[----:B------:R-:W-:Y:S01]  /*01a0*/  IMAD.IADD R11, R0, 0x1, R9 ;  /* 0x00000001000b7824 */ /* 0x000fe200078e0209 */
[C---:B------:R-:W-:Y:S01]  /*01b0*/  IADD3 R5, PT, PT, R9.reuse, 0x80, RZ ;  /* 0x0000008009057810 */ /* 0x040fe20007ffe0ff */
[--C-:B------:R-:W-:Y:S01]  /*01c0*/  IMAD.WIDE.U32 R8, R9, 0x4, R2.reuse ;  /* 0x0000000409087825 */ /* 0x100fe200078e0002 */
[----:B------:R-:W-:Y:S02]  /*01d0*/  ISETP.NE.AND P0, PT, R10, R7, PT ;  /* 0x000000070a00720c */ /* 0x000fe40003f05270 */
[C---:B------:R-:W-:Y:S01]  /*01e0*/  IADD3 R19, PT, PT, R11.reuse, 0x200, RZ ;  /* 0x000002000b137810 */ /* 0x040fe20007ffe0ff */
[----:B------:R-:W-:Y:S01]  /*01f0*/  VIADD R13, R11, 0x80 ;  /* 0x000000800b0d7836 */ /* 0x000fe20000000000 */
[----:B------:R1:W-:Y:S01]  /*0200*/  STG.E desc[UR4][R8.64], R11 ;  /* 0x0000000b08007986 */ /* 0x0003e2000c101904 */
[----:B------:R-:W-:-:S04]  /*0210*/  IMAD.WIDE R4, R5, 0x4, R2 ;  /* 0x0000000405047825 */ /* 0x000fc800078e0202 */
[C---:B------:R-:W-:Y:S01]  /*0220*/  VIADD R15, R11.reuse, 0x100 ;  /* 0x000001000b0f7836 */ /* 0x040fe20000000000 */
[----:B------:R1:W-:Y:S01]  /*0230*/  STG.E desc[UR4][R4.64], R13 ;  /* 0x0000000d04007986 */ /* 0x0003e2000c101904 */
[C---:B------:R-:W-:Y:S02]  /*0240*/  VIADD R17, R11.reuse, 0x180 ;  /* 0x000001800b117836 */ /* 0x040fe40000000000 */
[C---:B------:R-:W-:Y:S01]  /*0250*/  VIADD R21, R11.reuse, 0x280 ;  /* 0x000002800b157836 */ /* 0x040fe20000000000 */
[----:B------:R1:W-:Y:S01]  /*0260*/  STG.E desc[UR4][R4.64+0x200], R15 ;  /* 0x0002000f04007986 */ /* 0x0003e2000c101904 */
[C---:B------:R-:W-:Y:S02]  /*0270*/  VIADD R23, R11.reuse, 0x300 ;  /* 0x000003000b177836 */ /* 0x040fe40000000000 */
[----:B------:R-:W-:Y:S01]  /*0280*/  VIADD R25, R11, 0x380 ;  /* 0x000003800b197836 */ /* 0x000fe20000000000 */
[----:B------:R1:W-:Y:S04]  /*0290*/  STG.E desc[UR4][R4.64+0x400], R17 ;  /* 0x0004001104007986 */ /* 0x0003e8000c101904 */
[----:B------:R1:W-:Y:S04]  /*02a0*/  STG.E desc[UR4][R4.64+0x600], R19 ;  /* 0x0006001304007986 */ /* 0x0003e8000c101904 */
[----:B------:R1:W-:Y:S04]  /*02b0*/  STG.E desc[UR4][R4.64+0x800], R21 ;  /* 0x0008001504007986 */ /* 0x0003e8000c101904 */
[----:B------:R1:W-:Y:S04]  /*02c0*/  STG.E desc[UR4][R4.64+0xa00], R23 ;  /* 0x000a001704007986 */ /* 0x0003e8000c101904 */
[----:B------:R1:W-:Y:S01]  /*02d0*/  STG.E desc[UR4][R4.64+0xc00], R25 ;  /* 0x000c001904007986 */ /* 0x0003e2000c101904 */
[----:B------:R-:W-:Y:S05]  /*02e0*/  @P0 BRA `(.L_x_12) ;  /* 0xfffffffc00a40947 */ /* 0x000fea000383ffff */
.L_x_11:
[----:B------:R-:W-:Y:S05]  /*02f0*/  @!P1 EXIT ;  /* 0x000000000000994d */ /* 0x000fea0003800000 */
[----:B-1----:R-:W1:Y:S01]  /*0300*/  LDC R8, c[0x0][0x384] ;  /* 0x0000e100ff087b82 */ /* 0x002e620000000800 */
[----:B------:R-:W-:Y:S02]  /*0310*/  ISETP.GE.U32.AND P0, PT, R12, 0x4, PT ;  /* 0x000000040c00780c */ /* 0x000fe40003f06070 */
[----:B-1----:R-:W-:-:S04]  /*0320*/  LOP3.LUT R10, R8, 0x3, RZ, 0xc0, !PT ;  /* 0x00000003080a7812 */ /* 0x002fc800078ec0ff */
[----:B------:R-:W-:-:S07]  /*0330*/  ISETP.NE.AND P1, PT, R10, RZ, PT ;  /* 0x000000ff0a00720c */ /* 0x000fce0003f25270 */
[----:B------:R-:W-:Y:S06]  /*0340*/  @!P0 BRA `(.L_x_13) ;  /* 0x00000000002c8947 */ /* 0x000fec0003800000 */
[C---:B0-----:R-:W-:Y:S02]  /*0350*/  IMAD R5, R7.reuse, 0x80, R6 ;  /* 0x0000008007057824 */ /* 0x041fe400078e0206 */
        /* <DEDUP_REMOVED lines=10> */
.L_x_13:
[----:B------:R-:W-:Y:S05]  /*0400*/  @!P1 EXIT ;  /* 0x000000000000994d */ /* 0x000fea0003800000 */
[----:B------:R-:W-:Y:S02]  /*0410*/  ISETP.NE.AND P0, PT, R10, 0x1, PT ;  /* 0x000000010a00780c */ /* 0x000fe40003f05270 */
[----:B-1----:R-:W-:-:S04]  /*0420*/  LOP3.LUT R4, R8, 0x1, RZ, 0xc0, !PT ;  /* 0x0000000108047812 */ /* 0x002fc800078ec0ff */
[----:B------:R-:W-:-:S07]  /*0430*/  ISETP.NE.U32.AND P1, PT, R4, 0x1, PT ;  /* 0x000000010400780c */ /* 0x000fce0003f25070 */
[----:B------:R-:W-:Y:S06]  /*0440*/  @!P0 BRA `(.L_x_14) ;  /* 0x00000000001c8947 */ /* 0x000fec0003800000 */
[C---:B0-----:R-:W-:Y:S02]  /*0450*/  IMAD R5, R7.reuse, 0x80, R6 ;  /* 0x0000008007057824 */ /* 0x041fe400078e0206 */
[----:B------:R-:W-:-:S03]  /*0460*/  VIADD R7, R7, 0x2 ;  /* 0x0000000207077836 */ /* 0x000fc60000000000 */
[----:B------:R-:W-:Y:S01]  /*0470*/  IADD3 R9, PT, PT, R0, R5, RZ ;  /* 0x0000000500097210 */ /* 0x000fe20007ffe0ff */
[----:B------:R-:W-:-:S04]  /*0480*/  IMAD.WIDE R4, R5, 0x4, R2 ;  /* 0x0000000405047825 */ /* 0x000fc800078e0202 */
[----:B------:R-:W-:Y:S01]  /*0490*/  VIADD R11, R9, 0x80 ;  /* 0x00000080090b7836 */ /* 0x000fe20000000000 */
[----:B------:R1:W-:Y:S04]  /*04a0*/  STG.E desc[UR4][R4.64], R9 ;  /* 0x0000000904007986 */ /* 0x0003e8000c101904 */
[----:B------:R1:W-:Y:S02]  /*04b0*/  STG.E desc[UR4][R4.64+0x200], R11 ;  /* 0x0002000b04007986 */ /* 0x0003e4000c101904 */
.L_x_14:
[----:B------:R-:W-:Y:S05]  /*04c0*/  @P1 EXIT ;  /* 0x000000000000194d */ /* 0x000fea0003800000 */
[----:B0-----:R-:W-:-:S04]  /*04d0*/  IMAD R7, R7, 0x80, R6 ;  /* 0x0000008007077824 */ /* 0x001fc800078e0206 */
[----:B------:R-:W-:Y:S01]  /*04e0*/  IMAD.WIDE R2, R7, 0x4, R2 ;  /* 0x0000000407027825 */ /* 0x000fe200078e0202 */
[----:B-1----:R-:W-:-:S05]  /*04f0*/  IADD3 R5, PT, PT, R0, R7, RZ ;  /* 0x0000000700057210 */ /* 0x002fca0007ffe0ff */
[----:B------:R-:W-:Y:S01]  /*0500*/  STG.E desc[UR4][R2.64], R5 ;  /* 0x0000000502007986 */ /* 0x000fe2000c101904 */
[----:B------:R-:W-:Y:S05]  /*0510*/  EXIT ;  /* 0x000000000000794d */ /* 0x000fea0003800000 */
.L_x_10:
        /* <DEDUP_REMOVED lines=10> */
.L_x_16:
[C---:B0-----:R-:W-:Y:S01]  /*05c0*/  IMAD R17, R9.reuse, 0x80, R7 ;  /* 0x0000008009117824 */ /* 0x041fe200078e0207 */
[----:B------:R-:W-:-:S03]  /*05d0*/  IADD3 R9, PT, PT, R9, 0x8, RZ ;  /* 0x0000000809097810 */ /* 0x000fc60007ffe0ff */
[C---:B------:R-:W-:Y:S01]  /*05e0*/  VIADD R19, R17.reuse, 0x100 ;  /* 0x0000010011137836 */ /* 0x040fe20000000000 */
[C---:B------:R-:W-:Y:S01]  /*05f0*/  IADD3 R15, PT, PT, R17.reuse, 0x80, RZ ;  /* 0x00000080110f7810 */ /* 0x040fe20007ffe0ff */
[C---:B------:R-:W-:Y:S01]  /*0600*/  VIADD R21, R17.reuse, 0x180 ;  /* 0x0000018011157836 */ /* 0x040fe20000000000 */
[CC--:B------:R-:W-:Y:S01]  /*0610*/  ISETP.GE.AND P1, PT, R17.reuse, R6.reuse, PT ;  /* 0x000000061100720c */ /* 0x0c0fe20003f26270 */
[----:B------:R-:W-:Y:S01]  /*0620*/  VIADD R23, R17, 0x200 ;  /* 0x0000020011177836 */ /* 0x000fe20000000000 */
[CC--:B------:R-:W-:Y:S01]  /*0630*/  ISETP.GE.AND P2, PT, R15.reuse, R6.reuse, PT ;  /* 0x000000060f00720c */ /* 0x0c0fe20003f46270 */
[----:B------:R-:W-:Y:S01]  /*0640*/  IMAD.WIDE R4, R15, 0x4, R2 ;  /* 0x000000040f047825 */ /* 0x000fe200078e0202 */
[----:B------:R-:W-:Y:S02]  /*0650*/  IADD3 R25, PT, PT, R17, 0x280, RZ ;  /* 0x0000028011197810 */ /* 0x000fe40007ffe0ff */
[-C--:B------:R-:W-:Y:S01]  /*0660*/  ISETP.GE.AND P3, PT, R23, R6.reuse, PT ;  /* 0x000000061700720c */ /* 0x080fe20003f66270 */
[----:B------:R-:W-:Y:S01]  /*0670*/  VIADD R27, R17, 0x300 ;  /* 0x00000300111b7836 */ /* 0x000fe20000000000 */
[----:B------:R-:W-:Y:S01]  /*0680*/  ISETP.GE.AND P4, PT, R25, R6, PT ;  /* 0x000000061900720c */ /* 0x000fe20003f86270 */
[----:B------:R-:W-:-:S03]  /*0690*/  VIADD R29, R17, 0x380 ;  /* 0x00000380111d7836 */ /* 0x000fc60000000000 */
[-C--:B------:R-:W-:Y:S01]  /*06a0*/  ISETP.GE.AND P5, PT, R27, R6.reuse, PT ;  /* 0x000000061b00720c */ /* 0x080fe20003fa6270 */
[C---:B------:R-:W-:Y:S01]  /*06b0*/  @!P1 IMAD.IADD R13, R0.reuse, 0x1, R17 ;  /* 0x00000001000d9824 */ /* 0x040fe200078e0211 */
[----:B------:R-:W-:Y:S01]  /*06c0*/  ISETP.GE.AND P6, PT, R29, R6, PT ;  /* 0x000000061d00720c */ /* 0x000fe20003fc6270 */
[----:B------:R-:W-:Y:S01]  /*06d0*/  @!P1 IMAD.WIDE.U32 R10, R17, 0x4, R2 ;  /* 0x00000004110a9825 */ /* 0x000fe200078e0002 */
[----:B------:R-:W-:-:S04]  /*06e0*/  @!P2 IADD3 R15, PT, PT, R0, R15, RZ ;  /* 0x0000000f000fa210 */ /* 0x000fc80007ffe0ff */
[----:B------:R0:W-:Y:S01]  /*06f0*/  @!P1 STG.E desc[UR4][R10.64], R13 ;  /* 0x0000000d0a009986 */ /* 0x0001e2000c101904 */
[-C--:B------:R-:W-:Y:S02]  /*0700*/  ISETP.GE.AND P1, PT, R19, R6.reuse, PT ;  /* 0x000000061300720c */ /* 0x080fe40003f26270 */
[----:B------:R-:W-:Y:S01]  /*0710*/  @!P4 IADD3 R17, PT, PT, R0, R25, RZ ;  /* 0x000000190011c210 */ /* 0x000fe20007ffe0ff */
[----:B------:R1:W-:Y:S01]  /*0720*/  @!P2 STG.E desc[UR4][R4.64], R15 ;  /* 0x0000000f0400a986 */ /* 0x0003e2000c101904 */
[----:B------:R-:W-:-:S03]  /*0730*/  ISETP.GE.AND P2, PT, R21, R6, PT ;  /* 0x000000061500720c */ /* 0x000fc60003f46270 */
[----:B------:R2:W-:Y:S06]  /*0740*/  @!P4 STG.E desc[UR4][R4.64+0x800], R17 ;  /* 0x000800110400c986 */ /* 0x0005ec000c101904 */
[C---:B0-----:R-:W-:Y:S01]  /*0750*/  @!P1 IADD3 R11, PT, PT, R0.reuse, R19, RZ ;  /* 0x00000013000b9210 */ /* 0x041fe20007ffe0ff */
[C---:B------:R-:W-:Y:S02]  /*0760*/  @!P5 IMAD.IADD R19, R0.reuse, 0x1, R27 ;  /* 0x000000010013d824 */ /* 0x040fe400078e021b */
[C---:B-1----:R-:W-:Y:S02]  /*0770*/  @!P3 IMAD.IADD R15, R0.reuse, 0x1, R23 ;  /* 0x00000001000fb824 */ /* 0x042fe400078e0217 */
[C---:B------:R-:W-:Y:S01]  /*0780*/  @!P2 IMAD.IADD R13, R0.reuse, 0x1, R21 ;  /* 0x00000001000da824 */ /* 0x040fe200078e0215 */
[----:B------:R2:W-:Y:S01]  /*0790*/  @!P5 STG.E desc[UR4][R4.64+0xa00], R19 ;  /* 0x000a00130400d986 */ /* 0x0005e2000c101904 */
[----:B------:R-:W-:-:S03]  /*07a0*/  @!P6 IMAD.IADD R21, R0, 0x1, R29 ;  /* 0x000000010015e824 */ /* 0x000fc600078e021d */
[----:B------:R2:W-:Y:S04]  /*07b0*/  @!P2 STG.E desc[UR4][R4.64+0x400], R13 ;  /* 0x0004000d0400a986 */ /* 0x0005e8000c101904 */
[----:B------:R2:W-:Y:S04]  /*07c0*/  @!P3 STG.E desc[UR4][R4.64+0x600], R15 ;  /* 0x0006000f0400b986 */ /* 0x0005e8000c101904 */
[----:B------:R2:W-:Y:S04]  /*07d0*/  @!P6 STG.E desc[UR4][R4.64+0xc00], R21 ;  /* 0x000c00150400e986 */ /* 0x0005e8000c101904 */
[----:B------:R2:W-:Y:S01]  /*07e0*/  @!P1 STG.E desc[UR4][R4.64+0x200], R11 ;  /* 0x0002000b04009986 */ /* 0x0005e2000c101904 */
[----:B------:R-:W-:-:S13]  /*07f0*/  ISETP.NE.AND P1, PT, R9, R8, PT ;  /* 0x000000080900720c */ /* 0x000fda0003f25270 */
[----:B--2---:R-:W-:Y:S05]  /*0800*/  @P1 BRA `(.L_x_16) ;  /* 0xfffffffc006c1947 */ /* 0x004fea000383ffff */
.L_x_15:
[----:B------:R-:W-:Y:S05]  /*0810*/  @!P0 EXIT ;  /* 0x000000000000894d */ /* 0x000fea0003800000 */
[----:B------:R-:W1:Y:S01]  /*0820*/  LDC R10, c[0x0][0x384] ;  /* 0x0000e100ff0a7b82 */ /* 0x000e620000000800 */
[----:B------:R-:W-:Y:S02]  /*0830*/  ISETP.GE.U32.AND P0, PT, R12, 0x4, PT ;  /* 0x000000040c00780c */ /* 0x000fe40003f06070 */
[----:B-1----:R-:W-:-:S04]  /*0840*/  LOP3.LUT R14, R10, 0x3, RZ, 0xc0, !PT ;  /* 0x000000030a0e7812 */ /* 0x002fc800078ec0ff */
[----:B------:R-:W-:-:S07]  /*0850*/  ISETP.NE.AND P4, PT, R14, RZ, PT ;  /* 0x000000ff0e00720c */ /* 0x000fce0003f85270 */
[----:B------:R-:W-:Y:S06]  /*0860*/  @!P0 BRA `(.L_x_17) ;  /* 0x0000000000488947 */ /* 0x000fec0003800000 */
[C---:B0-----:R-:W-:Y:S01]  /*0870*/  IMAD R9, R8.reuse, 0x80, R7 ;  /* 0x0000008008097824 */ /* 0x041fe200078e0207 */
[----:B------:R-:W-:-:S03]  /*0880*/  IADD3 R8, PT, PT, R8, 0x4, RZ ;  /* 0x0000000408087810 */ /* 0x000fc60007ffe0ff */
[C---:B------:R-:W-:Y:S01]  /*0890*/  VIADD R11, R9.reuse, 0x80 ;  /* 0x00000080090b7836 */ /* 0x040fe20000000000 */
[C---:B------:R-:W-:Y:S01]  /*08a0*/  IADD3 R13, PT, PT, R9.reuse, 0x100, RZ ;  /* 0x00000100090d7810 */ /* 0x040fe20007ffe0ff */
[C---:B------:R-:W-:Y:S01]  /*08b0*/  VIADD R15, R9.reuse, 0x180 ;  /* 0x00000180090f7836 */ /* 0x040fe20000000000 */
[CC--:B------:R-:W-:Y:S01]  /*08c0*/  ISETP.GE.AND P0, PT, R9.reuse, R6.reuse, PT ;  /* 0x000000060900720c */ /* 0x0c0fe20003f06270 */
[----:B------:R-:W-:Y:S01]  /*08d0*/  IMAD.WIDE R4, R9, 0x4, R2 ;  /* 0x0000000409047825 */ /* 0x000fe200078e0202 */
[-C--:B------:R-:W-:Y:S02]  /*08e0*/  ISETP.GE.AND P1, PT, R11, R6.reuse, PT ;  /* 0x000000060b00720c */ /* 0x080fe40003f26270 */
[-C--:B------:R-:W-:Y:S02]  /*08f0*/  ISETP.GE.AND P2, PT, R13, R6.reuse, PT ;  /* 0x000000060d00720c */ /* 0x080fe40003f46270 */
[----:B------:R-:W-:-:S07]  /*0900*/  ISETP.GE.AND P3, PT, R15, R6, PT ;  /* 0x000000060f00720c */ /* 0x000fce0003f66270 */
[C---:B------:R-:W-:Y:S02]  /*0910*/  @!P0 IMAD.IADD R9, R0.reuse, 0x1, R9 ;  /* 0x0000000100098824 */ /* 0x040fe400078e0209 */
[C---:B------:R-:W-:Y:S02]  /*0920*/  @!P1 IADD3 R11, PT, PT, R0.reuse, R11, RZ ;  /* 0x0000000b000b9210 */ /* 0x040fe40007ffe0ff */
[C---:B------:R-:W-:Y:S01]  /*0930*/  @!P2 IMAD.IADD R13, R0.reuse, 0x1, R13 ;  /* 0x00000001000da824 */ /* 0x040fe200078e020d */
[----:B------:R1:W-:Y:S01]  /*0940*/  @!P0 STG.E desc[UR4][R4.64], R9 ;  /* 0x0000000904008986 */ /* 0x0003e2000c101904 */
[----:B------:R-:W-:-:S03]  /*0950*/  @!P3 IMAD.IADD R15, R0, 0x1, R15 ;  /* 0x00000001000fb824 */ /* 0x000fc600078e020f */
[----:B------:R1:W-:Y:S04]  /*0960*/  @!P1 STG.E desc[UR4][R4.64+0x200], R11 ;  /* 0x0002000b04009986 */ /* 0x0003e8000c101904 */
[----:B------:R1:W-:Y:S04]  /*0970*/  @!P2 STG.E desc[UR4][R4.64+0x400], R13 ;  /* 0x0004000d0400a986 */ /* 0x0003e8000c101904 */
[----:B------:R1:W-:Y:S02]  /*0980*/  @!P3 STG.E desc[UR4][R4.64+0x600], R15 ;  /* 0x0006000f0400b986 */ /* 0x0003e4000c101904 */
.L_x_17:
[----:B------:R-:W-:Y:S05]  /*0990*/  @!P4 EXIT ;  /* 0x000000000000c94d */ /* 0x000fea0003800000 */
[----:B------:R-:W-:Y:S02]  /*09a0*/  ISETP.NE.AND P0, PT, R14, 0x1, PT ;  /* 0x000000010e00780c */ /* 0x000fe40003f05270 */
[----:B------:R-:W-:-:S04]  /*09b0*/  LOP3.LUT R10, R10, 0x1, RZ, 0xc0, !PT ;  /* 0x000000010a0a7812 */ /* 0x000fc800078ec0ff */
[----:B------:R-:W-:-:S07]  /*09c0*/  ISETP.NE.U32.AND P2, PT, R10, 0x1, PT ;  /* 0x000000010a00780c */ /* 0x000fce0003f45070 */
[----:B------:R-:W-:Y:S06]  /*09d0*/  @!P0 BRA `(.L_x_18) ;  /* 0x0000000000288947 */ /* 0x000fec0003800000 */
[C---:B01----:R-:W-:Y:S02]  /*09e0*/  IMAD R9, R8.reuse, 0x80, R7 ;  /* 0x0000008008097824 */ /* 0x043fe400078e0207 */
        /* <DEDUP_REMOVED lines=9> */
.L_x_18:
[----:B------:R-:W-:Y:S05]  /*0a80*/  @P2 EXIT ;  /* 0x000000000000294d */ /* 0x000fea0003800000 */
[----:B0-----:R-:W-:-:S04]  /*0a90*/  LEA R7, R8, R7, 0x7 ;  /* 0x0000000708077211 */ /* 0x001fc800078e38ff */
[----:B------:R-:W-:-:S13]  /*0aa0*/  ISETP.GE.AND P0, PT, R7, R6, PT ;  /* 0x000000060700720c */ /* 0x000fda0003f06270 */
[----:B------:R-:W-:Y:S05]  /*0ab0*/  @P0 EXIT ;  /* 0x000000000000094d */ /* 0x000fea0003800000 */
[----:B-12---:R-:W-:Y:S02]  /*0ac0*/  IMAD.IADD R5, R0, 0x1, R7 ;  /* 0x0000000100057824 */ /* 0x006fe400078e0207 */
[----:B------:R-:W-:-:S05]  /*0ad0*/  IMAD.WIDE R2, R7, 0x4, R2 ;  /* 0x0000000407027825 */ /* 0x000fca00078e0202 */
[----:B------:R-:W-:Y:S01]  /*0ae0*/  STG.E desc[UR4][R2.64], R5 ;  /* 0x0000000502007986 */ /* 0x000fe2000c101904 */
[----:B------:R-:W-:Y:S05]  /*0af0*/  EXIT ;  /* 0x000000000000794d */ /* 0x000fea0003800000 */
.L_x_19:
        /* <DEDUP_REMOVED lines=16> */
.L_x_390:


//--------------------- .text._ZN3cub18CUB_300001_SM_10006detail10radix_sort29DeviceRadixSortOnesweepKernelINS1_5radix10policy_hubImijE10Policy1000ELNS0_9SortOrderE0EmijiiNS1_21identity_decomposer_tEEEvPT5_SB_PT3_PKSC_PT1_PKSG_PT2_PKSK_T4_iiT6_ --------------------------
	.section	.text._ZN3cub18CUB_300001_SM_10006detail10radix_sort29DeviceRadixSortOnesweepKernelINS1_5radix10policy_hubImijE10Policy1000ELNS0_9SortOrderE0EmijiiNS1_21identity_decomposer_tEEEvPT5_SB_PT3_PKSC_PT1_PKSG_PT2_PKSK_T4_iiT6_,"ax",@progbits
	.align	128
        .global         _ZN3cub18CUB_300001_SM_10006detail10radix_sort29DeviceRadixSortOnesweepKernelINS1_5radix10policy_hubImijE10Policy1000ELNS0_9SortOrderE0EmijiiNS1_21identity_decomposer_tEEEvPT5_SB_PT3_PKSC_PT1_PKSG_PT2_PKSK_T4_iiT6_
        .type           _ZN3cub18CUB_300001_SM_10006detail10radix_sort29DeviceRadixSortOnesweepKernelINS1_5radix10policy_hubImijE10Policy1000ELNS0_9SortOrderE0EmijiiNS1_21identity_decomposer_tEEEvPT5_SB_PT3_PKSC_PT1_PKSG_PT2_PKSK_T4_iiT6_,@function
        .size           _ZN3cub18CUB_300001_SM_10006detail10radix_sort29DeviceRadixSortOnesweepKernelINS1_5radix10policy_hubImijE10Policy1000ELNS0_9SortOrderE0EmijiiNS1_21identity_decomposer_tEEEvPT5_SB_PT3_PKSC_PT1_PKSG_PT2_PKSK_T4_iiT6_,(.L_x_391 - _ZN3cub18CUB_300001_SM_10006detail10radix_sort29DeviceRadixSortOnesweepKernelINS1_5radix10policy_hubImijE10Policy1000ELNS0_9SortOrderE0EmijiiNS1_21identity_decomposer_tEEEvPT5_SB_PT3_PKSC_PT1_PKSG_PT2_PKSK_T4_iiT6_)
        .other          _ZN3cub18CUB_300001_SM_10006detail10radix_sort29DeviceRadixSortOnesweepKernelINS1_5radix10policy_hubImijE10Policy1000ELNS0_9SortOrderE0EmijiiNS1_21identity_decomposer_tEEEvPT5_SB_PT3_PKSC_PT1_PKSG_PT2_PKSK_T4_iiT6_,@"STO_CUDA_ENTRY STV_DEFAULT"
_ZN3cub18CUB_300001_SM_10006detail10radix_sort29DeviceRadixSortOnesweepKernelINS1_5radix10policy_hubImijE10Policy1000ELNS0_9SortOrderE0EmijiiNS1_21identity_decomposer_tEEEvPT5_SB_PT3_PKSC_PT1_PKSG_PT2_PKSK_T4_iiT6_:
.text._ZN3cub18CUB_300001_SM_10006detail10radix_sort29DeviceRadixSortOnesweepKernelINS1_5radix10policy_hubImijE10Policy1000ELNS0_9SortOrderE0EmijiiNS1_21identity_decomposer_tEEEvPT5_SB_PT3_PKSC_PT1_PKSG_PT2_PKSK_T4_iiT6_:
[----:B------:R-:W0:Y:S01]  /*0000*/  LDC R1, c[0x0][0x37c] ;  /* 0x0000df00ff017b82 */ /* 0x000e220000000800 */
[----:B------:R-:W1:Y:S01]  /*0010*/  S2R R21, SR_TID.X ;  /* 0x0000000000157919 */ /* 0x000e620000002100 */
[----:B------:R-:W-:Y:S01]  /*0020*/  MOV R61, 0x400 ;  /* 0x00000400003d7802 */ /* 0x000fe20000000f00 */
[----:B------:R-:W2:Y:S01]  /*0030*/  LDCU.64 UR8, c[0x0][0x358] ;  /* 0x00006b00ff0877ac */ /* 0x000ea20008000a00 */
[----:B------:R-:W-:Y:S01]  /*0040*/  BSSY.RECONVERGENT B0, `(.L_x_20) ;  /* 0x000000d000007945 */ /* 0x000fe20003800200 */
[----:B------:R-:W3:Y:S01]  /*0050*/  S2R R0, SR_CgaCtaId ;  /* 0x0000000000007919 */ /* 0x000ee20000008800 */
[----:B0-----:R-:W-:Y:S01]  /*0060*/  VIADD R1, R1, 0xfffffff8 ;  /* 0xfffffff801017836 */ /* 0x001fe20000000000 */
[----:B-1----:R-:W-:Y:S02]  /*0070*/  ISETP.NE.AND P0, PT, R21, RZ, PT ;  /* 0x000000ff1500720c */ /* 0x002fe40003f05270 */
[----:B---3--:R-:W-:-:S11]  /*0080*/  LEA R61, R0, R61, 0x18 ;  /* 0x0000003d003d7211 */ /* 0x008fd600078ec0ff */
[----:B--2---:R-:W-:Y:S05]  /*0090*/  @P0 BRA `(.L_x_21) ;  /* 0x00000000001c0947 */ /* 0x004fea0003800000 */
[----:B------:R-:W0:Y:S01]  /*00a0*/  LDC.64 R2, c[0x0][0x388] ;  /* 0x0000e200ff027b82 */ /* 0x000e220000000a00 */
[----:B------:R-:W-:-:S05]  /*00b0*/  IMAD.MOV.U32 R5, RZ, RZ, 0x1 ;  /* 0x00000001ff057424 */ /* 0x000fca00078e00ff */
[----:B0-----:R-:W2:Y:S02]  /*00c0*/  ATOMG.E.ADD.STRONG.GPU PT, R2, desc[UR8][R2.64], R5 ;  /* 0x80000005020279a8 */ /* 0x001ea400081ef108 */
[----:B------:R-:W0:Y:S01]  /*00d0*/  S2UR UR5, SR_CgaCtaId ;  /* 0x00000000000579c3 */ /* 0x000e220000008800 */
[----:B------:R-:W-:Y:S02]  /*00e0*/  UMOV UR4, 0x400 ;  /* 0x0000040000047882 */ /* 0x000fe40000000000 */
[----:B0-----:R-:W-:-:S09]  /*00f0*/  ULEA UR4, UR5, UR4, 0x18 ;  /* 0x0000000405047291 */ /* 0x001fd2000f8ec0ff */
[----:B--2---:R0:W-:Y:S03]  /*0100*/  STS [UR4+0xb400], R2 ;  /* 0x00b40002ff007988 */ /* 0x0041e60008000804 */
.L_x_21:
[----:B------:R-:W-:Y:S05]  /*0110*/  BSYNC.RECONVERGENT B0 ;  /* 0x0000000000007941 */ /* 0x000fea0003800200 */
.L_x_20:
[----:B------:R-:W-:Y:S06]  /*0120*/  BAR.SYNC.DEFER_BLOCKING 0x0 ;  /* 0x0000000000007b1d */ /* 0x000fec0000010000 */
[----:B------:R-:W1:Y:S01]  /*0130*/  LDCU UR4, c[0x0][0x3c0] ;  /* 0x00007800ff0477ac */ /* 0x000e620008000800 */
[----:B------:R-:W2:Y:S01]  /*0140*/  S2R R8, SR_LANEID ;  /* 0x0000000000087919 */ /* 0x000ea20000000000 */
[----:B------:R-:W0:Y:S02]  /*0150*/  LDS R60, [R61+0xb400] ;  /* 0x00b400003d3c7984 */ /* 0x000e240000000800 */
[----:B0-----:R-:W-:-:S04]  /*0160*/  IMAD R2, R60, 0x1680, RZ ;  /* 0x000016803c027824 */ /* 0x001fc800078e02ff */
[----:B------:R-:W-:-:S05]  /*0170*/  VIADD R0, R2, 0x1680 ;  /* 0x0000168002007836 */ /* 0x000fca0000000000 */
[----:B-1----:R-:W-:Y:S02]  /*0180*/  ISETP.GT.AND P0, PT, R0, UR4, PT ;  /* 0x0000000400007c0c */ /* 0x002fe4000bf04270 */
[----:B------:R-:W-:-:S11]  /*0190*/  SHF.R.U32.HI R0, RZ, 0x5, R21 ;  /* 0x00000005ff007819 */ /* 0x000fd60000011615 */
[----:B--2---:R-:W-:Y:S05]  /*01a0*/  @P0 BRA `(.L_x_22) ;  /* 0x0000000000600947 */ /* 0x004fea0003800000 */
[----:B------:R-:W0:Y:S01]  /*01b0*/  LDCU.64 UR4, c[0x0][0x3a8] ;  /* 0x00007500ff0477ac */ /* 0x000e220008000a00 */
[C---:B------:R-:W-:Y:S02]  /*01c0*/  LOP3.LUT R59, R21.reuse, 0x1f, RZ, 0xc0, !PT ;  /* 0x0000001f153b7812 */ /* 0x040fe400078ec0ff */
[----:B------:R-:W-:-:S05]  /*01d0*/  LOP3.LUT R4, R21, 0x3e0, RZ, 0xc0, !PT ;  /* 0x000003e015047812 */ /* 0x000fca00078ec0ff */
[----:B------:R-:W-:-:S05]  /*01e0*/  IMAD R59, R4, 0xf, R59 ;  /* 0x0000000f043b7824 */ /* 0x000fca00078e023b */
[----:B------:R-:W-:-:S05]  /*01f0*/  IADD3 R53, P0, PT, R2, R59, RZ ;  /* 0x0000003b02357210 */ /* 0x000fca0007f1e0ff */
[----:B------:R-:W-:Y:S01]  /*0200*/  IMAD.X R64, RZ, RZ, RZ, P0 ;  /* 0x000000ffff407224 */ /* 0x000fe200000e06ff */
[----:B0-----:R-:W-:-:S04]  /*0210*/  LEA R2, P0, R53, UR4, 0x3 ;  /* 0x0000000435027c11 */ /* 0x001fc8000f8018ff */
[----:B------:R-:W-:-:S05]  /*0220*/  LEA.HI.X R3, R53, UR5, R64, 0x3, P0 ;  /* 0x0000000535037c11 */ /* 0x000fca00080f1c40 */
[----:B------:R0:W5:Y:S04]  /*0230*/  LDG.E.64 R22, desc[UR8][R2.64] ;  /* 0x0000000802167981 */ /* 0x000168000c1e1b00 */
        /* <DEDUP_REMOVED lines=13> */
[----:B------:R0:W5:Y:S01]  /*0310*/  LDG.E.64 R50, desc[UR8][R2.64+0xe00] ;  /* 0x000e000802327981 */ /* 0x000162000c1e1b00 */
[----:B------:R-:W-:Y:S05]  /*0320*/  BRA `(.L_x_23) ;  /* 0x00000004004c7947 */ /* 0x000fea0003800000 */
.L_x_22:
[----:B------:R-:W0:Y:S01]  /*0330*/  LDCU.64 UR6, c[0x0][0x3a8] ;  /* 0x00007500ff0677ac */ /* 0x000e220008000a00 */
[C---:B------:R-:W-:Y:S01]  /*0340*/  LOP3.LUT R59, R21.reuse, 0x1f, RZ, 0xc0, !PT ;  /* 0x0000001f153b7812 */ /* 0x040fe200078ec0ff */
[----:B------:R-:W-:Y:S01]  /*0350*/  IMAD.MOV.U32 R22, RZ, RZ, -0x1 ;  /* 0xffffffffff167424 */ /* 0x000fe200078e00ff */
[----:B------:R-:W-:Y:S01]  /*0360*/  LOP3.LUT R4, R21, 0x3e0, RZ, 0xc0, !PT ;  /* 0x000003e015047812 */ /* 0x000fe200078ec0ff */
[----:B------:R-:W-:Y:S02]  /*0370*/  IMAD.MOV.U32 R23, RZ, RZ, -0x1 ;  /* 0xffffffffff177424 */ /* 0x000fe400078e00ff */
[----:B------:R-:W-:Y:S02]  /*0380*/  IMAD.MOV.U32 R24, RZ, RZ, -0x1 ;  /* 0xffffffffff187424 */ /* 0x000fe400078e00ff */
[----:B------:R-:W-:Y:S01]  /*0390*/  IMAD R59, R4, 0xf, R59 ;  /* 0x0000000f043b7824 */ /* 0x000fe200078e023b */
[----:B------:R-:W-:Y:S01]  /*03a0*/  IADD3 R4, PT, PT, -R2, UR4, RZ ;  /* 0x0000000402047c10 */ /* 0x000fe2000fffe1ff */
[----:B------:R-:W-:-:S02]  /*03b0*/  IMAD.MOV.U32 R25, RZ, RZ, -0x1 ;  /* 0xffffffffff197424 */ /* 0x000fc400078e00ff */
[C---:B------:R-:W-:Y:S01]  /*03c0*/  VIADD R3, R59.reuse, 0x20 ;  /* 0x000000203b037836 */ /* 0x040fe20000000000 */
[----:B------:R-:W-:Y:S01]  /*03d0*/  IADD3 R53, P0, PT, R2, R59, RZ ;  /* 0x0000003b02357210 */ /* 0x000fe20007f1e0ff */
[C---:B------:R-:W-:Y:S01]  /*03e0*/  VIADD R5, R59.reuse, 0x40 ;  /* 0x000000403b057836 */ /* 0x040fe20000000000 */
[CC--:B------:R-:W-:Y:S01]  /*03f0*/  ISETP.GE.AND P3, PT, R59.reuse, R4.reuse, PT ;  /* 0x000000043b00720c */ /* 0x0c0fe20003f66270 */
[----:B------:R-:W-:Y:S01]  /*0400*/  VIADD R7, R59, 0x60 ;  /* 0x000000603b077836 */ /* 0x000fe20000000000 */
[-C--:B------:R-:W-:Y:S01]  /*0410*/  ISETP.GE.AND P4, PT, R3, R4.reuse, PT ;  /* 0x000000040300720c */ /* 0x080fe20003f86270 */
[----:B------:R-:W-:Y:S01]  /*0420*/  VIADD R3, R59, 0x80 ;  /* 0x000000803b037836 */ /* 0x000fe20000000000 */
[-C--:B------:R-:W-:Y:S01]  /*0430*/  ISETP.GE.AND P5, PT, R5, R4.reuse, PT ;  /* 0x000000040500720c */ /* 0x080fe20003fa6270 */
[----:B------:R-:W-:Y:S01]  /*0440*/  VIADD R5, R59, 0xa0 ;  /* 0x000000a03b057836 */ /* 0x000fe20000000000 */
[----:B0-----:R-:W-:Y:S01]  /*0450*/  LEA R2, P2, R53, UR6, 0x3 ;  /* 0x0000000635027c11 */ /* 0x001fe2000f8418ff */
[----:B------:R-:W-:Y:S01]  /*0460*/  IMAD.X R64, RZ, RZ, RZ, P0 ;  /* 0x000000ffff407224 */ /* 0x000fe200000e06ff */
[----:B------:R-:W-:-:S02]  /*0470*/  ISETP.GE.AND P0, PT, R3, R4, PT ;  /* 0x000000040300720c */ /* 0x000fc40003f06270 */
[-C--:B------:R-:W-:Y:S01]  /*0480*/  ISETP.GE.AND P1, PT, R5, R4.reuse, PT ;  /* 0x000000040500720c */ /* 0x080fe20003f26270 */
[----:B------:R-:W-:Y:S01]  /*0490*/  VIADD R5, R59, 0xe0 ;  /* 0x000000e03b057836 */ /* 0x000fe20000000000 */
[----:B------:R-:W-:Y:S01]  /*04a0*/  LEA.HI.X R3, R53, UR7, R64, 0x3, P2 ;  /* 0x0000000735037c11 */ /* 0x000fe200090f1c40 */
[----:B------:R-:W-:Y:S01]  /*04b0*/  IMAD.MOV.U32 R26, RZ, RZ, -0x1 ;  /* 0xffffffffff1a7424 */ /* 0x000fe200078e00ff */
[-C--:B------:R-:W-:Y:S01]  /*04c0*/  ISETP.GE.AND P6, PT, R7, R4.reuse, PT ;  /* 0x000000040700720c */ /* 0x080fe20003fc6270 */
[----:B------:R-:W-:Y:S02]  /*04d0*/  IMAD.MOV.U32 R27, RZ, RZ, -0x1 ;  /* 0xffffffffff1b7424 */ /* 0x000fe400078e00ff */
[----:B------:R1:W5:Y:S01]  /*04e0*/  @!P3 LDG.E.64 R22, desc[UR8][R2.64] ;  /* 0x000000080216b981 */ /* 0x000362000c1e1b00 */
[-C--:B------:R-:W-:Y:S01]  /*04f0*/  ISETP.GE.AND P3, PT, R5, R4.reuse, PT ;  /* 0x000000040500720c */ /* 0x080fe20003f66270 */
[C---:B------:R-:W-:Y:S02]  /*0500*/  VIADD R7, R59.reuse, 0xc0 ;  /* 0x000000c03b077836 */ /* 0x040fe40000000000 */
[----:B------:R-:W-:Y:S01]  /*0510*/  VIADD R5, R59, 0x120 ;  /* 0x000001203b057836 */ /* 0x000fe20000000000 */
[----:B------:R1:W5:Y:S01]  /*0520*/  @!P5 LDG.E.64 R26, desc[UR8][R2.64+0x200] ;  /* 0x00020008021ad981 */ /* 0x000362000c1e1b00 */
[----:B------:R-:W-:Y:S01]  /*0530*/  IMAD.MOV.U32 R30, RZ, RZ, -0x1 ;  /* 0xffffffffff1e7424 */ /* 0x000fe200078e00ff */
[-C--:B------:R-:W-:Y:S01]  /*0540*/  ISETP.GE.AND P2, PT, R7, R4.reuse, PT ;  /* 0x000000040700720c */ /* 0x080fe20003f46270 */
[----:B------:R-:W-:Y:S01]  /*0550*/  IMAD.MOV.U32 R31, RZ, RZ, -0x1 ;  /* 0xffffffffff1f7424 */ /* 0x000fe200078e00ff */
[----:B------:R-:W-:Y:S01]  /*0560*/  ISETP.GE.AND P5, PT, R5, R4, PT ;  /* 0x000000040500720c */ /* 0x000fe20003fa6270 */
[C---:B------:R-:W-:Y:S01]  /*0570*/  VIADD R7, R59.reuse, 0x100 ;  /* 0x000001003b077836 */ /* 0x040fe20000000000 */
[----:B------:R1:W5:Y:S01]  /*0580*/  @!P4 LDG.E.64 R24, desc[UR8][R2.64+0x100] ;  /* 0x000100080218c981 */ /* 0x000362000c1e1b00 */
[----:B------:R-:W-:-:S02]  /*0590*/  VIADD R5, R59, 0x160 ;  /* 0x000001603b057836 */ /* 0x000fc40000000000 */
[----:B------:R-:W-:Y:S01]  /*05a0*/  IMAD.MOV.U32 R28, RZ, RZ, -0x1 ;  /* 0xffffffffff1c7424 */ /* 0x000fe200078e00ff */
[----:B------:R1:W5:Y:S01]  /*05b0*/  @!P0 LDG.E.64 R30, desc[UR8][R2.64+0x400] ;  /* 0x00040008021e8981 */ /* 0x000362000c1e1b00 */
[----:B------:R-:W-:Y:S01]  /*05c0*/  IMAD.MOV.U32 R29, RZ, RZ, -0x1 ;  /* 0xffffffffff1d7424 */ /* 0x000fe200078e00ff */
[-C--:B------:R-:W-:Y:S01]  /*05d0*/  ISETP.GE.AND P4, PT, R7, R4.reuse, PT ;  /* 0x000000040700720c */ /* 0x080fe20003f86270 */
[----:B------:R-:W-:Y:S01]  /*05e0*/  IMAD.MOV.U32 R32, RZ, RZ, -0x1 ;  /* 0xffffffffff207424 */ /* 0x000fe200078e00ff */
[----:B------:R-:W-:Y:S01]  /*05f0*/  ISETP.GE.AND P0, PT, R5, R4, PT ;  /* 0x000000040500720c */ /* 0x000fe20003f06270 */
[----:B------:R-:W-:Y:S02]  /*0600*/  IMAD.MOV.U32 R33, RZ, RZ, -0x1 ;  /* 0xffffffffff217424 */ /* 0x000fe400078e00ff */
        /* <DEDUP_REMOVED lines=12> */
[----:B------:R-:W-:-:S03]  /*06d0*/  VIADD R5, R59, 0x1c0 ;  /* 0x000001c03b057836 */ /* 0x000fc60000000000 */
[----:B------:R1:W5:Y:S01]  /*06e0*/  @!P3 LDG.E.64 R36, desc[UR8][R2.64+0x700] ;  /* 0x000700080224b981 */ /* 0x000362000c1e1b00 */
[-C--:B------:R-:W-:Y:S02]  /*06f0*/  ISETP.GE.AND P2, PT, R7, R4.reuse, PT ;  /* 0x000000040700720c */ /* 0x080fe40003f46270 */
[----:B------:R-:W-:Y:S01]  /*0700*/  ISETP.GE.AND P3, PT, R5, R4, PT ;  /* 0x000000040500720c */ /* 0x000fe20003f66270 */
[----:B------:R-:W-:Y:S02]  /*0710*/  IMAD.MOV.U32 R38, RZ, RZ, -0x1 ;  /* 0xffffffffff267424 */ /* 0x000fe400078e00ff */
[----:B------:R-:W-:Y:S02]  /*0720*/  IMAD.MOV.U32 R39, RZ, RZ, -0x1 ;  /* 0xffffffffff277424 */ /* 0x000fe400078e00ff */
[----:B------:R-:W-:Y:S02]  /*0730*/  IMAD.MOV.U32 R40, RZ, RZ, -0x1 ;  /* 0xffffffffff287424 */ /* 0x000fe400078e00ff */
[----:B------:R-:W-:-:S02]  /*0740*/  IMAD.MOV.U32 R41, RZ, RZ, -0x1 ;  /* 0xffffffffff297424 */ /* 0x000fc400078e00ff */
[----:B------:R-:W-:Y:S01]  /*0750*/  IMAD.MOV.U32 R42, RZ, RZ, -0x1 ;  /* 0xffffffffff2a7424 */ /* 0x000fe200078e00ff */
[----:B------:R1:W5:Y:S01]  /*0760*/  @!P4 LDG.E.64 R38, desc[UR8][R2.64+0x800] ;  /* 0x000800080226c981 */ /* 0x000362000c1e1b00 */
[----:B------:R-:W-:Y:S02]  /*0770*/  IMAD.MOV.U32 R43, RZ, RZ, -0x1 ;  /* 0xffffffffff2b7424 */ /* 0x000fe400078e00ff */
[----:B------:R-:W-:Y:S01]  /*0780*/  IMAD.MOV.U32 R44, RZ, RZ, -0x1 ;  /* 0xffffffffff2c7424 */ /* 0x000fe200078e00ff */
[----:B------:R1:W5:Y:S01]  /*0790*/  @!P5 LDG.E.64 R40, desc[UR8][R2.64+0x900] ;  /* 0x000900080228d981 */ /* 0x000362000c1e1b00 */
[----:B------:R-:W-:Y:S02]  /*07a0*/  IMAD.MOV.U32 R45, RZ, RZ, -0x1 ;  /* 0xffffffffff2d7424 */ /* 0x000fe400078e00ff */
[----:B------:R-:W-:Y:S01]  /*07b0*/  IMAD.MOV.U32 R46, RZ, RZ, -0x1 ;  /* 0xffffffffff2e7424 */ /* 0x000fe200078e00ff */
[----:B------:R1:W5:Y:S01]  /*07c0*/  @!P6 LDG.E.64 R42, desc[UR8][R2.64+0xa00] ;  /* 0x000a0008022ae981 */ /* 0x000362000c1e1b00 */
[----:B------:R-:W-:-:S02]  /*07d0*/  IMAD.MOV.U32 R47, RZ, RZ, -0x1 ;  /* 0xffffffffff2f7424 */ /* 0x000fc400078e00ff */
[----:B------:R-:W-:Y:S01]  /*07e0*/  IMAD.MOV.U32 R48, RZ, RZ, -0x1 ;  /* 0xffffffffff307424 */ /* 0x000fe200078e00ff */
[----:B------:R1:W5:Y:S01]  /*07f0*/  @!P0 LDG.E.64 R44, desc[UR8][R2.64+0xb00] ;  /* 0x000b0008022c8981 */ /* 0x000362000c1e1b00 */
[----:B------:R-:W-:Y:S02]  /*0800*/  IMAD.MOV.U32 R49, RZ, RZ, -0x1 ;  /* 0xffffffffff317424 */ /* 0x000fe400078e00ff */
[----:B------:R-:W-:Y:S01]  /*0810*/  IMAD.MOV.U32 R50, RZ, RZ, -0x1 ;  /* 0xffffffffff327424 */ /* 0x000fe200078e00ff */
[----:B------:R1:W5:Y:S01]  /*0820*/  @!P1 LDG.E.64 R46, desc[UR8][R2.64+0xc00] ;  /* 0x000c0008022e9981 */ /* 0x000362000c1e1b00 */
[----:B------:R-:W-:-:S03]  /*0830*/  IMAD.MOV.U32 R51, RZ, RZ, -0x1 ;  /* 0xffffffffff337424 */ /* 0x000fc600078e00ff */
[----:B------:R1:W5:Y:S04]  /*0840*/  @!P2 LDG.E.64 R48, desc[UR8][R2.64+0xd00] ;  /* 0x000d00080230a981 */ /* 0x000368000c1e1b00 */
[----:B------:R1:W5:Y:S02]  /*0850*/  @!P3 LDG.E.64 R50, desc[UR8][R2.64+0xe00] ;  /* 0x000e00080232b981 */ /* 0x000364000c1e1b00 */
.L_x_23:
[----:B01----:R-:W-:Y:S01]  /*0860*/  VIMNMX R2, PT, PT, R8, 0xe0, !PT ;  /* 0x000000e008027848 */ /* 0x003fe20007fe0100 */
[----:B------:R-:W-:Y:S01]  /*0870*/  BSSY.RECONVERGENT B0, `(.L_x_24) ;  /* 0x0000023000007945 */ /* 0x000fe20003800200 */
[----:B------:R-:W-:Y:S02]  /*0880*/  IMAD.SHL.U32 R0, R0, 0x400, RZ ;  /* 0x0000040000007824 */ /* 0x000fe400078e00ff */
[--C-:B------:R-:W-:Y:S01]  /*0890*/  IADD3 R2, PT, PT, R2, 0x1f, -R8.reuse ;  /* 0x0000001f02027810 */ /* 0x100fe20007ffe808 */
[----:B------:R-:W-:-:S03]  /*08a0*/  IMAD.MOV.U32 R5, RZ, RZ, R8 ;  /* 0x000000ffff057224 */ /* 0x000fc600078e0008 */
[C---:B------:R-:W-:Y:S02]  /*08b0*/  ISETP.GE.U32.AND P0, PT, R2.reuse, 0x1e0, PT ;  /* 0x000001e00200780c */ /* 0x040fe40003f06070 */
[----:B------:R-:W-:-:S04]  /*08c0*/  LEA.HI R3, R2, 0x1, RZ, 0x1b ;  /* 0x0000000102037811 */ /* 0x000fc800078fd8ff */
[----:B------:R-:W-:-:S04]  /*08d0*/  LOP3.LUT R6, R3, 0xf, RZ, 0xc0, !PT ;  /* 0x0000000f03067812 */ /* 0x000fc800078ec0ff */
[----:B------:R-:W-:-:S03]  /*08e0*/  ISETP.NE.AND P1, PT, R6, RZ, PT ;  /* 0x000000ff0600720c */ /* 0x000fc60003f25270 */
[----:B------:R-:W-:Y:S10]  /*08f0*/  @!P0 BRA `(.L_x_25) ;  /* 0x0000000000688947 */ /* 0x000ff40003800000 */
[----:B------:R-:W-:Y:S01]  /*0900*/  IMAD R4, R8, 0x4, R0 ;  /* 0x0000000408047824 */ /* 0x000fe200078e0200 */
[----:B------:R-:W-:Y:S01]  /*0910*/  LOP3.LUT R2, R3, 0xffffff0, RZ, 0xc0, !PT ;  /* 0x0ffffff003027812 */ /* 0x000fe200078ec0ff */
[----:B------:R-:W-:-:S03]  /*0920*/  IMAD.MOV.U32 R5, RZ, RZ, R8 ;  /* 0x000000ffff057224 */ /* 0x000fc600078e0008 */
[----:B------:R-:W-:Y:S01]  /*0930*/  IADD3 R4, PT, PT, R4, 0x400, R61 ;  /* 0x0000040004047810 */ /* 0x000fe20007ffe03d */
[----:B------:R-:W-:-:S07]  /*0940*/  IMAD.MOV R2, RZ, RZ, -R2 ;  /* 0x000000ffff027224 */ /* 0x000fce00078e0a02 */
.L_x_26:
[----:B------:R-:W-:Y:S01]  /*0950*/  VIADD R2, R2, 0x10 ;  /* 0x0000001002027836 */ /* 0x000fe20000000000 */
[----:B------:R-:W-:Y:S01]  /*0960*/  STS [R4+-0x400], RZ ;  /* 0xfffc00ff04007388 */ /* 0x000fe20000000800 */
[----:B------:R-:W-:-:S03]  /*0970*/  VIADD R5, R5, 0x200 ;  /* 0x0000020005057836 */ /* 0x000fc60000000000 */
[----:B------:R-:W-:Y:S01]  /*0980*/  ISETP.NE.AND P0, PT, R2, RZ, PT ;  /* 0x000000ff0200720c */ /* 0x000fe20003f05270 */
[----:B------:R-:W-:Y:S04]  /*0990*/  STS [R4+-0x380], RZ ;  /* 0xfffc80ff04007388 */ /* 0x000fe80000000800 */
[----:B------:R-:W-:Y:S04]  /*09a0*/  STS [R4+-0x300], RZ ;  /* 0xfffd00ff04007388 */ /* 0x000fe80000000800 */
[----:B------:R-:W-:Y:S04]  /*09b0*/  STS [R4+-0x280], RZ ;  /* 0xfffd80ff04007388 */ /* 0x000fe80000000800 */
[----:B------:R-:W-:Y:S04]  /*09c0*/  STS [R4+-0x200], RZ ;  /* 0xfffe00ff04007388 */ /* 0x000fe80000000800 */
[----:B------:R-:W-:Y:S04]  /*09d0*/  STS [R4+-0x180], RZ ;  /* 0xfffe80ff04007388 */ /* 0x000fe80000000800 */
[----:B------:R-:W-:Y:S04]  /*09e0*/  STS [R4+-0x100], RZ ;  /* 0xffff00ff04007388 */ /* 0x000fe80000000800 */
[----:B------:R-:W-:Y:S04]  /*09f0*/  STS [R4+-0x80], RZ ;  /* 0xffff80ff04007388 */ /* 0x000fe80000000800 */
[----:B------:R-:W-:Y:S04]  /*0a00*/  STS [R4], RZ ;  /* 0x000000ff04007388 */ /* 0x000fe80000000800 */
[----:B------:R-:W-:Y:S04]  /*0a10*/  STS [R4+0x80], RZ ;  /* 0x000080ff04007388 */ /* 0x000fe80000000800 */
[----:B------:R-:W-:Y:S04]  /*0a20*/  STS [R4+0x100], RZ ;  /* 0x000100ff04007388 */ /* 0x000fe80000000800 */
[----:B------:R-:W-:Y:S04]  /*0a30*/  STS [R4+0x180], RZ ;  /* 0x000180ff04007388 */ /* 0x000fe80000000800 */
[----:B------:R-:W-:Y:S04]  /*0a40*/  STS [R4+0x200], RZ ;  /* 0x000200ff04007388 */ /* 0x000fe80000000800 */
[----:B------:R-:W-:Y:S04]  /*0a50*/  STS [R4+0x280], RZ ;  /* 0x000280ff04007388 */ /* 0x000fe80000000800 */
[----:B------:R-:W-:Y:S04]  /*0a60*/  STS [R4+0x300], RZ ;  /* 0x000300ff04007388 */ /* 0x000fe80000000800 */
[----:B------:R0:W-:Y:S02]  /*0a70*/  STS [R4+0x380], RZ ;  /* 0x000380ff04007388 */ /* 0x0001e40000000800 */
[----:B0-----:R-:W-:Y:S01]  /*0a80*/  VIADD R4, R4, 0x800 ;  /* 0x0000080004047836 */ /* 0x001fe20000000000 */
[----:B------:R-:W-:Y:S06]  /*0a90*/  @P0 BRA `(.L_x_26) ;  /* 0xfffffffc00ac0947 */ /* 0x000fec000383ffff */
.L_x_25:
[----:B------:R-:W-:Y:S05]  /*0aa0*/  BSYNC.RECONVERGENT B0 ;  /* 0x0000000000007941 */ /* 0x000fea0003800200 */
.L_x_24:
[----:B------:R-:W-:Y:S01]  /*0ab0*/  BSSY.RECONVERGENT B0, `(.L_x_27) ;  /* 0x0000026000007945 */ /* 0x000fe20003800200 */
[----:B------:R-:W-:-:S03]  /*0ac0*/  IMAD.IADD R2, R61, 0x1, R0 ;  /* 0x000000013d027824 */ /* 0x000fc600078e0200 */
[----:B------:R-:W-:Y:S05]  /*0ad0*/  @!P1 BRA `(.L_x_28) ;  /* 0x00000000008c9947 */ /* 0x000fea0003800000 */
[----:B------:R-:W-:Y:S01]  /*0ae0*/  ISETP.GE.U32.AND P0, PT, R6, 0x8, PT ;  /* 0x000000080600780c */ /* 0x000fe20003f06070 */
[----:B------:R-:W-:Y:S01]  /*0af0*/  BSSY.RECONVERGENT B1, `(.L_x_29) ;  /* 0x000000e000017945 */ /* 0x000fe20003800200 */
[----:B------:R-:W-:-:S04]  /*0b00*/  LOP3.LUT R7, R3, 0x7, RZ, 0xc0, !PT ;  /* 0x0000000703077812 */ /* 0x000fc800078ec0ff */
[----:B------:R-:W-:-:S07]  /*0b10*/  ISETP.NE.AND P1, PT, R7, RZ, PT ;  /* 0x000000ff0700720c */ /* 0x000fce0003f25270 */
[----:B------:R-:W-:Y:S06]  /*0b20*/  @!P0 BRA `(.L_x_30) ;  /* 0x0000000000288947 */ /* 0x000fec0003800000 */
[C---:B------:R-:W-:Y:S02]  /*0b30*/  IMAD R4, R5.reuse, 0x4, R2 ;  /* 0x0000000405047824 */ /* 0x040fe400078e0202 */
[----:B------:R-:W-:-:S03]  /*0b40*/  VIADD R5, R5, 0x100 ;  /* 0x0000010005057836 */ /* 0x000fc60000000000 */
[----:B------:R0:W-:Y:S04]  /*0b50*/  STS [R4], RZ ;  /* 0x000000ff04007388 */ /* 0x0001e80000000800 */
[----:B------:R0:W-:Y:S04]  /*0b60*/  STS [R4+0x80], RZ ;  /* 0x000080ff04007388 */ /* 0x0001e80000000800 */
[----:B------:R0:W-:Y:S04]  /*0b70*/  STS [R4+0x100], RZ ;  /* 0x000100ff04007388 */ /* 0x0001e80000000800 */
[----:B------:R0:W-:Y:S04]  /*0b80*/  STS [R4+0x180], RZ ;  /* 0x000180ff04007388 */ /* 0x0001e80000000800 */
[----:B------:R0:W-:Y:S04]  /*0b90*/  STS [R4+0x200], RZ ;  /* 0x000200ff04007388 */ /* 0x0001e80000000800 */
[----:B------:R0:W-:Y:S04]  /*0ba0*/  STS [R4+0x280], RZ ;  /* 0x000280ff04007388 */ /* 0x0001e80000000800 */
[----:B------:R0:W-:Y:S04]  /*0bb0*/  STS [R4+0x300], RZ ;  /* 0x000300ff04007388 */ /* 0x0001e80000000800 */
[----:B------:R0:W-:Y:S02]  /*0bc0*/  STS [R4+0x380], RZ ;  /* 0x000380ff04007388 */ /* 0x0001e40000000800 */
.L_x_30:
[----:B------:R-:W-:Y:S05]  /*0bd0*/  BSYNC.RECONVERGENT B1 ;  /* 0x0000000000017941 */ /* 0x000fea0003800200 */
.L_x_29:
[----:B------:R-:W-:Y:S05]  /*0be0*/  @!P1 BRA `(.L_x_28) ;  /* 0x0000000000489947 */ /* 0x000fea0003800000 */
[----:B------:R-:W-:Y:S02]  /*0bf0*/  ISETP.GE.U32.AND P0, PT, R7, 0x4, PT ;  /* 0x000000040700780c */ /* 0x000fe40003f06070 */
[----:B------:R-:W-:-:S04]  /*0c00*/  LOP3.LUT R3, R3, 0x3, RZ, 0xc0, !PT ;  /* 0x0000000303037812 */ /* 0x000fc800078ec0ff */
[----:B------:R-:W-:-:S07]  /*0c10*/  ISETP.NE.AND P1, PT, R3, RZ, PT ;  /* 0x000000ff0300720c */ /* 0x000fce0003f25270 */
[C---:B------:R-:W-:Y:S02]  /*0c20*/  @P0 IMAD R2, R5.reuse, 0x4, R2 ;  /* 0x0000000405020824 */ /* 0x040fe400078e0202 */
[----:B------:R-:W-:-:S03]  /*0c30*/  @P0 VIADD R5, R5, 0x80 ;  /* 0x0000008005050836 */ /* 0x000fc60000000000 */
[----:B------:R1:W-:Y:S04]  /*0c40*/  @P0 STS [R2], RZ ;  /* 0x000000ff02000388 */ /* 0x0003e80000000800 */
[----:B------:R1:W-:Y:S04]  /*0c50*/  @P0 STS [R2+0x80], RZ ;  /* 0x000080ff02000388 */ /* 0x0003e80000000800 */
[----:B------:R1:W-:Y:S04]  /*0c60*/  @P0 STS [R2+0x100], RZ ;  /* 0x000100ff02000388 */ /* 0x0003e80000000800 */
[----:B------:R1:W-:Y:S01]  /*0c70*/  @P0 STS [R2+0x180], RZ ;  /* 0x000180ff02000388 */ /* 0x0003e20000000800 */
[----:B------:R-:W-:Y:S05]  /*0c80*/  @!P1 BRA `(.L_x_28) ;  /* 0x0000000000209947 */ /* 0x000fea0003800000 */
[----:B------:R-:W-:Y:S02]  /*0c90*/  IMAD R0, R5, 0x4, R0 ;  /* 0x0000000405007824 */ /* 0x000fe400078e0200 */
[----:B------:R-:W-:Y:S02]  /*0ca0*/  IMAD.MOV R3, RZ, RZ, -R3 ;  /* 0x000000ffff037224 */ /* 0x000fe400078e0a03 */
[----:B------:R-:W-:-:S07]  /*0cb0*/  IMAD.IADD R0, R61, 0x1, R0 ;  /* 0x000000013d007824 */ /* 0x000fce00078e0200 */
.L_x_31:
[----:B------:R-:W-:Y:S01]  /*0cc0*/  VIADD R3, R3, 0x1 ;  /* 0x0000000103037836 */ /* 0x000fe20000000000 */
[----:B------:R2:W-:Y:S04]  /*0cd0*/  STS [R0], RZ ;  /* 0x000000ff00007388 */ /* 0x0005e80000000800 */
[----:B------:R-:W-:Y:S01]  /*0ce0*/  ISETP.NE.AND P0, PT, R3, RZ, PT ;  /* 0x000000ff0300720c */ /* 0x000fe20003f05270 */
[----:B--2---:R-:W-:-:S12]  /*0cf0*/  VIADD R0, R0, 0x80 ;  /* 0x0000008000007836 */ /* 0x004fd80000000000 */
[----:B------:R-:W-:Y:S05]  /*0d00*/  @P0 BRA `(.L_x_31) ;  /* 0xfffffffc00ec0947 */ /* 0x000fea000383ffff */
.L_x_28:
[----:B------:R-:W-:Y:S05]  /*0d10*/  BSYNC.RECONVERGENT B0 ;  /* 0x0000000000007941 */ /* 0x000fea0003800200 */
.L_x_27:
[----:B------:R-:W2:Y:S01]  /*0d20*/  LDCU UR4, c[0x0][0x3c8] ;  /* 0x00007900ff0477ac */ /* 0x000ea20008000800 */
[C---:B------:R-:W-:Y:S01]  /*0d30*/  IMAD.SHL.U32 R0, R21.reuse, 0x20, RZ ;  /* 0x0000002015007824 */ /* 0x040fe200078e00ff */
[C---:B------:R-:W-:Y:S01]  /*0d40*/  ISETP.GT.U32.AND P2, PT, R21.reuse, 0xff, PT ;  /* 0x000000ff1500780c */ /* 0x040fe20003f44070 */
[----:B------:R-:W3:Y:S01]  /*0d50*/  LDC.64 R56, c[0x0][0x380] ;  /* 0x0000e000ff387b82 */ /* 0x000ee20000000a00 */
[----:B------:R-:W4:Y:S01]  /*0d60*/  LDCU UR6, c[0x0][0x3c4] ;  /* 0x00007880ff0677ac */ /* 0x000f220008000800 */
[----:B------:R-:W-:Y:S01]  /*0d70*/  BSSY.RECONVERGENT B0, `(.L_x_32) ;  /* 0x000006c000007945 */ /* 0x000fe20003800200 */
[----:B------:R-:W-:Y:S01]  /*0d80*/  LOP3.LUT R0, R0, 0x7c00, RZ, 0xc0, !PT ;  /* 0x00007c0000007812 */ /* 0x000fe200078ec0ff */
[----:B------:R-:W-:Y:S01]  /*0d90*/  IMAD R19, R21, 0x4, R61 ;  /* 0x0000000415137824 */ /* 0x000fe200078e023d */
[----:B------:R-:W-:Y:S01]  /*0da0*/  UMOV UR5, 0xffffffff ;  /* 0xffffffff00057882 */ /* 0x000fe20000000000 */
[----:B------:R-:W-:Y:S02]  /*0db0*/  IMAD.MOV.U32 R18, RZ, RZ, RZ ;  /* 0x000000ffff127224 */ /* 0x000fe400078e00ff */
[----:B------:R-:W-:Y:S01]  /*0dc0*/  IMAD.IADD R55, R61, 0x1, R0 ;  /* 0x000000013d377824 */ /* 0x000fe200078e0200 */
[----:B--2---:R-:W-:Y:S01]  /*0dd0*/  USHF.L.U32 UR4, UR5, UR4, URZ ;  /* 0x0000000405047299 */ /* 0x004fe200080006ff */
[----:B----45:R-:W-:-:S02]  /*0de0*/  SHF.R.U64 R58, R22, UR6, R23 ;  /* 0x00000006163a7c19 */ /* 0x030fc40008001217 */
[----:B------:R-:W-:-:S03]  /*0df0*/  SHF.R.U64 R3, R24, UR6, R25 ;  /* 0x0000000618037c19 */ /* 0x000fc60008001219 */
[----:B------:R-:W-:Y:S02]  /*0e00*/  LOP3.LUT R58, R58, UR4, RZ, 0x30, !PT ;  /* 0x000000043a3a7c12 */ /* 0x000fe4000f8e30ff */
[----:B0-----:R-:W-:Y:S02]  /*0e10*/  SHF.R.U64 R4, R32, UR6, R33 ;  /* 0x0000000620047c19 */ /* 0x001fe40008001221 */
[----:B------:R-:W-:Y:S01]  /*0e20*/  SHF.R.U64 R17, R26, UR6, R27 ;  /* 0x000000061a117c19 */ /* 0x000fe2000800121b */
[----:B------:R-:W-:Y:S01]  /*0e30*/  IMAD R0, R58, 0x4, R55 ;  /* 0x000000043a007824 */ /* 0x000fe200078e0237 */
[----:B------:R-:W-:-:S04]  /*0e40*/  NOP ;  /* 0x0000000000007918 */ /* 0x000fc80000000000 */
[----:B------:R0:W-:Y:S01]  /*0e50*/  ATOMS.POPC.INC.32 RZ, [R0+URZ] ;  /* 0x0000000000ff7f8c */ /* 0x0001e2000d8000ff */
[----:B-1----:R-:W-:Y:S02]  /*0e60*/  SHF.R.U64 R2, R28, UR6, R29 ;  /* 0x000000061c027c19 */ /* 0x002fe4000800121d */
[----:B------:R-:W-:Y:S02]  /*0e70*/  SHF.R.U64 R12, R30, UR6, R31 ;  /* 0x000000061e0c7c19 */ /* 0x000fe4000800121f */
[----:B------:R-:W-:Y:S02]  /*0e80*/  LOP3.LUT R4, R4, UR4, RZ, 0x30, !PT ;  /* 0x0000000404047c12 */ /* 0x000fe4000f8e30ff */
[----:B------:R-:W-:Y:S02]  /*0e90*/  SHF.R.U64 R10, R34, UR6, R35 ;  /* 0x00000006220a7c19 */ /* 0x000fe40008001223 */
[----:B0-----:R-:W-:Y:S01]  /*0ea0*/  P2R R0, PR, RZ, 0x4 ;  /* 0x00000004ff007803 */ /* 0x001fe20000000000 */
[----:B------:R-:W-:Y:S01]  /*0eb0*/  IMAD R11, R4, 0x4, R55 ;  /* 0x00000004040b7824 */ /* 0x000fe200078e0237 */
[----:B------:R-:W-:-:S02]  /*0ec0*/  LOP3.LUT R17, R17, UR4, RZ, 0x30, !PT ;  /* 0x0000000411117c12 */ /* 0x000fc4000f8e30ff */
[----:B------:R-:W-:Y:S01]  /*0ed0*/  SHF.R.U64 R6, R36, UR6, R37 ;  /* 0x0000000624067c19 */ /* 0x000fe20008001225 */
[----:B------:R0:W-:Y:S01]  /*0ee0*/  STL [R1+0x4], R0 ;  /* 0x0000040001007387 */ /* 0x0001e20000100800 */
[----:B------:R-:W-:Y:S01]  /*0ef0*/  LOP3.LUT R2, R2, UR4, RZ, 0x30, !PT ;  /* 0x0000000402027c12 */ /* 0x000fe2000f8e30ff */
[----:B------:R-:W-:Y:S01]  /*0f00*/  IMAD R4, R17, 0x4, R55 ;  /* 0x0000000411047824 */ /* 0x000fe200078e0237 */
[----:B------:R-:W-:Y:S02]  /*0f10*/  SHF.R.U64 R8, R38, UR6, R39 ;  /* 0x0000000626087c19 */ /* 0x000fe40008001227 */
[----:B------:R-:W-:Y:S01]  /*0f20*/  LOP3.LUT R12, R12, UR4, RZ, 0x30, !PT ;  /* 0x000000040c0c7c12 */ /* 0x000fe2000f8e30ff */
[----:B------:R-:W-:Y:S01]  /*0f30*/  IMAD R13, R2, 0x4, R55 ;  /* 0x00000004020d7824 */ /* 0x000fe200078e0237 */
[----:B------:R-:W-:Y:S02]  /*0f40*/  SHF.R.U64 R52, R40, UR6, R41 ;  /* 0x0000000628347c19 */ /* 0x000fe40008001229 */
[----:B------:R-:W-:Y:S01]  /*0f50*/  SHF.R.U64 R54, R42, UR6, R43 ;  /* 0x000000062a367c19 */ /* 0x000fe2000800122b */
[----:B------:R-:W-:Y:S01]  /*0f60*/  IMAD R12, R12, 0x4, R55 ;  /* 0x000000040c0c7824 */ /* 0x000fe200078e0237 */
[----:B0-----:R-:W-:-:S02]  /*0f70*/  LOP3.LUT R0, R3, UR4, RZ, 0x30, !PT ;  /* 0x0000000403007c12 */ /* 0x001fc4000f8e30ff */
[----:B------:R-:W-:Y:S02]  /*0f80*/  LOP3.LUT R10, R10, UR4, RZ, 0x30, !PT ;  /* 0x000000040a0a7c12 */ /* 0x000fe4000f8e30ff */
[----:B------:R-:W-:Y:S01]  /*0f90*/  SHF.R.U64 R62, R44, UR6, R45 ;  /* 0x000000062c3e7c19 */ /* 0x000fe2000800122d */
[--C-:B------:R-:W-:Y:S01]  /*0fa0*/  IMAD R63, R0, 0x4, R55.reuse ;  /* 0x00000004003f7824 */ /* 0x100fe200078e0237 */
[----:B------:R-:W-:Y:S01]  /*0fb0*/  LOP3.LUT R6, R6, UR4, RZ, 0x30, !PT ;  /* 0x0000000406067c12 */ /* 0x000fe2000f8e30ff */
[----:B------:R-:W-:Y:S01]  /*0fc0*/  IMAD R10, R10, 0x4, R55 ;  /* 0x000000040a0a7824 */ /* 0x000fe200078e0237 */
[----:B------:R-:W-:Y:S02]  /*0fd0*/  SHF.R.U64 R16, R46, UR6, R47 ;  /* 0x000000062e107c19 */ /* 0x000fe4000800122f */
[----:B------:R-:W-:Y:S01]  /*0fe0*/  LOP3.LUT R8, R8, UR4, RZ, 0x30, !PT ;  /* 0x0000000408087c12 */ /* 0x000fe2000f8e30ff */
[----:B------:R0:W-:Y:S01]  /*0ff0*/  STL [R1], R63 ;  /* 0x0000003f01007387 */ /* 0x0001e20000100800 */
[----:B------:R-:W-:Y:S01]  /*1000*/  SHF.R.U64 R15, R48, UR6, R49 ;  /* 0x00000006300f7c19 */ /* 0x000fe20008001231 */
[----:B------:R-:W-:Y:S01]  /*1010*/  IMAD R9, R6, 0x4, R55 ;  /* 0x0000000406097824 */ /* 0x000fe200078e0237 */
[----:B------:R-:W-:Y:S01]  /*1020*/  LOP3.LUT R52, R52, UR4, RZ, 0x30, !PT ;  /* 0x0000000434347c12 */ /* 0x000fe2000f8e30ff */
[----:B------:R0:W-:Y:S01]  /*1030*/  ATOMS.POPC.INC.32 RZ, [R63+URZ] ;  /* 0x000000003fff7f8c */ /* 0x0001e2000d8000ff */
[----:B------:R-:W-:Y:S01]  /*1040*/  SHF.R.U64 R14, R50, UR6, R51 ;  /* 0x00000006320e7c19 */ /* 0x000fe20008001233 */
[--C-:B------:R-:W-:Y:S01]  /*1050*/  IMAD R8, R8, 0x4, R55.reuse ;  /* 0x0000000408087824 */ /* 0x100fe200078e0237 */
[----:B------:R-:W-:Y:S01]  /*1060*/  LOP3.LUT R54, R54, UR4, RZ, 0x30, !PT ;  /* 0x0000000436367c12 */ /* 0x000fe2000f8e30ff */
[----:B------:R0:W-:Y:S01]  /*1070*/  ATOMS.POPC.INC.32 RZ, [R4+URZ] ;  /* 0x0000000004ff7f8c */ /* 0x0001e2000d8000ff */
[----:B------:R-:W-:Y:S01]  /*1080*/  LOP3.LUT R62, R62, UR4, RZ, 0x30, !PT ;  /* 0x000000043e3e7c12 */ /* 0x000fe2000f8e30ff */
[--C-:B------:R-:W-:Y:S01]  /*1090*/  IMAD R7, R52, 0x4, R55.reuse ;  /* 0x0000000434077824 */ /* 0x100fe200078e0237 */
[----:B------:R-:W-:Y:S01]  /*10a0*/  LOP3.LUT R16, R16, UR4, RZ, 0x30, !PT ;  /* 0x0000000410107c12 */ /* 0x000fe2000f8e30ff */
[----:B------:R0:W-:Y:S01]  /*10b0*/  ATOMS.POPC.INC.32 RZ, [R13+URZ] ;  /* 0x000000000dff7f8c */ /* 0x0001e2000d8000ff */
[----:B------:R-:W-:Y:S01]  /*10c0*/  LOP3.LUT R15, R15, UR4, RZ, 0x30, !PT ;  /* 0x000000040f0f7c12 */ /* 0x000fe2000f8e30ff */
[--C-:B------:R-:W-:Y:S01]  /*10d0*/  IMAD R6, R54, 0x4, R55.reuse ;  /* 0x0000000436067824 */ /* 0x100fe200078e0237 */
[----:B------:R-:W-:Y:S01]  /*10e0*/  LOP3.LUT R14, R14, UR4, RZ, 0x30, !PT ;  /* 0x000000040e0e7c12 */ /* 0x000fe2000f8e30ff */
[----:B------:R0:W-:Y:S01]  /*10f0*/  ATOMS.POPC.INC.32 RZ, [R12+URZ] ;  /* 0x000000000cff7f8c */ /* 0x0001e2000d8000ff */
[----:B------:R-:W-:-:S02]  /*1100*/  IMAD R5, R62, 0x4, R55 ;  /* 0x000000043e057824 */ /* 0x000fc400078e0237 */
[--C-:B------:R-:W-:Y:S01]  /*1110*/  IMAD R3, R16, 0x4, R55.reuse ;  /* 0x0000000410037824 */ /* 0x100fe200078e0237 */
[----:B------:R0:W-:Y:S01]  /*1120*/  ATOMS.POPC.INC.32 RZ, [R11+URZ] ;  /* 0x000000000bff7f8c */ /* 0x0001e2000d8000ff */
[--C-:B------:R-:W-:Y:S02]  /*1130*/  IMAD R2, R15, 0x4, R55.reuse ;  /* 0x000000040f027824 */ /* 0x100fe400078e0237 */
[----:B------:R-:W-:Y:S01]  /*1140*/  IMAD R0, R14, 0x4, R55 ;  /* 0x000000040e007824 */ /* 0x000fe200078e0237 */
[----:B------:R0:W-:Y:S04]  /*1150*/  ATOMS.POPC.INC.32 RZ, [R10+URZ] ;  /* 0x000000000aff7f8c */ /* 0x0001e8000d8000ff */
[----:B------:R0:W-:Y:S04]  /*1160*/  ATOMS.POPC.INC.32 RZ, [R9+URZ] ;  /* 0x0000000009ff7f8c */ /* 0x0001e8000d8000ff */
[----:B------:R0:W-:Y:S04]  /*1170*/  ATOMS.POPC.INC.32 RZ, [R8+URZ] ;  /* 0x0000000008ff7f8c */ /* 0x0001e8000d8000ff */
[----:B------:R0:W-:Y:S04]  /*1180*/  ATOMS.POPC.INC.32 RZ, [R7+URZ] ;  /* 0x0000000007ff7f8c */ /* 0x0001e8000d8000ff */
[----:B------:R0:W-:Y:S04]  /*1190*/  ATOMS.POPC.INC.32 RZ, [R6+URZ] ;  /* 0x0000000006ff7f8c */ /* 0x0001e8000d8000ff */
[----:B------:R0:W-:Y:S04]  /*11a0*/  ATOMS.POPC.INC.32 RZ, [R5+URZ] ;  /* 0x0000000005ff7f8c */ /* 0x0001e8000d8000ff */
[----:B------:R0:W-:Y:S04]  /*11b0*/  ATOMS.POPC.INC.32 RZ, [R3+URZ] ;  /* 0x0000000003ff7f8c */ /* 0x0001e8000d8000ff */
[----:B------:R0:W-:Y:S04]  /*11c0*/  ATOMS.POPC.INC.32 RZ, [R2+URZ] ;  /* 0x0000000002ff7f8c */ /* 0x0001e8000d8000ff */
[----:B------:R0:W-:Y:S01]  /*11d0*/  ATOMS.POPC.INC.32 RZ, [R0+URZ] ;  /* 0x0000000000ff7f8c */ /* 0x0001e2000d8000ff */
[----:B------:R-:W-:Y:S06]  /*11e0*/  BAR.SYNC.DEFER_BLOCKING 0x0 ;  /* 0x0000000000007b1d */ /* 0x000fec0000010000 */
[----:B---3--:R-:W-:Y:S05]  /*11f0*/  @P2 BRA `(.L_x_33) ;  /* 0x00000000008c2947 */ /* 0x008fea0003800000 */
[----:B------:R-:W-:Y:S04]  /*1200*/  LDS R54, [R19] ;  /* 0x0000000013367984 */ /* 0x000fe80000000800 */
[----:B------:R-:W1:Y:S04]  /*1210*/  LDS R65, [R19+0x400] ;  /* 0x0004000013417984 */ /* 0x000e680000000800 */
[----:B------:R-:W2:Y:S04]  /*1220*/  LDS R67, [R19+0x800] ;  /* 0x0008000013437984 */ /* 0x000ea80000000800 */
[----:B------:R-:W3:Y:S04]  /*1230*/  LDS R69, [R19+0xc00] ;  /* 0x000c000013457984 */ /* 0x000ee80000000800 */
[----:B------:R-:W4:Y:S04]  /*1240*/  LDS R71, [R19+0x1000] ;  /* 0x0010000013477984 */ /* 0x000f280000000800 */
[----:B------:R-:W5:Y:S04]  /*1250*/  LDS R73, [R19+0x1400] ;  /* 0x0014000013497984 */ /* 0x000f680000000800 */
[----:B------:R-:W5:Y:S04]  /*1260*/  LDS R18, [R19+0x1800] ;  /* 0x0018000013127984 */ /* 0x000f680000000800 */
[----:B0-----:R-:W0:Y:S04]  /*1270*/  LDS R63, [R19+0x1c00] ;  /* 0x001c0000133f7984 */ /* 0x001e280000000800 */
[----:B------:R-:W0:Y:S04]  /*1280*/  LDS R62, [R19+0x2000] ;  /* 0x00200000133e7984 */ /* 0x000e280000000800 */
[----:B------:R-:W0:Y:S04]  /*1290*/  LDS R55, [R19+0x2400] ;  /* 0x0024000013377984 */ /* 0x000e280000000800 */
[----:B------:R-:W0:Y:S01]  /*12a0*/  LDS R52, [R19+0x2800] ;  /* 0x0028000013347984 */ /* 0x000e220000000800 */
[----:B-1----:R-:W-:-:S03]  /*12b0*/  IMAD.IADD R66, R54, 0x1, R65 ;  /* 0x0000000136427824 */ /* 0x002fc600078e0241 */
[----:B------:R-:W-:Y:S01]  /*12c0*/  STS [R19+0x400], R54 ;  /* 0x0004003613007388 */ /* 0x000fe20000000800 */
[----:B--2---:R-:W-:-:S03]  /*12d0*/  IMAD.IADD R68, R66, 0x1, R67 ;  /* 0x0000000142447824 */ /* 0x004fc600078e0243 */
[----:B------:R-:W1:Y:S01]  /*12e0*/  LDS R65, [R19+0x2c00] ;  /* 0x002c000013417984 */ /* 0x000e620000000800 */
[----:B---3--:R-:W-:-:S03]  /*12f0*/  IMAD.IADD R70, R68, 0x1, R69 ;  /* 0x0000000144467824 */ /* 0x008fc600078e0245 */
[----:B------:R2:W-:Y:S01]  /*1300*/  STS [R19+0x800], R66 ;  /* 0x0008004213007388 */ /* 0x0005e20000000800 */
[----:B----4-:R-:W-:-:S03]  /*1310*/  IMAD.IADD R72, R70, 0x1, R71 ;  /* 0x0000000146487824 */ /* 0x010fc600078e0247 */
[----:B------:R2:W-:Y:S01]  /*1320*/  STS [R19+0xc00], R68 ;  /* 0x000c004413007388 */ /* 0x0005e20000000800 */
[----:B-----5:R-:W-:-:S03]  /*1330*/  IMAD.IADD R73, R72, 0x1, R73 ;  /* 0x0000000148497824 */ /* 0x020fc600078e0249 */
[----:B------:R2:W-:Y:S01]  /*1340*/  STS [R19+0x1000], R70 ;  /* 0x0010004613007388 */ /* 0x0005e20000000800 */
[----:B------:R-:W-:-:S03]  /*1350*/  IMAD.IADD R74, R73, 0x1, R18 ;  /* 0x00000001494a7824 */ /* 0x000fc600078e0212 */
[----:B------:R2:W-:Y:S01]  /*1360*/  STS [R19+0x1400], R72 ;  /* 0x0014004813007388 */ /* 0x0005e20000000800 */
[----:B0-----:R-:W-:-:S03]  /*1370*/  IMAD.IADD R63, R74, 0x1, R63 ;  /* 0x000000014a3f7824 */ /* 0x001fc600078e023f */
[----:B------:R2:W-:Y:S01]  /*1380*/  STS [R19+0x1800], R73 ;  /* 0x0018004913007388 */ /* 0x0005e20000000800 */
[----:B------:R-:W-:-:S03]  /*1390*/  IMAD.IADD R62, R63, 0x1, R62 ;  /* 0x000000013f3e7824 */ /* 0x000fc600078e023e */
[----:B------:R2:W-:Y:S01]  /*13a0*/  STS [R19+0x1c00], R74 ;  /* 0x001c004a13007388 */ /* 0x0005e20000000800 */
[----:B------:R-:W-:-:S03]  /*13b0*/  IMAD.IADD R55, R62, 0x1, R55 ;  /* 0x000000013e377824 */ /* 0x000fc600078e0237 */
[----:B------:R2:W-:Y:S01]  /*13c0*/  STS [R19+0x2000], R63 ;  /* 0x0020003f13007388 */ /* 0x0005e20000000800 */
[----:B------:R-:W-:-:S03]  /*13d0*/  IMAD.IADD R52, R55, 0x1, R52 ;  /* 0x0000000137347824 */ /* 0x000fc600078e0234 */
[----:B------:R2:W-:Y:S04]  /*13e0*/  STS [R19+0x2400], R62 ;  /* 0x0024003e13007388 */ /* 0x0005e80000000800 */
[----:B------:R2:W-:Y:S04]  /*13f0*/  STS [R19+0x2800], R55 ;  /* 0x0028003713007388 */ /* 0x0005e80000000800 */
[----:B------:R2:W-:Y:S01]  /*1400*/  STS [R19], RZ ;  /* 0x000000ff13007388 */ /* 0x0005e20000000800 */
[----:B-1----:R-:W-:-:S03]  /*1410*/  IMAD.IADD R18, R52, 0x1, R65 ;  /* 0x0000000134127824 */ /* 0x002fc600078e0241 */
[----:B------:R2:W-:Y:S04]  /*1420*/  STS [R19+0x2c00], R52 ;  /* 0x002c003413007388 */ /* 0x0005e80000000800 */
.L_x_33:
[----:B------:R-:W-:Y:S05]  /*1430*/  BSYNC.RECONVERGENT B0 ;  /* 0x0000000000007941 */ /* 0x000fea0003800200 */
.L_x_32:
[----:B------:R-:W-:Y:S01]  /*1440*/  ISETP.NE.AND P0, PT, R18, 0x1680, PT ;  /* 0x000016801200780c */ /* 0x000fe20003f05270 */
[----:B0-2---:R-:W-:Y:S01]  /*1450*/  IMAD R63, R60, 0x100, R21 ;  /* 0x000001003c3f7824 */ /* 0x005fe200078e0215 */
[----:B------:R-:W-:Y:S01]  /*1460*/  @!P2 LOP3.LUT R65, R18, 0x40000000, RZ, 0xfc, !PT ;  /* 0x400000001241a812 */ /* 0x000fe200078efcff */
[----:B------:R-:W0:Y:S01]  /*1470*/  LDCU.64 UR6, c[0x0][0x3b8] ;  /* 0x00007700ff0677ac */ /* 0x000e220008000a00 */
[----:B------:R-:W-:Y:S01]  /*1480*/  ISETP.LT.U32.AND P0, PT, R21, 0x100, !P0 ;  /* 0x000001001500780c */ /* 0x000fe20004701070 */
[----:B------:R-:W-:Y:S01]  /*1490*/  IMAD.WIDE R56, R63, 0x4, R56 ;  /* 0x000000043f387825 */ /* 0x000fe200078e0238 */
[----:B------:R-:W1:Y:S04]  /*14a0*/  LDC.64 R54, c[0x0][0x398] ;  /* 0x0000e600ff367b82 */ /* 0x000e680000000a00 */
[----:B------:R2:W-:Y:S04]  /*14b0*/  @!P2 STG.E.STRONG.SYS desc[UR8][R56.64], R65 ;  /* 0x000000413800a986 */ /* 0x0005e8000c115908 */
[----:B------:R-:W3:Y:S08]  /*14c0*/  LDC.64 R62, c[0x0][0x390] ;  /* 0x0000e400ff3e7b82 */ /* 0x000ef00000000a00 */
[----:B------:R-:W-:Y:S06]  /*14d0*/  BAR.RED.OR.DEFER_BLOCKING 0x0, P0 ;  /* 0x0000000000007b1d */ /* 0x000fec0000014800 */
[----:B------:R-:W4:Y:S01]  /*14e0*/  B2R.RESULT RZ, P0 ;  /* 0x0000000000ff731c */ /* 0x000f220000004000 */
[----:B0-----:R-:W-:-:S04]  /*14f0*/  LEA R52, P1, R53, UR6, 0x2 ;  /* 0x0000000635347c11 */ /* 0x001fc8000f8210ff */
[----:B------:R-:W-:Y:S01]  /*1500*/  LEA.HI.X R53, R53, UR7, R64, 0x2, P1 ;  /* 0x0000000735357c11 */ /* 0x000fe200088f1440 */
[----:B-1----:R-:W-:Y:S01]  /*1510*/  IMAD.WIDE.U32 R54, R21, 0x4, R54 ;  /* 0x0000000415367825 */ /* 0x002fe200078e0036 */
[----:B--2-4-:R-:W-:Y:S07]  /*1520*/  @!P0 BRA `(.L_x_34) ;  /* 0x0000001000348947 */ /* 0x014fee0003800000 */
[----:B------:R-:W-:Y:S01]  /*1530*/  BSSY B1, `(.L_x_35) ;  /* 0x000002a000017945 */ /* 0x000fe20003800000 */
[----:B---3--:R-:W-:-:S03]  /*1540*/  IMAD.WIDE.U32 R62, R21, 0x4, R62 ;  /* 0x00000004153e7825 */ /* 0x008fc600078e003e */
[----:B------:R-:W-:Y:S05]  /*1550*/  @P2 BRA `(.L_x_36) ;  /* 0x00000000009c2947 */ /* 0x000fea0003800000 */
[----:B------:R-:W2:Y:S01]  /*1560*/  LDG.E R54, desc[UR8][R54.64] ;  /* 0x0000000836367981 */ /* 0x000ea2000c1e1900 */
[----:B------:R-:W-:Y:S01]  /*1570*/  ISETP.GT.U32.AND P0, PT, R21, R58, PT ;  /* 0x0000003a1500720c */ /* 0x000fe20003f04070 */
[----:B------:R-:W-:-:S03]  /*1580*/  IMAD.MOV.U32 R0, RZ, RZ, R18 ;  /* 0x000000ffff007224 */ /* 0x000fc600078e0012 */
[----:B------:R-:W-:Y:S02]  /*1590*/  SEL R3, RZ, 0x1680, !P0 ;  /* 0x00001680ff037807 */ /* 0x000fe40004000000 */
[----:B------:R-:W-:-:S03]  /*15a0*/  ISETP.GE.AND P0, PT, R60, 0x1, PT ;  /* 0x000000013c00780c */ /* 0x000fc60003f06270 */
[----:B--2---:R-:W-:-:S05]  /*15b0*/  IMAD.IADD R3, R54, 0x1, -R3 ;  /* 0x0000000136037824 */ /* 0x004fca00078e0a03 */
[----:B------:R0:W-:Y:S05]  /*15c0*/  STS [R19+0xb400], R3 ;  /* 0x00b4000313007388 */ /* 0x0001ea0000000800 */
[----:B------:R-:W-:Y:S05]  /*15d0*/  @!P0 BRA `(.L_x_37) ;  /* 0x00000000006c8947 */ /* 0x000fea0003800000 */
[----:B------:R-:W-:Y:S01]  /*15e0*/  BSSY B0, `(.L_x_38) ;  /* 0x0000019000007945 */ /* 0x000fe20003800000 */
[----:B------:R-:W-:Y:S02]  /*15f0*/  IMAD.MOV.U32 R4, RZ, RZ, -0x1 ;  /* 0xffffffffff047424 */ /* 0x000fe400078e00ff */
[----:B------:R-:W-:Y:S02]  /*1600*/  IMAD.MOV.U32 R5, RZ, RZ, R60 ;  /* 0x000000ffff057224 */ /* 0x000fe400078e003c */
[----:B------:R-:W-:-:S07]  /*1610*/  IMAD.MOV.U32 R0, RZ, RZ, R18 ;  /* 0x000000ffff007224 */ /* 0x000fce00078e0012 */
.L_x_42:
[----:B0-----:R-:W0:Y:S01]  /*1620*/  LDC.64 R2, c[0x0][0x380] ;  /* 0x0000e000ff027b82 */ /* 0x001e220000000a00 */
[----:B------:R-:W-:Y:S01]  /*1630*/  VIADD R9, R5, 0xffffffff ;  /* 0xffffffff05097836 */ /* 0x000fe20000000000 */
[----:B------:R-:W-:Y:S03]  /*1640*/  BSSY B2, `(.L_x_39) ;  /* 0x0000008000027945 */ /* 0x000fe60003800000 */
[----:B------:R-:W-:-:S04]  /*1650*/  IMAD R7, R9, 0x100, R21 ;  /* 0x0000010009077824 */ /* 0x000fc800078e0215 */
[----:B0-----:R-:W-:-:S07]  /*1660*/  IMAD.WIDE R2, R7, 0x4, R2 ;  /* 0x0000000407027825 */ /* 0x001fce00078e0202 */
.L_x_40:
[----:B------:R-:W-:Y:S05]  /*1670*/  YIELD ;  /* 0x0000000000007946 */ /* 0x000fea0003800000 */
[----:B------:R0:W-:Y:S06]  /*1680*/  MEMBAR.SC.CTA ;  /* 0x0000000000007992 */ /* 0x0001ec0000000000 */
[----:B0-----:R-:W2:Y:S02]  /*1690*/  LDG.E.STRONG.SYS R6, desc[UR8][R2.64] ;  /* 0x0000000802067981 */ /* 0x001ea4000c1f5900 */
[----:B--2---:R-:W-:-:S13]  /*16a0*/  ISETP.NE.AND P0, PT, R6, RZ, PT ;  /* 0x000000ff0600720c */ /* 0x004fda0003f05270 */
[----:B------:R-:W-:Y:S05]  /*16b0*/  @!P0 BRA `(.L_x_40) ;  /* 0xfffffffc00ec8947 */ /* 0x000fea000383ffff */
[----:B------:R-:W-:Y:S05]  /*16c0*/  BSYNC B2 ;  /* 0x0000000000027941 */ /* 0x000fea0003800000 */
.L_x_39:
[----:B------:R-:W-:Y:S01]  /*16d0*/  BSSY.RECONVERGENT B2, `(.L_x_41) ;  /* 0x0000006000027945 */ /* 0x000fe20003800200 */
[C---:B------:R-:W-:Y:S02]  /*16e0*/  ISETP.GT.AND P0, PT, R6.reuse, -0x1, PT ;  /* 0xffffffff0600780c */ /* 0x040fe40003f04270 */
[----:B------:R-:W-:Y:S01]  /*16f0*/  LOP3.LUT R3, R6, 0x3fffffff, RZ, 0xc0, !PT ;  /* 0x3fffffff06037812 */ /* 0x000fe200078ec0ff */
[----:B------:R-:W-:Y:S05]  /*1700*/  WARPSYNC.EXCLUSIVE R4 ;  /* 0x0000000004007348 */ /* 0x000fea0003a00000 */
[----:B------:R-:W-:-:S05]  /*1710*/  IMAD.IADD R0, R3, 0x1, R0 ;  /* 0x0000000103007824 */ /* 0x000fca00078e0200 */
[----:B------:R-:W-:-:S07]  /*1720*/  VOTE.ANY R4, PT, P0 ;  /* 0x0000000000047806 */ /* 0x000fce00000e0100 */
[----:B------:R-:W-:Y:S05]  /*1730*/  BSYNC.RECONVERGENT B2 ;  /* 0x0000000000027941 */ /* 0x000fea0003800200 */
.L_x_41:
[----:B------:R-:W-:Y:S01]  /*1740*/  ISETP.GT.U32.AND P1, PT, R5, 0x1, PT ;  /* 0x000000010500780c */ /* 0x000fe20003f24070 */
[----:B------:R-:W-:-:S12]  /*1750*/  IMAD.MOV.U32 R5, RZ, RZ, R9 ;  /* 0x000000ffff057224 */ /* 0x000fd800078e0009 */
[----:B------:R-:W-:Y:S05]  /*1760*/  @P0 BRA P1, `(.L_x_42) ;  /* 0xfffffffc00ac0947 */ /* 0x000fea000083ffff */
[----:B------:R-:W-:Y:S05]  /*1770*/  BSYNC B0 ;  /* 0x0000000000007941 */ /* 0x000fea0003800000 */
.L_x_38:
[----:B------:R1:W2:Y:S02]  /*1780*/  LDS R3, [R19+0xb400] ;  /* 0x00b4000013037984 */ /* 0x0002a40000000800 */
.L_x_37:
[----:B------:R-:W-:Y:S02]  /*1790*/  LOP3.LUT R5, R0, 0x80000000, RZ, 0xfc, !PT ;  /* 0x8000000000057812 */ /* 0x000fe400078efcff */
[----:B--2---:R-:W-:-:S03]  /*17a0*/  IADD3 R0, PT, PT, R3, R0, -R18 ;  /* 0x0000000003007210 */ /* 0x004fc60007ffe812 */
[----:B------:R2:W-:Y:S04]  /*17b0*/  STG.E.STRONG.SYS desc[UR8][R56.64], R5 ;  /* 0x0000000538007986 */ /* 0x0005e8000c115908 */
[----:B------:R2:W-:Y:S02]  /*17c0*/  STS [R19+0xb400], R0 ;  /* 0x00b4000013007388 */ /* 0x0005e40000000800 */
.L_x_36:
[----:B------:R-:W-:Y:S05]  /*17d0*/  BSYNC B1 ;  /* 0x0000000000017941 */ /* 0x000fea0003800000 */
.L_x_35:
[----:B--2---:R-:W2:Y:S01]  /*17e0*/  LDC.64 R4, c[0x0][0x390] ;  /* 0x0000e400ff047b82 */ /* 0x004ea20000000a00 */
[----:B------:R-:W-:Y:S01]  /*17f0*/  IMAD R2, R60, 0x1680, RZ ;  /* 0x000016803c027824 */ /* 0x000fe200078e02ff */
[----:B------:R-:W-:Y:S05]  /*1800*/  WARPSYNC.ALL ;  /* 0x0000000000007948 */ /* 0x000fea0003800000 */
[----:B------:R-:W-:Y:S01]  /*1810*/  VIADD R2, R2, 0x1680 ;  /* 0x0000168002027836 */ /* 0x000fe20000000000 */
[----:B0-----:R-:W0:Y:S01]  /*1820*/  LDC R3, c[0x0][0x3c0] ;  /* 0x0000f000ff037b82 */ /* 0x001e220000000800 */
[----:B------:R-:W-:-:S07]  /*1830*/  UMOV UR5, 0x400 ;  /* 0x0000040000057882 */ /* 0x000fce0000000000 */
[----:B------:R-:W3:Y:S01]  /*1840*/  S2UR UR6, SR_CgaCtaId ;  /* 0x00000000000679c3 */ /* 0x000ee20000008800 */
[----:B--2---:R-:W-:Y:S02]  /*1850*/  ISETP.EQ.U32.AND P1, PT, R4, RZ, PT ;  /* 0x000000ff0400720c */ /* 0x004fe40003f22070 */
[----:B0-----:R-:W-:-:S04]  /*1860*/  ISETP.GE.AND P0, PT, R2, R3, PT ;  /* 0x000000030200720c */ /* 0x001fc80003f06270 */
[----:B------:R-:W-:-:S04]  /*1870*/  ISETP.EQ.OR.EX P0, PT, R5, RZ, !P0, P1 ;  /* 0x000000ff0500720c */ /* 0x000fc80004702710 */
[----:B------:R-:W-:Y:S01]  /*1880*/  ISETP.GT.U32.OR P0, PT, R21, 0xff, P0 ;  /* 0x000000ff1500780c */ /* 0x000fe20000704470 */
[----:B---3--:R-:W-:-:S03]  /*1890*/  ULEA UR5, UR6, UR5, 0x18 ;  /* 0x0000000506057291 */ /* 0x008fc6000f8ec0ff */
[----:B------:R-:W-:-:S03]  /*18a0*/  ISETP.GT.U32.OR P1, PT, R21, R58, P0 ;  /* 0x0000003a1500720c */ /* 0x000fc60000724470 */
[----:B------:R-:W-:-:S06]  /*18b0*/  LEA R58, R58, UR5, 0x2 ;  /* 0x000000053a3a7c11 */ /* 0x000fcc000f8e10ff */
[----:B------:R-:W0:Y:S01]  /*18c0*/  @!P0 LDS R5, [R19+0xb400] ;  /* 0x00b4000013058984 */ /* 0x000e220000000800 */
[----:B------:R-:W-:-:S03]  /*18d0*/  @!P0 VIADD R0, R18, 0x1680 ;  /* 0x0000168012008836 */ /* 0x000fc60000000000 */
[----:B------:R-:W-:-:S04]  /*18e0*/  @!P1 IMAD.MOV R0, RZ, RZ, R18 ;  /* 0x000000ffff009224 */ /* 0x000fc800078e0212 */
[----:B0-----:R-:W-:-:S05]  /*18f0*/  @!P0 IMAD.IADD R5, R5, 0x1, R0 ;  /* 0x0000000105058824 */ /* 0x001fca00078e0200 */
[----:B------:R0:W-:Y:S01]  /*1900*/  @!P0 STG.E desc[UR8][R62.64], R5 ;  /* 0x000000053e008986 */ /* 0x0001e2000c101908 */
[----:B------:R-:W-:Y:S01]  /*1910*/  BAR.SYNC.DEFER_BLOCKING 0x0 ;  /* 0x0000000000007b1d */ /* 0x000fe20000010000 */
[----:B------:R-:W-:-:S05]  /*1920*/  ISETP.GT.AND P0, PT, R2, R3, PT ;  /* 0x000000030200720c */ /* 0x000fca0003f04270 */
[----:B------:R0:W2:Y:S08]  /*1930*/  LDS R0, [R58+0xb400] ;  /* 0x00b400003a007984 */ /* 0x0000b00000000800 */
[----:B0-----:R-:W-:Y:S05]  /*1940*/  @P0 BRA `(.L_x_43) ;  /* 0x0000000000540947 */ /* 0x001fea0003800000 */
[----:B------:R-:W0:Y:S01]  /*1950*/  LDCU.64 UR4, c[0x0][0x3a0] ;  /* 0x00007400ff0477ac */ /* 0x000e220008000a00 */
[----:B--2---:R-:W-:-:S05]  /*1960*/  IADD3 R0, P1, PT, R59, R0, RZ ;  /* 0x000000003b007210 */ /* 0x004fca0007f3e0ff */
[----:B------:R-:W-:Y:S01]  /*1970*/  IMAD.X R5, RZ, RZ, RZ, P1 ;  /* 0x000000ffff057224 */ /* 0x000fe200008e06ff */
[----:B0-----:R-:W-:-:S04]  /*1980*/  LEA R6, P1, R0, UR4, 0x3 ;  /* 0x0000000400067c11 */ /* 0x001fc8000f8218ff */
[----:B------:R-:W-:-:S05]  /*1990*/  LEA.HI.X R7, R0, UR5, R5, 0x3, P1 ;  /* 0x0000000500077c11 */ /* 0x000fca00088f1c05 */
[----:B------:R2:W-:Y:S04]  /*19a0*/  STG.E.64 desc[UR8][R6.64], R22 ;  /* 0x0000001606007986 */ /* 0x0005e8000c101b08 */
        /* <DEDUP_REMOVED lines=13> */
[----:B------:R2:W-:Y:S01]  /*1a80*/  STG.E.64 desc[UR8][R6.64+0xe00], R50 ;  /* 0x000e003206007986 */ /* 0x0005e2000c101b08 */
[----:B------:R-:W-:Y:S05]  /*1a90*/  BRA `(.L_x_44) ;  /* 0x0000000000c87947 */ /* 0x000fea0003800000 */
.L_x_43:
[----:B------:R-:W0:Y:S01]  /*1aa0*/  LDCU.64 UR4, c[0x0][0x3a0] ;  /* 0x00007400ff0477ac */ /* 0x000e220008000a00 */
[----:B------:R-:W-:Y:S01]  /*1ab0*/  IMAD R2, R60, -0x1680, R3 ;  /* 0xffffe9803c027824 */ /* 0x000fe200078e0203 */
[C---:B--2---:R-:W-:Y:S01]  /*1ac0*/  IADD3 R0, P1, PT, R59.reuse, R0, RZ ;  /* 0x000000003b007210 */ /* 0x044fe20007f3e0ff */
[C---:B------:R-:W-:Y:S02]  /*1ad0*/  VIADD R7, R59.reuse, 0x40 ;  /* 0x000000403b077836 */ /* 0x040fe40000000000 */
[C---:B------:R-:W-:Y:S01]  /*1ae0*/  VIADD R5, R59.reuse, 0x20 ;  /* 0x000000203b057836 */ /* 0x040fe20000000000 */
[CC--:B------:R-:W-:Y:S01]  /*1af0*/  ISETP.GE.AND P4, PT, R59.reuse, R2.reuse, PT ;  /* 0x000000023b00720c */ /* 0x0c0fe20003f86270 */
[----:B------:R-:W-:Y:S01]  /*1b00*/  VIADD R9, R59, 0x80 ;  /* 0x000000803b097836 */ /* 0x000fe20000000000 */
[-C--:B------:R-:W-:Y:S01]  /*1b10*/  ISETP.GE.AND P2, PT, R7, R2.reuse, PT ;  /* 0x000000020700720c */ /* 0x080fe20003f46270 */
[----:B------:R-:W-:Y:S01]  /*1b20*/  VIADD R7, R59, 0x60 ;  /* 0x000000603b077836 */ /* 0x000fe20000000000 */
[-C--:B------:R-:W-:Y:S01]  /*1b30*/  ISETP.GE.AND P3, PT, R5, R2.reuse, PT ;  /* 0x000000020500720c */ /* 0x080fe20003f66270 */
[----:B------:R-:W-:Y:S01]  /*1b40*/  IMAD.X R5, RZ, RZ, RZ, P1 ;  /* 0x000000ffff057224 */ /* 0x000fe200008e06ff */
[-C--:B------:R-:W-:Y:S01]  /*1b50*/  ISETP.GE.AND P6, PT, R9, R2.reuse, PT ;  /* 0x000000020900720c */ /* 0x080fe20003fc6270 */
[----:B------:R-:W-:Y:S01]  /*1b60*/  VIADD R11, R59, 0xa0 ;  /* 0x000000a03b0b7836 */ /* 0x000fe20000000000 */
[----:B------:R-:W-:Y:S01]  /*1b70*/  ISETP.GE.AND P1, PT, R7, R2, PT ;  /* 0x000000020700720c */ /* 0x000fe20003f26270 */
[----:B------:R-:W-:Y:S01]  /*1b80*/  VIADD R9, R59, 0xc0 ;  /* 0x000000c03b097836 */ /* 0x000fe20000000000 */
[----:B0-----:R-:W-:-:S04]  /*1b90*/  LEA R6, P5, R0, UR4, 0x3 ;  /* 0x0000000400067c11 */ /* 0x001fc8000f8a18ff */
[----:B------:R-:W-:Y:S02]  /*1ba0*/  LEA.HI.X R7, R0, UR5, R5, 0x3, P5 ;  /* 0x0000000500077c11 */ /* 0x000fe4000a8f1c05 */
[-C--:B------:R-:W-:Y:S01]  /*1bb0*/  ISETP.GE.AND P5, PT, R11, R2.reuse, PT ;  /* 0x000000020b00720c */ /* 0x080fe20003fa6270 */
[----:B------:R-:W-:Y:S02]  /*1bc0*/  VIADD R11, R59, 0x100 ;  /* 0x000001003b0b7836 */ /* 0x000fe40000000000 */
[----:B------:R0:W-:Y:S01]  /*1bd0*/  @!P4 STG.E.64 desc[UR8][R6.64], R22 ;  /* 0x000000160600c986 */ /* 0x0001e2000c101b08 */
[-C--:B------:R-:W-:Y:S01]  /*1be0*/  ISETP.GE.AND P4, PT, R9, R2.reuse, PT ;  /* 0x000000020900720c */ /* 0x080fe20003f86270 */
[----:B------:R-:W-:Y:S02]  /*1bf0*/  VIADD R9, R59, 0xe0 ;  /* 0x000000e03b097836 */ /* 0x000fe40000000000 */
[----:B------:R0:W-:Y:S03]  /*1c00*/  @!P3 STG.E.64 desc[UR8][R6.64+0x100], R24 ;  /* 0x000100180600b986 */ /* 0x0001e6000c101b08 */
[-C--:B------:R-:W-:Y:S01]  /*1c10*/  ISETP.GE.AND P3, PT, R9, R2.reuse, PT ;  /* 0x000000020900720c */ /* 0x080fe20003f66270 */
[----:B------:R0:W-:Y:S01]  /*1c20*/  @!P2 STG.E.64 desc[UR8][R6.64+0x200], R26 ;  /* 0x0002001a0600a986 */ /* 0x0001e2000c101b08 */
[----:B------:R-:W-:Y:S01]  /*1c30*/  ISETP.GE.AND P2, PT, R11, R2, PT ;  /* 0x000000020b00720c */ /* 0x000fe20003f46270 */
[----:B------:R-:W-:-:S02]  /*1c40*/  VIADD R9, R59, 0x120 ;  /* 0x000001203b097836 */ /* 0x000fc40000000000 */
[----:B------:R-:W-:Y:S01]  /*1c50*/  VIADD R11, R59, 0x140 ;  /* 0x000001403b0b7836 */ /* 0x000fe20000000000 */
[----:B------:R0:W-:Y:S02]  /*1c60*/  @!P1 STG.E.64 desc[UR8][R6.64+0x300], R28 ;  /* 0x0003001c06009986 */ /* 0x0001e4000c101b08 */
[-C--:B------:R-:W-:Y:S01]  /*1c70*/  ISETP.GE.AND P1, PT, R9, R2.reuse, PT ;  /* 0x000000020900720c */ /* 0x080fe20003f26270 */
[----:B------:R-:W-:Y:S01]  /*1c80*/  VIADD R9, R59, 0x160 ;  /* 0x000001603b097836 */ /* 0x000fe20000000000 */
[----:B------:R0:W-:Y:S01]  /*1c90*/  @!P6 STG.E.64 desc[UR8][R6.64+0x400], R30 ;  /* 0x0004001e0600e986 */ /* 0x0001e2000c101b08 */
[-C--:B------:R-:W-:Y:S01]  /*1ca0*/  ISETP.GE.AND P6, PT, R11, R2.reuse, PT ;  /* 0x000000020b00720c */ /* 0x080fe20003fc6270 */
[----:B------:R-:W-:Y:S02]  /*1cb0*/  VIADD R11, R59, 0x180 ;  /* 0x000001803b0b7836 */ /* 0x000fe40000000000 */
[----:B------:R0:W-:Y:S01]  /*1cc0*/  @!P5 STG.E.64 desc[UR8][R6.64+0x500], R32 ;  /* 0x000500200600d986 */ /* 0x0001e2000c101b08 */
[----:B------:R-:W-:Y:S01]  /*1cd0*/  ISETP.GE.AND P5, PT, R9, R2, PT ;  /* 0x000000020900720c */ /* 0x000fe20003fa6270 */
[----:B------:R-:W-:-:S02]  /*1ce0*/  VIADD R9, R59, 0x1a0 ;  /* 0x000001a03b097836 */ /* 0x000fc40000000000 */
[----:B------:R0:W-:Y:S01]  /*1cf0*/  @!P4 STG.E.64 desc[UR8][R6.64+0x600], R34 ;  /* 0x000600220600c986 */ /* 0x0001e2000c101b08 */
[-C--:B------:R-:W-:Y:S01]  /*1d00*/  ISETP.GE.AND P4, PT, R11, R2.reuse, PT ;  /* 0x000000020b00720c */ /* 0x080fe20003f86270 */
[----:B------:R-:W-:Y:S02]  /*1d10*/  VIADD R11, R59, 0x1c0 ;  /* 0x000001c03b0b7836 */ /* 0x000fe40000000000 */
[----:B------:R0:W-:Y:S01]  /*1d20*/  @!P3 STG.E.64 desc[UR8][R6.64+0x700], R36 ;  /* 0x000700240600b986 */ /* 0x0001e2000c101b08 */
[----:B------:R-:W-:-:S03]  /*1d30*/  ISETP.GE.AND P3, PT, R9, R2, PT ;  /* 0x000000020900720c */ /* 0x000fc60003f66270 */
[----:B------:R0:W-:Y:S01]  /*1d40*/  @!P2 STG.E.64 desc[UR8][R6.64+0x800], R38 ;  /* 0x000800260600a986 */ /* 0x0001e2000c101b08 */
[----:B------:R-:W-:-:S03]  /*1d50*/  ISETP.GE.AND P2, PT, R11, R2, PT ;  /* 0x000000020b00720c */ /* 0x000fc60003f46270 */
[----:B------:R0:W-:Y:S04]  /*1d60*/  @!P1 STG.E.64 desc[UR8][R6.64+0x900], R40 ;  /* 0x0009002806009986 */ /* 0x0001e8000c101b08 */
[----:B------:R0:W-:Y:S04]  /*1d70*/  @!P6 STG.E.64 desc[UR8][R6.64+0xa00], R42 ;  /* 0x000a002a0600e986 */ /* 0x0001e8000c101b08 */
[----:B------:R0:W-:Y:S04]  /*1d80*/  @!P5 STG.E.64 desc[UR8][R6.64+0xb00], R44 ;  /* 0x000b002c0600d986 */ /* 0x0001e8000c101b08 */
[----:B------:R0:W-:Y:S04]  /*1d90*/  @!P4 STG.E.64 desc[UR8][R6.64+0xc00], R46 ;  /* 0x000c002e0600c986 */ /* 0x0001e8000c101b08 */
[----:B------:R0:W-:Y:S04]  /*1da0*/  @!P3 STG.E.64 desc[UR8][R6.64+0xd00], R48 ;  /* 0x000d00300600b986 */ /* 0x0001e8000c101b08 */
[----:B------:R0:W-:Y:S02]  /*1db0*/  @!P2 STG.E.64 desc[UR8][R6.64+0xe00], R50 ;  /* 0x000e00320600a986 */ /* 0x0001e4000c101b08 */
.L_x_44:
[----:B------:R-:W-:Y:S05]  /*1dc0*/  @P0 BRA `(.L_x_45) ;  /* 0x0000000000400947 */ /* 0x000fea0003800000 */
[----:B0-2---:R0:W5:Y:S04]  /*1dd0*/  LDG.E R7, desc[UR8][R52.64] ;  /* 0x0000000834077981 */ /* 0x005168000c1e1900 */
[----:B------:R0:W5:Y:S04]  /*1de0*/  LDG.E R9, desc[UR8][R52.64+0x80] ;  /* 0x0000800834097981 */ /* 0x000168000c1e1900 */
[----:B------:R0:W5:Y:S04]  /*1df0*/  LDG.E R11, desc[UR8][R52.64+0x100] ;  /* 0x00010008340b7981 */ /* 0x000168000c1e1900 */
[----:B------:R0:W5:Y:S04]  /*1e00*/  LDG.E R13, desc[UR8][R52.64+0x180] ;  /* 0x00018008340d7981 */ /* 0x000168000c1e1900 */
[----:B------:R0:W5:Y:S04]  /*1e10*/  LDG.E R15, desc[UR8][R52.64+0x200] ;  /* 0x00020008340f7981 */ /* 0x000168000c1e1900 */
[----:B------:R0:W5:Y:S04]  /*1e20*/  LDG.E R17, desc[UR8][R52.64+0x280] ;  /* 0x0002800834117981 */ /* 0x000168000c1e1900 */
[----:B-1----:R0:W5:Y:S04]  /*1e30*/  LDG.E R19, desc[UR8][R52.64+0x300] ;  /* 0x0003000834137981 */ /* 0x002168000c1e1900 */
[----:B------:R0:W5:Y:S04]  /*1e40*/  LDG.E R21, desc[UR8][R52.64+0x380] ;  /* 0x0003800834157981 */ /* 0x000168000c1e1900 */
[----:B------:R0:W5:Y:S04]  /*1e50*/  LDG.E R23, desc[UR8][R52.64+0x400] ;  /* 0x0004000834177981 */ /* 0x000168000c1e1900 */
[----:B------:R0:W5:Y:S04]  /*1e60*/  LDG.E R25, desc[UR8][R52.64+0x480] ;  /* 0x0004800834197981 */ /* 0x000168000c1e1900 */
[----:B------:R0:W5:Y:S04]  /*1e70*/  LDG.E R27, desc[UR8][R52.64+0x500] ;  /* 0x00050008341b7981 */ /* 0x000168000c1e1900 */
[----:B------:R0:W5:Y:S04]  /*1e80*/  LDG.E R29, desc[UR8][R52.64+0x580] ;  /* 0x00058008341d7981 */ /* 0x000168000c1e1900 */
[----:B------:R0:W5:Y:S04]  /*1e90*/  LDG.E R31, desc[UR8][R52.64+0x600] ;  /* 0x00060008341f7981 */ /* 0x000168000c1e1900 */
[----:B------:R0:W5:Y:S04]  /*1ea0*/  LDG.E R33, desc[UR8][R52.64+0x680] ;  /* 0x0006800834217981 */ /* 0x000168000c1e1900 */
[----:B------:R0:W5:Y:S01]  /*1eb0*/  LDG.E R35, desc[UR8][R52.64+0x700] ;  /* 0x0007000834237981 */ /* 0x000162000c1e1900 */
[----:B------:R-:W-:Y:S05]  /*1ec0*/  BRA `(.L_x_46) ;  /* 0x0000000000b47947 */ /* 0x000fea0003800000 */
.L_x_45:
[----:B------:R-:W-:Y:S02]  /*1ed0*/  IMAD R2, R60, -0x1680, R3 ;  /* 0xffffe9803c027824 */ /* 0x000fe400078e0203 */
[C---:B0-2---:R-:W-:Y:S02]  /*1ee0*/  VIADD R37, R59.reuse, 0x20 ;  /* 0x000000203b257836 */ /* 0x045fe40000000000 */
[C---:B------:R-:W-:Y:S01]  /*1ef0*/  VIADD R39, R59.reuse, 0x40 ;  /* 0x000000403b277836 */ /* 0x040fe20000000000 */
[CC--:B------:R-:W-:Y:S01]  /*1f00*/  ISETP.GE.AND P4, PT, R59.reuse, R2.reuse, PT ;  /* 0x000000023b00720c */ /* 0x0c0fe20003f86270 */
[----:B------:R-:W-:Y:S01]  /*1f10*/  VIADD R41, R59, 0x80 ;  /* 0x000000803b297836 */ /* 0x000fe20000000000 */
[-C--:B------:R-:W-:Y:S01]  /*1f20*/  ISETP.GE.AND P3, PT, R37, R2.reuse, PT ;  /* 0x000000022500720c */ /* 0x080fe20003f66270 */
[----:B------:R-:W-:Y:S01]  /*1f30*/  VIADD R37, R59, 0x60 ;  /* 0x000000603b257836 */ /* 0x000fe20000000000 */
[-C--:B------:R-:W-:Y:S01]  /*1f40*/  ISETP.GE.AND P2, PT, R39, R2.reuse, PT ;  /* 0x000000022700720c */ /* 0x080fe20003f46270 */
[----:B------:R-:W-:Y:S01]  /*1f50*/  VIADD R39, R59, 0xa0 ;  /* 0x000000a03b277836 */ /* 0x000fe20000000000 */
[----:B------:R-:W-:-:S02]  /*1f60*/  ISETP.GE.AND P6, PT, R41, R2, PT ;  /* 0x000000022900720c */ /* 0x000fc40003fc6270 */
[-C--:B------:R-:W-:Y:S01]  /*1f70*/  ISETP.GE.AND P1, PT, R37, R2.reuse, PT ;  /* 0x000000022500720c */ /* 0x080fe20003f26270 */
[----:B------:R-:W-:Y:S01]  /*1f80*/  VIADD R37, R59, 0xc0 ;  /* 0x000000c03b257836 */ /* 0x000fe20000000000 */
[-C--:B------:R-:W-:Y:S01]  /*1f90*/  ISETP.GE.AND P5, PT, R39, R2.reuse, PT ;  /* 0x000000022700720c */ /* 0x080fe20003fa6270 */
[----:B------:R-:W-:Y:S02]  /*1fa0*/  VIADD R39, R59, 0xe0 ;  /* 0x000000e03b277836 */ /* 0x000fe40000000000 */
[----:B------:R2:W5:Y:S01]  /*1fb0*/  @!P4 LDG.E R7, desc[UR8][R52.64] ;  /* 0x000000083407c981 */ /* 0x000562000c1e1900 */
[-C--:B------:R-:W-:Y:S01]  /*1fc0*/  ISETP.GE.AND P4, PT, R37, R2.reuse, PT ;  /* 0x000000022500720c */ /* 0x080fe20003f86270 */
[----:B------:R-:W-:Y:S02]  /*1fd0*/  VIADD R37, R59, 0x100 ;  /* 0x000001003b257836 */ /* 0x000fe40000000000 */
[----:B------:R2:W5:Y:S01]  /*1fe0*/  @!P3 LDG.E R9, desc[UR8][R52.64+0x80] ;  /* 0x000080083409b981 */ /* 0x000562000c1e1900 */
[----:B------:R-:W-:Y:S01]  /*1ff0*/  ISETP.GE.AND P3, PT, R39, R2, PT ;  /* 0x000000022700720c */ /* 0x000fe20003f66270 */
[----:B------:R-:W-:-:S02]  /*2000*/  VIADD R39, R59, 0x120 ;  /* 0x000001203b277836 */ /* 0x000fc40000000000 */
[----:B------:R2:W5:Y:S01]  /*2010*/  @!P2 LDG.E R11, desc[UR8][R52.64+0x100] ;  /* 0x00010008340ba981 */ /* 0x000562000c1e1900 */
        /* <DEDUP_REMOVED lines=11> */
[----:B-1----:R2:W5:Y:S01]  /*20d0*/  @!P4 LDG.E R19, desc[UR8][R52.64+0x300] ;  /* 0x000300083413c981 */ /* 0x002562000c1e1900 */
[-C--:B------:R-:W-:Y:S01]  /*20e0*/  ISETP.GE.AND P4, PT, R37, R2.reuse, PT ;  /* 0x000000022500720c */ /* 0x080fe20003f86270 */
[----:B------:R-:W-:Y:S02]  /*20f0*/  VIADD R37, R59, 0x1c0 ;  /* 0x000001c03b257836 */ /* 0x000fe40000000000 */
[----:B------:R2:W5:Y:S01]  /*2100*/  @!P3 LDG.E R21, desc[UR8][R52.64+0x380] ;  /* 0x000380083415b981 */ /* 0x000562000c1e1900 */
[----:B------:R-:W-:-:S03]  /*2110*/  ISETP.GE.AND P3, PT, R39, R2, PT ;  /* 0x000000022700720c */ /* 0x000fc60003f66270 */
[----:B------:R2:W5:Y:S01]  /*2120*/  @!P2 LDG.E R23, desc[UR8][R52.64+0x400] ;  /* 0x000400083417a981 */ /* 0x000562000c1e1900 */
[----:B------:R-:W-:-:S03]  /*2130*/  ISETP.GE.AND P2, PT, R37, R2, PT ;  /* 0x000000022500720c */ /* 0x000fc60003f46270 */
[----:B------:R2:W5:Y:S04]  /*2140*/  @!P1 LDG.E R25, desc[UR8][R52.64+0x480] ;  /* 0x0004800834199981 */ /* 0x000568000c1e1900 */
[----:B------:R2:W5:Y:S04]  /*2150*/  @!P6 LDG.E R27, desc[UR8][R52.64+0x500] ;  /* 0x00050008341be981 */ /* 0x000568000c1e1900 */
[----:B------:R2:W5:Y:S04]  /*2160*/  @!P5 LDG.E R29, desc[UR8][R52.64+0x580] ;  /* 0x00058008341dd981 */ /* 0x000568000c1e1900 */
[----:B------:R2:W5:Y:S04]  /*2170*/  @!P4 LDG.E R31, desc[UR8][R52.64+0x600] ;  /* 0x00060008341fc981 */ /* 0x000568000c1e1900 */
[----:B------:R2:W5:Y:S04]  /*2180*/  @!P3 LDG.E R33, desc[UR8][R52.64+0x680] ;  /* 0x000680083421b981 */ /* 0x000568000c1e1900 */
[----:B------:R2:W5:Y:S02]  /*2190*/  @!P2 LDG.E R35, desc[UR8][R52.64+0x700] ;  /* 0x000700083423a981 */ /* 0x000564000c1e1900 */
.L_x_46:
[----:B------:R-:W-:Y:S05]  /*21a0*/  @P0 BRA `(.L_x_47) ;  /* 0x00000000004c0947 */ /* 0x000fea0003800000 */
[----:B------:R-:W1:Y:S02]  /*21b0*/  LDCU.64 UR4, c[0x0][0x3b0] ;  /* 0x00007600ff0477ac */ /* 0x000e640008000a00 */
[----:B-1----:R-:W-:-:S04]  /*21c0*/  LEA R2, P0, R0, UR4, 0x2 ;  /* 0x0000000400027c11 */ /* 0x002fc8000f8010ff */
[----:B------:R-:W-:-:S05]  /*21d0*/  LEA.HI.X R3, R0, UR5, R5, 0x2, P0 ;  /* 0x0000000500037c11 */ /* 0x000fca00080f1405 */
[----:B-----5:R-:W-:Y:S04]  /*21e0*/  STG.E desc[UR8][R2.64], R7 ;  /* 0x0000000702007986 */ /* 0x020fe8000c101908 */
[----:B------:R-:W-:Y:S04]  /*21f0*/  STG.E desc[UR8][R2.64+0x80], R9 ;  /* 0x0000800902007986 */ /* 0x000fe8000c101908 */
        /* <DEDUP_REMOVED lines=12> */
[----:B------:R-:W-:Y:S01]  /*22c0*/  STG.E desc[UR8][R2.64+0x700], R35 ;  /* 0x0007002302007986 */ /* 0x000fe2000c101908 */
[----:B------:R-:W-:Y:S05]  /*22d0*/  EXIT ;  /* 0x000000000000794d */ /* 0x000fea0003800000 */
.L_x_47:
[----:B------:R-:W1:Y:S01]  /*22e0*/  LDCU.64 UR4, c[0x0][0x3b0] ;  /* 0x00007600ff0477ac */ /* 0x000e620008000a00 */
[----:B------:R-:W-:Y:S02]  /*22f0*/  IMAD R60, R60, -0x1680, R3 ;  /* 0xffffe9803c3c7824 */ /* 0x000fe400078e0203 */
[C---:B------:R-:W-:Y:S02]  /*2300*/  VIADD R37, R59.reuse, 0x40 ;  /* 0x000000403b257836 */ /* 0x040fe40000000000 */
[C---:B------:R-:W-:Y:S01]  /*2310*/  VIADD R3, R59.reuse, 0x20 ;  /* 0x000000203b037836 */ /* 0x040fe20000000000 */
[CC--:B------:R-:W-:Y:S01]  /*2320*/  ISETP.GE.AND P1, PT, R59.reuse, R60.reuse, PT ;  /* 0x0000003c3b00720c */ /* 0x0c0fe20003f26270 */
[----:B------:R-:W-:Y:S01]  /*2330*/  VIADD R39, R59, 0x60 ;  /* 0x000000603b277836 */ /* 0x000fe20000000000 */
[-C--:B------:R-:W-:Y:S01]  /*2340*/  ISETP.GE.AND P4, PT, R37, R60.reuse, PT ;  /* 0x0000003c2500720c */ /* 0x080fe20003f86270 */
[----:B------:R-:W-:Y:S01]  /*2350*/  VIADD R37, R59, 0x80 ;  /* 0x000000803b257836 */ /* 0x000fe20000000000 */
[-C--:B------:R-:W-:Y:S01]  /*2360*/  ISETP.GE.AND P0, PT, R3, R60.reuse, PT ;  /* 0x0000003c0300720c */ /* 0x080fe20003f06270 */
[----:B------:R-:W-:Y:S01]  /*2370*/  VIADD R41, R59, 0xc0 ;  /* 0x000000c03b297836 */ /* 0x000fe20000000000 */
[-C--:B------:R-:W-:Y:S01]  /*2380*/  ISETP.GE.AND P6, PT, R39, R60.reuse, PT ;  /* 0x0000003c2700720c */ /* 0x080fe20003fc6270 */
[----:B------:R-:W-:Y:S01]  /*2390*/  VIADD R39, R59, 0xa0 ;  /* 0x000000a03b277836 */ /* 0x000fe20000000000 */
[----:B------:R-:W-:Y:S01]  /*23a0*/  ISETP.GE.AND P5, PT, R37, R60, PT ;  /* 0x0000003c2500720c */ /* 0x000fe20003fa6270 */
[----:B------:R-:W-:Y:S01]  /*23b0*/  VIADD R37, R59, 0x100 ;  /* 0x000001003b257836 */ /* 0x000fe20000000000 */
[----:B-1----:R-:W-:-:S02]  /*23c0*/  LEA R2, P2, R0, UR4, 0x2 ;  /* 0x0000000400027c11 */ /* 0x002fc4000f8410ff */
[-C--:B------:R-:W-:Y:S02]  /*23d0*/  ISETP.GE.AND P3, PT, R39, R60.reuse, PT ;  /* 0x0000003c2700720c */ /* 0x080fe40003f66270 */
[----:B------:R-:W-:Y:S01]  /*23e0*/  LEA.HI.X R3, R0, UR5, R5, 0x2, P2 ;  /* 0x0000000500037c11 */ /* 0x000fe200090f1405 */
[----:B------:R-:W-:Y:S01]  /*23f0*/  VIADD R5, R59, 0xe0 ;  /* 0x000000e03b057836 */ /* 0x000fe20000000000 */
[----:B------:R-:W-:-:S03]  /*2400*/  ISETP.GE.AND P2, PT, R41, R60, PT ;  /* 0x0000003c2900720c */ /* 0x000fc60003f46270 */
[----:B-----5:R1:W-:Y:S01]  /*2410*/  @!P1 STG.E desc[UR8][R2.64], R7 ;  /* 0x0000000702009986 */ /* 0x0203e2000c101908 */
[-C--:B------:R-:W-:Y:S01]  /*2420*/  ISETP.GE.AND P1, PT, R5, R60.reuse, PT ;  /* 0x0000003c0500720c */ /* 0x080fe20003f26270 */
[----:B------:R-:W-:Y:S02]  /*2430*/  VIADD R5, R59, 0x120 ;  /* 0x000001203b057836 */ /* 0x000fe40000000000 */
[----:B------:R3:W-:Y:S03]  /*2440*/  @!P4 STG.E desc[UR8][R2.64+0x100], R11 ;  /* 0x0001000b0200c986 */ /* 0x0007e6000c101908 */
[-C--:B------:R-:W-:Y:S01]  /*2450*/  ISETP.GE.AND P4, PT, R5, R60.reuse, PT ;  /* 0x0000003c0500720c */ /* 0x080fe20003f86270 */
[----:B------:R-:W-:Y:S01]  /*2460*/  VIADD R5, R59, 0x160 ;  /* 0x000001603b057836 */ /* 0x000fe20000000000 */
[----:B------:R3:W-:Y:S01]  /*2470*/  @!P0 STG.E desc[UR8][R2.64+0x80], R9 ;  /* 0x0000800902008986 */ /* 0x0007e2000c101908 */
[----:B------:R-:W-:Y:S01]  /*2480*/  ISETP.GE.AND P0, PT, R37, R60, PT ;  /* 0x0000003c2500720c */ /* 0x000fe20003f06270 */
[----:B------:R-:W-:-:S02]  /*2490*/  VIADD R37, R59, 0x140 ;  /* 0x000001403b257836 */ /* 0x000fc40000000000 */
[----:B------:R3:W-:Y:S01]  /*24a0*/  @!P5 STG.E desc[UR8][R2.64+0x200], R15 ;  /* 0x0002000f0200d986 */ /* 0x0007e2000c101908 */
[-C--:B------:R-:W-:Y:S01]  /*24b0*/  ISETP.GE.AND P5, PT, R5, R60.reuse, PT ;  /* 0x0000003c0500720c */ /* 0x080fe20003fa6270 */
[C---:B-1----:R-:W-:Y:S02]  /*24c0*/  VIADD R7, R59.reuse, 0x180 ;  /* 0x000001803b077836 */ /* 0x042fe40000000000 */
[C---:B------:R-:W-:Y:S01]  /*24d0*/  VIADD R5, R59.reuse, 0x1a0 ;  /* 0x000001a03b057836 */ /* 0x040fe20000000000 */
[----:B------:R3:W-:Y:S01]  /*24e0*/  @!P6 STG.E desc[UR8][R2.64+0x180], R13 ;  /* 0x0001800d0200e986 */ /* 0x0007e2000c101908 */
[----:B------:R-:W-:Y:S01]  /*24f0*/  VIADD R59, R59, 0x1c0 ;  /* 0x000001c03b3b7836 */ /* 0x000fe20000000000 */
[-C--:B------:R-:W-:Y:S02]  /*2500*/  ISETP.GE.AND P6, PT, R37, R60.reuse, PT ;  /* 0x0000003c2500720c */ /* 0x080fe40003fc6270 */
[----:B------:R3:W-:Y:S01]  /*2510*/  @!P3 STG.E desc[UR8][R2.64+0x280], R17 ;  /* 0x000280110200b986 */ /* 0x0007e2000c101908 */
[----:B------:R-:W-:-:S03]  /*2520*/  ISETP.GE.AND P3, PT, R7, R60, PT ;  /* 0x0000003c0700720c */ /* 0x000fc60003f66270 */
[----:B------:R3:W-:Y:S01]  /*2530*/  @!P2 STG.E desc[UR8][R2.64+0x300], R19 ;  /* 0x000300130200a986 */ /* 0x0007e2000c101908 */
[----:B------:R-:W-:-:S03]  /*2540*/  ISETP.GE.AND P2, PT, R5, R60, PT ;  /* 0x0000003c0500720c */ /* 0x000fc60003f46270 */
[----:B------:R3:W-:Y:S01]  /*2550*/  @!P1 STG.E desc[UR8][R2.64+0x380], R21 ;  /* 0x0003801502009986 */ /* 0x0007e2000c101908 */
[----:B------:R-:W-:-:S03]  /*2560*/  ISETP.GE.AND P1, PT, R59, R60, PT ;  /* 0x0000003c3b00720c */ /* 0x000fc60003f26270 */
[----:B------:R3:W-:Y:S04]  /*2570*/  @!P0 STG.E desc[UR8][R2.64+0x400], R23 ;  /* 0x0004001702008986 */ /* 0x0007e8000c101908 */
[----:B------:R3:W-:Y:S04]  /*2580*/  @!P4 STG.E desc[UR8][R2.64+0x480], R25 ;  /* 0x000480190200c986 */ /* 0x0007e8000c101908 */
[----:B------:R3:W-:Y:S04]  /*2590*/  @!P6 STG.E desc[UR8][R2.64+0x500], R27 ;  /* 0x0005001b0200e986 */ /* 0x0007e8000c101908 */
[----:B------:R3:W-:Y:S04]  /*25a0*/  @!P5 STG.E desc[UR8][R2.64+0x580], R29 ;  /* 0x0005801d0200d986 */ /* 0x0007e8000c101908 */
[----:B------:R3:W-:Y:S04]  /*25b0*/  @!P3 STG.E desc[UR8][R2.64+0x600], R31 ;  /* 0x0006001f0200b986 */ /* 0x0007e8000c101908 */
[----:B------:R3:W-:Y:S01]  /*25c0*/  @!P2 STG.E desc[UR8][R2.64+0x680], R33 ;  /* 0x000680210200a986 */ /* 0x0007e2000c101908 */
[----:B------:R-:W-:Y:S05]  /*25d0*/  @P1 EXIT ;  /* 0x000000000000194d */ /* 0x000fea0003800000 */
[----:B------:R-:W-:Y:S01]  /*25e0*/  STG.E desc[UR8][R2.64+0x700], R35 ;  /* 0x0007002302007986 */ /* 0x000fe2000c101908 */
[----:B------:R-:W-:Y:S05]  /*25f0*/  EXIT ;  /* 0x000000000000794d */ /* 0x000fea0003800000 */
.L_x_34:
[----:B------:R-:W-:Y:S01]  /*2600*/  IMAD.MOV.U32 R20, RZ, RZ, RZ ;  /* 0x000000ffff147224 */ /* 0x000fe200078e00ff */
[C---:B------:R-:W-:Y:S01]  /*2610*/  ISETP.GT.U32.AND P0, PT, R21.reuse, 0x1f, PT ;  /* 0x0000001f1500780c */ /* 0x040fe20003f04070 */
[----:B------:R-:W-:Y:S05]  /*2620*/  WARPSYNC.ALL ;  /* 0x0000000000007948 */ /* 0x000fea0003800000 */
[----:B------:R-:W-:-:S04]  /*2630*/  IMAD.HI.U32 R56, R21, 0x15555556, R20 ;  /* 0x1555555615387827 */ /* 0x000fc800078e0014 */
[----:B------:R-:W-:-:S05]  /*2640*/  IMAD R57, R56, 0x4, R61 ;  /* 0x0000000438397824 */ /* 0x000fca00078e023d */
[----:B------:R0:W-:Y:S01]  /*2650*/  STS [R57+0x3410], R18 ;  /* 0x0034101239007388 */ /* 0x0001e20000000800 */
[----:B------:R-:W-:Y:S06]  /*2660*/  BAR.SYNC.DEFER_BLOCKING 0x0 ;  /* 0x0000000000007b1d */ /* 0x000fec0000010000 */
[----:B------:R-:W-:Y:S05]  /*2670*/  @P0 BRA `(.L_x_48) ;  /* 0x0000000000e40947 */ /* 0x000fea0003800000 */
[C-C-:B------:R-:W-:Y:S01]  /*2680*/  IMAD R72, R21.reuse, 0x34, R61.reuse ;  /* 0x0000003415487824 */ /* 0x140fe200078e023d */
[----:B------:R-:W-:Y:S01]  /*2690*/  UMOV UR5, 0xffffffff ;  /* 0xffffffff00057882 */ /* 0x000fe20000000000 */
[C-C-:B------:R-:W-:Y:S02]  /*26a0*/  IMAD R71, R21.reuse, 0x34, R61.reuse ;  /* 0x0000003415477824 */ /* 0x140fe400078e023d */
[----:B------:R-:W-:Y:S02]  /*26b0*/  IMAD R73, R21, 0x34, R61 ;  /* 0x0000003415497824 */ /* 0x000fe400078e023d */
[----:B------:R-:W-:Y:S04]  /*26c0*/  LDS R72, [R72+0x3410] ;  /* 0x0034100048487984 */ /* 0x000fe80000000800 */
[----:B------:R-:W-:Y:S04]  /*26d0*/  LDS R71, [R71+0x3414] ;  /* 0x0034140047477984 */ /* 0x000fe80000000800 */
[----:B------:R-:W1:Y:S04]  /*26e0*/  LDS R70, [R73+0x3418] ;  /* 0x0034180049467984 */ /* 0x000e680000000800 */
[----:B------:R-:W-:Y:S04]  /*26f0*/  LDS R69, [R73+0x341c] ;  /* 0x00341c0049457984 */ /* 0x000fe80000000800 */
[----:B------:R-:W2:Y:S04]  /*2700*/  LDS R68, [R73+0x3420] ;  /* 0x0034200049447984 */ /* 0x000ea80000000800 */
[----:B------:R-:W-:Y:S04]  /*2710*/  LDS R67, [R73+0x3424] ;  /* 0x0034240049437984 */ /* 0x000fe80000000800 */
[----:B------:R-:W4:Y:S04]  /*2720*/  LDS R66, [R73+0x3428] ;  /* 0x0034280049427984 */ /* 0x000f280000000800 */
[----:B------:R-:W-:Y:S04]  /*2730*/  LDS R65, [R73+0x342c] ;  /* 0x00342c0049417984 */ /* 0x000fe80000000800 */
[----:B------:R-:W5:Y:S04]  /*2740*/  LDS R64, [R73+0x3430] ;  /* 0x0034300049407984 */ /* 0x000f680000000800 */
[----:B---3--:R-:W-:Y:S04]  /*2750*/  LDS R63, [R73+0x3434] ;  /* 0x00343400493f7984 */ /* 0x008fe80000000800 */
[----:B------:R-:W3:Y:S04]  /*2760*/  LDS R62, [R73+0x3438] ;  /* 0x00343800493e7984 */ /* 0x000ee80000000800 */
[----:B0-----:R-:W0:Y:S01]  /*2770*/  LDS R57, [R73+0x343c] ;  /* 0x00343c0049397984 */ /* 0x001e220000000800 */
[----:B-1----:R-:W-:-:S04]  /*2780*/  IADD3 R56, PT, PT, R70, R71, R72 ;  /* 0x0000004746387210 */ /* 0x002fc80007ffe048 */
[----:B--2---:R-:W-:-:S04]  /*2790*/  IADD3 R56, PT, PT, R68, R56, R69 ;  /* 0x0000003844387210 */ /* 0x004fc80007ffe045 */
[----:B----4-:R-:W-:-:S04]  /*27a0*/  IADD3 R56, PT, PT, R66, R56, R67 ;  /* 0x0000003842387210 */ /* 0x010fc80007ffe043 */
[----:B-----5:R-:W-:-:S04]  /*27b0*/  IADD3 R56, PT, PT, R64, R56, R65 ;  /* 0x0000003840387210 */ /* 0x020fc80007ffe041 */
[----:B---3--:R-:W-:-:S05]  /*27c0*/  IADD3 R56, PT, PT, R62, R56, R63 ;  /* 0x000000383e387210 */ /* 0x008fca0007ffe03f */
[----:B0-----:R-:W-:Y:S01]  /*27d0*/  IMAD.IADD R57, R57, 0x1, R56 ;  /* 0x0000000139397824 */ /* 0x001fe200078e0238 */
[----:B------:R-:W-:Y:S06]  /*27e0*/  BRA.DIV UR5, `(.L_x_49) ;  /* 0x0000006205507947 */ /* 0x000fec000b800000 */
[----:B------:R-:W0:Y:S02]  /*27f0*/  SHFL.UP P0, R77, R57, 0x1, RZ ;  /* 0x04200000394d7989 */ /* 0x000e2400000000ff */
[----:B0-----:R-:W-:-:S05]  /*2800*/  @P0 IMAD.IADD R77, R57, 0x1, R77 ;  /* 0x00000001394d0824 */ /* 0x001fca00078e024d */
[----:B------:R-:W0:Y:S02]  /*2810*/  SHFL.UP P0, R74, R77, 0x2, RZ ;  /* 0x044000004d4a7989 */ /* 0x000e2400000000ff */
[----:B0-----:R-:W-:-:S05]  /*2820*/  @P0 IMAD.IADD R74, R77, 0x1, R74 ;  /* 0x000000014d4a0824 */ /* 0x001fca00078e024a */
[----:B------:R-:W0:Y:S02]  /*2830*/  SHFL.UP P0, R77, R74, 0x4, RZ ;  /* 0x048000004a4d7989 */ /* 0x000e2400000000ff */
[----:B0-----:R-:W-:-:S05]  /*2840*/  @P0 IMAD.IADD R77, R74, 0x1, R77 ;  /* 0x000000014a4d0824 */ /* 0x001fca00078e024d */
[----:B------:R-:W0:Y:S02]  /*2850*/  SHFL.UP P0, R74, R77, 0x8, RZ ;  /* 0x050000004d4a7989 */ /* 0x000e2400000000ff */
[----:B0-----:R-:W-:-:S05]  /*2860*/  @P0 IMAD.IADD R74, R77, 0x1, R74 ;  /* 0x000000014d4a0824 */ /* 0x001fca00078e024a */
[----:B------:R0:W1:Y:S02]  /*2870*/  SHFL.UP P0, R56, R74, 0x10, RZ ;  /* 0x060000004a387989 */ /* 0x00006400000000ff */
.L_x_129:
[----:B-1----:R-:W-:-:S04]  /*2880*/  @P0 IMAD.IADD R56, R74, 0x1, R56 ;  /* 0x000000014a380824 */ /* 0x002fc800078e0238 */
[----:B------:R-:W-:-:S04]  /*2890*/  IMAD.IADD R57, R56, 0x1, -R57 ;  /* 0x0000000138397824 */ /* 0x000fc800078e0a39 */
[----:B------:R-:W-:Y:S01]  /*28a0*/  IMAD.IADD R72, R72, 0x1, R57 ;  /* 0x0000000148487824 */ /* 0x000fe200078e0239 */
[----:B------:R1:W-:Y:S03]  /*28b0*/  STS [R73+0x3410], R57 ;  /* 0x0034103949007388 */ /* 0x0003e60000000800 */
        /* <DEDUP_REMOVED lines=19> */
[----:B------:R1:W-:Y:S04]  /*29f0*/  STS [R73+0x3438], R63 ;  /* 0x0034383f49007388 */ /* 0x0003e80000000800 */
[----:B------:R1:W-:Y:S02]  /*2a00*/  STS [R73+0x343c], R62 ;  /* 0x00343c3e49007388 */ /* 0x0003e40000000800 */
.L_x_48:
[----:B------:R-:W2:Y:S01]  /*2a10*/  LDL R56, [R1+0x4] ;  /* 0x0000040001387983 */ /* 0x000ea20000100800 */
[----:B------:R-:W-:Y:S05]  /*2a20*/  WARPSYNC.ALL ;  /* 0x0000000000007948 */ /* 0x000fea0003800000 */
[----:B01----:R-:W-:Y:S01]  /*2a30*/  IMAD.MOV.U32 R57, RZ, RZ, R21 ;  /* 0x000000ffff397224 */ /* 0x003fe200078e0015 */
[----:B------:R-:W-:Y:S01]  /*2a40*/  BSSY.RECONVERGENT B0, `(.L_x_50) ;  /* 0x000002c000007945 */ /* 0x000fe20003800200 */
[----:B------:R-:W-:Y:S01]  /*2a50*/  BAR.SYNC.DEFER_BLOCKING 0x0 ;  /* 0x0000000000007b1d */ /* 0x000fe20000010000 */
[----:B--2---:R-:W-:Y:S01]  /*2a60*/  ISETP.NE.AND P0, PT, R56, RZ, PT ;  /* 0x000000ff3800720c */ /* 0x004fe20003f05270 */
[----:B------:R-:W-:-:S04]  /*2a70*/  IMAD.MOV.U32 R56, RZ, RZ, RZ ;  /* 0x000000ffff387224 */ /* 0x000fc800078e00ff */
[----:B------:R-:W-:-:S04]  /*2a80*/  IMAD.HI.U32 R56, R21, 0x15555556, R56 ;  /* 0x1555555615387827 */ /* 0x000fc800078e0038 */
[----:B------:R-:W-:-:S05]  /*2a90*/  IMAD R56, R56, 0x4, R61 ;  /* 0x0000000438387824 */ /* 0x000fca00078e023d */
[----:B---3--:R0:W1:Y:S01]  /*2aa0*/  LDS R63, [R56+0x3410] ;  /* 0x00341000383f7984 */ /* 0x0080620000000800 */
[----:B------:R-:W-:Y:S05]  /*2ab0*/  @P0 BRA `(.L_x_51) ;  /* 0x0000000000900947 */ /* 0x000fea0003800000 */
[----:B------:R-:W1:Y:S04]  /*2ac0*/  LDS R57, [R19] ;  /* 0x0000000013397984 */ /* 0x000e680000000800 */
[----:B------:R-:W2:Y:S04]  /*2ad0*/  LDS R65, [R19+0x400] ;  /* 0x0004000013417984 */ /* 0x000ea80000000800 */
[----:B------:R-:W3:Y:S04]  /*2ae0*/  LDS R67, [R19+0x800] ;  /* 0x0008000013437984 */ /* 0x000ee80000000800 */
[----:B------:R-:W4:Y:S04]  /*2af0*/  LDS R76, [R19+0xc00] ;  /* 0x000c0000134c7984 */ /* 0x000f280000000800 */
[----:B------:R-:W5:Y:S04]  /*2b00*/  LDS R74, [R19+0x1000] ;  /* 0x00100000134a7984 */ /* 0x000f680000000800 */
[----:B------:R-:W5:Y:S04]  /*2b10*/  LDS R70, [R19+0x1400] ;  /* 0x0014000013467984 */ /* 0x000f680000000800 */
[----:B------:R-:W5:Y:S04]  /*2b20*/  LDS R72, [R19+0x1800] ;  /* 0x0018000013487984 */ /* 0x000f680000000800 */
[----:B------:R-:W5:Y:S04]  /*2b30*/  LDS R68, [R19+0x1c00] ;  /* 0x001c000013447984 */ /* 0x000f680000000800 */
[----:B0-----:R-:W0:Y:S04]  /*2b40*/  LDS R56, [R19+0x2000] ;  /* 0x0020000013387984 */ /* 0x001e280000000800 */
[----:B------:R-:W0:Y:S04]  /*2b50*/  LDS R66, [R19+0x2400] ;  /* 0x0024000013427984 */ /* 0x000e280000000800 */
[----:B------:R-:W0:Y:S01]  /*2b60*/  LDS R64, [R19+0x2800] ;  /* 0x0028000013407984 */ /* 0x000e220000000800 */
[----:B-1----:R-:W-:-:S03]  /*2b70*/  IMAD.IADD R57, R63, 0x1, R57 ;  /* 0x000000013f397824 */ /* 0x002fc600078e0239 */
[----:B------:R-:W1:Y:S01]  /*2b80*/  LDS R62, [R19+0x2c00] ;  /* 0x002c0000133e7984 */ /* 0x000e620000000800 */
[C---:B--2---:R-:W-:Y:S02]  /*2b90*/  IMAD.IADD R65, R63.reuse, 0x1, R65 ;  /* 0x000000013f417824 */ /* 0x044fe400078e0241 */
[C---:B---3--:R-:W-:Y:S01]  /*2ba0*/  IMAD.IADD R67, R63.reuse, 0x1, R67 ;  /* 0x000000013f437824 */ /* 0x048fe200078e0243 */
[----:B------:R2:W-:Y:S01]  /*2bb0*/  STS [R19], R57 ;  /* 0x0000003913007388 */ /* 0x0005e20000000800 */
[----:B----4-:R-:W-:-:S03]  /*2bc0*/  IMAD.IADD R76, R63, 0x1, R76 ;  /* 0x000000013f4c7824 */ /* 0x010fc600078e024c */
[----:B------:R2:W-:Y:S01]  /*2bd0*/  STS [R19+0x400], R65 ;  /* 0x0004004113007388 */ /* 0x0005e20000000800 */
[----:B-----5:R-:W-:-:S03]  /*2be0*/  IMAD.IADD R74, R63, 0x1, R74 ;  /* 0x000000013f4a7824 */ /* 0x020fc600078e024a */
[----:B------:R2:W-:Y:S01]  /*2bf0*/  STS [R19+0x800], R67 ;  /* 0x0008004313007388 */ /* 0x0005e20000000800 */
[----:B------:R-:W-:-:S03]  /*2c00*/  IMAD.IADD R70, R63, 0x1, R70 ;  /* 0x000000013f467824 */ /* 0x000fc600078e0246 */
[----:B------:R2:W-:Y:S01]  /*2c10*/  STS [R19+0xc00], R76 ;  /* 0x000c004c13007388 */ /* 0x0005e20000000800 */
[----:B------:R-:W-:-:S03]  /*2c20*/  IMAD.IADD R72, R63, 0x1, R72 ;  /* 0x000000013f487824 */ /* 0x000fc600078e0248 */
        /* <DEDUP_REMOVED lines=9> */
[----:B-1----:R-:W-:-:S03]  /*2cc0*/  IMAD.IADD R62, R63, 0x1, R62 ;  /* 0x000000013f3e7824 */ /* 0x002fc600078e023e */
[----:B------:R2:W-:Y:S04]  /*2cd0*/  STS [R19+0x2400], R66 ;  /* 0x0024004213007388 */ /* 0x0005e80000000800 */
[----:B------:R2:W-:Y:S04]  /*2ce0*/  STS [R19+0x2800], R64 ;  /* 0x0028004013007388 */ /* 0x0005e80000000800 */
[----:B------:R2:W-:Y:S02]  /*2cf0*/  STS [R19+0x2c00], R62 ;  /* 0x002c003e13007388 */ /* 0x0005e40000000800 */
.L_x_51:
[----:B------:R-:W-:Y:S05]  /*2d00*/  BSYNC.RECONVERGENT B0 ;  /* 0x0000000000007941 */ /* 0x000fea0003800200 */
.L_x_50:
[----:B------:R-:W-:Y:S01]  /*2d10*/  BAR.SYNC.DEFER_BLOCKING 0x0 ;  /* 0x0000000000007b1d */ /* 0x000fe20000010000 */
[----:B------:R-:W-:Y:S01]  /*2d20*/  R2P PR, R58, 0x7f ;  /* 0x0000007f3a007804 */ /* 0x000fe20000000000 */
[----:B--2---:R-:W-:-:S04]  /*2d30*/  IMAD.MOV.U32 R62, RZ, RZ, RZ ;  /* 0x000000ffff3e7224 */ /* 0x004fc800078e00ff */
[----:B------:R-:W-:Y:S01]  /*2d40*/  BSSY.RECONVERGENT B0, `(.L_x_52) ;  /* 0x0000025000007945 */ /* 0x000fe20003800200 */
[----:B------:R-:W2:Y:S07]  /*2d50*/  S2R R76, SR_LANEID ;  /* 0x00000000004c7919 */ /* 0x000eae0000000000 */
[----:B0-----:R-:W-:Y:S02]  /*2d60*/  VOTE.ANY R56, PT, P0 ;  /* 0x0000000000387806 */ /* 0x001fe400000e0100 */
[----:B------:R-:W-:-:S02]  /*2d70*/  VOTE.ANY R57, PT, P1 ;  /* 0x0000000000397806 */ /* 0x000fc400008e0100 */
[----:B------:R-:W-:Y:S02]  /*2d80*/  @!P0 LOP3.LUT R56, RZ, R56, RZ, 0x33, !PT ;  /* 0x00000038ff388212 */ /* 0x000fe400078e33ff */
[----:B------:R-:W-:Y:S02]  /*2d90*/  VOTE.ANY R65, PT, P2 ;  /* 0x0000000000417806 */ /* 0x000fe400010e0100 */
[----:B------:R-:W-:Y:S02]  /*2da0*/  @!P1 LOP3.LUT R57, RZ, R57, RZ, 0x33, !PT ;  /* 0x00000039ff399212 */ /* 0x000fe400078e33ff */
[----:B------:R-:W-:Y:S02]  /*2db0*/  VOTE.ANY R67, PT, P3 ;  /* 0x0000000000437806 */ /* 0x000fe400018e0100 */
[----:B------:R-:W-:Y:S02]  /*2dc0*/  @!P2 LOP3.LUT R65, RZ, R65, RZ, 0x33, !PT ;  /* 0x00000041ff41a212 */ /* 0x000fe400078e33ff */
[----:B------:R-:W-:-:S02]  /*2dd0*/  LOP3.LUT R56, R57, R56, RZ, 0xc0, !PT ;  /* 0x0000003839387212 */ /* 0x000fc400078ec0ff */
[----:B------:R-:W-:Y:S02]  /*2de0*/  VOTE.ANY R57, PT, P4 ;  /* 0x0000000000397806 */ /* 0x000fe400020e0100 */
[----:B------:R-:W-:Y:S02]  /*2df0*/  @!P3 LOP3.LUT R67, RZ, R67, RZ, 0x33, !PT ;  /* 0x00000043ff43b212 */ /* 0x000fe400078e33ff */
[----:B------:R-:W-:Y:S02]  /*2e00*/  LOP3.LUT R56, R65, R56, RZ, 0xc0, !PT ;  /* 0x0000003841387212 */ /* 0x000fe400078ec0ff */
[----:B------:R-:W-:Y:S02]  /*2e10*/  @!P4 LOP3.LUT R57, RZ, R57, RZ, 0x33, !PT ;  /* 0x00000039ff39c212 */ /* 0x000fe400078e33ff */
[----:B------:R-:W-:Y:S02]  /*2e20*/  LOP3.LUT P0, RZ, R58, 0x80, RZ, 0xc0, !PT ;  /* 0x000000803aff7812 */ /* 0x000fe4000780c0ff */
[----:B------:R-:W-:-:S02]  /*2e30*/  LOP3.LUT R56, R67, R56, RZ, 0xc0, !PT ;  /* 0x0000003843387212 */ /* 0x000fc400078ec0ff */
[----:B------:R-:W-:Y:S02]  /*2e40*/  VOTE.ANY R65, PT, P5 ;  /* 0x0000000000417806 */ /* 0x000fe400028e0100 */
[----:B------:R-:W-:Y:S02]  /*2e50*/  LOP3.LUT R56, R57, R56, RZ, 0xc0, !PT ;  /* 0x0000003839387212 */ /* 0x000fe400078ec0ff */
[----:B------:R-:W0:Y:S01]  /*2e60*/  S2R R57, SR_LEMASK ;  /* 0x0000000000397919 */ /* 0x000e220000003a00 */
[----:B------:R-:W-:Y:S02]  /*2e70*/  @!P5 LOP3.LUT R65, RZ, R65, RZ, 0x33, !PT ;  /* 0x00000041ff41d212 */ /* 0x000fe400078e33ff */
[----:B------:R-:W-:Y:S02]  /*2e80*/  VOTE.ANY R67, PT, P6 ;  /* 0x0000000000437806 */ /* 0x000fe400030e0100 */
[----:B------:R-:W-:Y:S02]  /*2e90*/  LOP3.LUT R56, R65, R56, RZ, 0xc0, !PT ;  /* 0x0000003841387212 */ /* 0x000fe400078ec0ff */
[----:B------:R-:W-:-:S02]  /*2ea0*/  VOTE.ANY R65, PT, P0 ;  /* 0x0000000000417806 */ /* 0x000fc400000e0100 */
[----:B------:R-:W-:Y:S02]  /*2eb0*/  @!P6 LOP3.LUT R67, RZ, R67, RZ, 0x33, !PT ;  /* 0x00000043ff43e212 */ /* 0x000fe400078e33ff */
[----:B------:R-:W-:Y:S02]  /*2ec0*/  @!P0 LOP3.LUT R65, RZ, R65, RZ, 0x33, !PT ;  /* 0x00000041ff418212 */ /* 0x000fe400078e33ff */
[----:B------:R-:W-:-:S04]  /*2ed0*/  LOP3.LUT R56, R67, R56, RZ, 0xc0, !PT ;  /* 0x0000003843387212 */ /* 0x000fc800078ec0ff */
[----:B------:R-:W-:-:S04]  /*2ee0*/  LOP3.LUT R64, R65, R56, RZ, 0xc0, !PT ;  /* 0x0000003841407212 */ /* 0x000fc800078ec0ff */
[----:B------:R-:W2:Y:S01]  /*2ef0*/  FLO.U32 R65, R64 ;  /* 0x0000004000417300 */ /* 0x000ea200000e0000 */
[----:B0-----:R-:W-:Y:S02]  /*2f00*/  LOP3.LUT R56, R57, R64, RZ, 0xc0, !PT ;  /* 0x0000004039387212 */ /* 0x001fe400078ec0ff */
[----:B--2---:R-:W-:-:S05]  /*2f10*/  ISETP.NE.AND P0, PT, R76, R65, PT ;  /* 0x000000414c00720c */ /* 0x004fca0003f05270 */
[----:B------:R-:W0:Y:S08]  /*2f20*/  POPC R56, R56 ;  /* 0x0000003800387309 */ /* 0x000e300000000000 */
[----:B------:R-:W-:Y:S05]  /*2f30*/  @P0 BRA `(.L_x_53) ;  /* 0x0000000000140947 */ /* 0x000fea0003800000 */
[----:B------:R-:W-:-:S05]  /*2f40*/  IMAD.SHL.U32 R62, R21, 0x20, RZ ;  /* 0x00000020153e7824 */ /* 0x000fca00078e00ff */
[----:B------:R-:W-:-:S05]  /*2f50*/  LOP3.LUT R62, R62, 0x7c00, RZ, 0xc0, !PT ;  /* 0x00007c003e3e7812 */ /* 0x000fca00078ec0ff */
[----:B------:R-:W-:-:S04]  /*2f60*/  IMAD.IADD R67, R61, 0x1, R62 ;  /* 0x000000013d437824 */ /* 0x000fc800078e023e */
[----:B------:R-:W-:-:S05]  /*2f70*/  IMAD R67, R58, 0x4, R67 ;  /* 0x000000043a437824 */ /* 0x000fca00078e0243 */
[----:B0-----:R2:W3:Y:S02]  /*2f80*/  ATOMS.ADD R62, [R67], R56 ;  /* 0x00000038433e738c */ /* 0x0014e40000000000 */
.L_x_53:
[----:B------:R-:W-:Y:S05]  /*2f90*/  BSYNC.RECONVERGENT B0 ;  /* 0x0000000000007941 */ /* 0x000fea0003800200 */
.L_x_52:
[----:B------:R-:W4:Y:S01]  /*2fa0*/  LDCU UR5, c[0x0][0x3c4] ;  /* 0x00007880ff0577ac */ /* 0x000f220008000800 */
[----:B---3--:R3:W0:Y:S01]  /*2fb0*/  SHFL.IDX PT, R65, R62, R65, 0x1f ;  /* 0x00001f413e417589 */ /* 0x00862200000e0000 */
[----:B------:R-:W-:Y:S01]  /*2fc0*/  BSSY.RECONVERGENT B0, `(.L_x_54) ;  /* 0x0000024000007945 */ /* 0x000fe20003800200 */
[----:B----4-:R-:W-:-:S04]  /*2fd0*/  SHF.R.U64 R58, R24, UR5, R25 ;  /* 0x00000005183a7c19 */ /* 0x010fc80008001219 */
[----:B------:R-:W-:-:S04]  /*2fe0*/  LOP3.LUT R64, R58, UR4, RZ, 0x30, !PT ;  /* 0x000000043a407c12 */ /* 0x000fc8000f8e30ff */
[----:B------:R-:W-:-:S13]  /*2ff0*/  R2P PR, R64, 0x7f ;  /* 0x0000007f40007804 */ /* 0x000fda0000000000 */
[----:B------:R-:W-:Y:S02]  /*3000*/  VOTE.ANY R58, PT, P0 ;  /* 0x00000000003a7806 */ /* 0x000fe400000e0100 */
[----:B--2---:R-:W-:Y:S02]  /*3010*/  VOTE.ANY R67, PT, P1 ;  /* 0x0000000000437806 */ /* 0x004fe400008e0100 */
[----:B------:R-:W-:Y:S02]  /*3020*/  @!P0 LOP3.LUT R58, RZ, R58, RZ, 0x33, !PT ;  /* 0x0000003aff3a8212 */ /* 0x000fe400078e33ff */
[----:B------:R-:W-:Y:S02]  /*3030*/  VOTE.ANY R69, PT, P2 ;  /* 0x0000000000457806 */ /* 0x000fe400010e0100 */
[----:B------:R-:W-:Y:S02]  /*3040*/  @!P1 LOP3.LUT R67, RZ, R67, RZ, 0x33, !PT ;  /* 0x00000043ff439212 */ /* 0x000fe400078e33ff */
[----:B------:R-:W-:-:S02]  /*3050*/  @!P2 LOP3.LUT R69, RZ, R69, RZ, 0x33, !PT ;  /* 0x00000045ff45a212 */ /* 0x000fc400078e33ff */
[----:B------:R-:W-:Y:S02]  /*3060*/  LOP3.LUT R58, R67, R58, RZ, 0xc0, !PT ;  /* 0x0000003a433a7212 */ /* 0x000fe400078ec0ff */
[----:B------:R-:W-:Y:S02]  /*3070*/  VOTE.ANY R67, PT, P3 ;  /* 0x0000000000437806 */ /* 0x000fe400018e0100 */
[----:B------:R-:W-:Y:S02]  /*3080*/  LOP3.LUT R58, R69, R58, RZ, 0xc0, !PT ;  /* 0x0000003a453a7212 */ /* 0x000fe400078ec0ff */
[----:B------:R-:W-:Y:S01]  /*3090*/  LOP3.LUT P0, RZ, R64, 0x80, RZ, 0xc0, !PT ;  /* 0x0000008040ff7812 */ /* 0x000fe2000780c0ff */
[----:B------:R-:W-:Y:S01]  /*30a0*/  IMAD.MOV.U32 R64, RZ, RZ, RZ ;  /* 0x000000ffff407224 */ /* 0x000fe200078e00ff */
[----:B------:R-:W-:Y:S02]  /*30b0*/  VOTE.ANY R69, PT, P4 ;  /* 0x0000000000457806 */ /* 0x000fe400020e0100 */
[----:B------:R-:W-:-:S02]  /*30c0*/  @!P3 LOP3.LUT R67, RZ, R67, RZ, 0x33, !PT ;  /* 0x00000043ff43b212 */ /* 0x000fc400078e33ff */
[----:B------:R-:W-:Y:S02]  /*30d0*/  @!P4 LOP3.LUT R69, RZ, R69, RZ, 0x33, !PT ;  /* 0x00000045ff45c212 */ /* 0x000fe400078e33ff */
[----:B------:R-:W-:Y:S02]  /*30e0*/  LOP3.LUT R58, R67, R58, RZ, 0xc0, !PT ;  /* 0x0000003a433a7212 */ /* 0x000fe400078ec0ff */
[----:B------:R-:W-:Y:S02]  /*30f0*/  VOTE.ANY R67, PT, P5 ;  /* 0x0000000000437806 */ /* 0x000fe400028e0100 */
[----:B------:R-:W-:Y:S02]  /*3100*/  LOP3.LUT R58, R69, R58, RZ, 0xc0, !PT ;  /* 0x0000003a453a7212 */ /* 0x000fe400078ec0ff */
[----:B------:R-:W-:Y:S02]  /*3110*/  VOTE.ANY R69, PT, P6 ;  /* 0x0000000000457806 */ /* 0x000fe400030e0100 */
[----:B------:R-:W-:-:S02]  /*3120*/  @!P5 LOP3.LUT R67, RZ, R67, RZ, 0x33, !PT ;  /* 0x00000043ff43d212 */ /* 0x000fc400078e33ff */
[----:B------:R-:W-:Y:S02]  /*3130*/  VOTE.ANY R71, PT, P0 ;  /* 0x0000000000477806 */ /* 0x000fe400000e0100 */
[----:B------:R-:W-:Y:S02]  /*3140*/  @!P6 LOP3.LUT R69, RZ, R69, RZ, 0x33, !PT ;  /* 0x00000045ff45e212 */ /* 0x000fe400078e33ff */
[----:B------:R-:W-:Y:S02]  /*3150*/  LOP3.LUT R58, R67, R58, RZ, 0xc0, !PT ;  /* 0x0000003a433a7212 */ /* 0x000fe400078ec0ff */
[----:B------:R-:W-:Y:S02]  /*3160*/  @!P0 LOP3.LUT R71, RZ, R71, RZ, 0x33, !PT ;  /* 0x00000047ff478212 */ /* 0x000fe400078e33ff */
[----:B------:R-:W-:-:S04]  /*3170*/  LOP3.LUT R58, R69, R58, RZ, 0xc0, !PT ;  /* 0x0000003a453a7212 */ /* 0x000fc800078ec0ff */
[----:B------:R-:W-:-:S04]  /*3180*/  LOP3.LUT R66, R71, R58, RZ, 0xc0, !PT ;  /* 0x0000003a47427212 */ /* 0x000fc800078ec0ff */
[----:B------:R-:W2:Y:S01]  /*3190*/  FLO.U32 R67, R66 ;  /* 0x0000004200437300 */ /* 0x000ea200000e0000 */
[----:B------:R-:W-:-:S07]  /*31a0*/  LOP3.LUT R58, R57, R66, RZ, 0xc0, !PT ;  /* 0x00000042393a7212 */ /* 0x000fce00078ec0ff */
[----:B------:R-:W4:Y:S01]  /*31b0*/  POPC R58, R58 ;  /* 0x0000003a003a7309 */ /* 0x000f220000000000 */
[----:B--2---:R-:W-:-:S13]  /*31c0*/  ISETP.NE.AND P0, PT, R76, R67, PT ;  /* 0x000000434c00720c */ /* 0x004fda0003f05270 */
[----:B0--34-:R-:W-:Y:S05]  /*31d0*/  @P0 BRA `(.L_x_55) ;  /* 0x0000000000080947 */ /* 0x019fea0003800000 */
[----:B------:R-:W2:Y:S04]  /*31e0*/  LDL.LU R68, [R1] ;  /* 0x0000000001447983 */ /* 0x000ea80000300800 */
[----:B--2---:R0:W2:Y:S02]  /*31f0*/  ATOMS.ADD R64, [R68], R58 ;  /* 0x0000003a4440738c */ /* 0x0040a40000000000 */
.L_x_55:
[----:B------:R-:W-:Y:S05]  /*3200*/  BSYNC.RECONVERGENT B0 ;  /* 0x0000000000007941 */ /* 0x000fea0003800200 */
.L_x_54:
[----:B------:R-:W-:Y:S01]  /*3210*/  R2P PR, R17, 0x7f ;  /* 0x0000007f11007804 */ /* 0x000fe20000000000 */
[----:B--2---:R2:W3:Y:S01]  /*3220*/  SHFL.IDX PT, R67, R64, R67, 0x1f ;  /* 0x00001f4340437589 */ /* 0x0044e200000e0000 */
[----:B0-----:R-:W-:Y:S01]  /*3230*/  SHF.R.U64 R68, R28, UR5, R29 ;  /* 0x000000051c447c19 */ /* 0x001fe2000800121d */
[----:B------:R-:W-:Y:S03]  /*3240*/  BSSY.RECONVERGENT B0, `(.L_x_56) ;  /* 0x0000021000007945 */ /* 0x000fe60003800200 */
[----:B------:R-:W-:-:S07]  /*3250*/  LOP3.LUT R68, R68, UR4, RZ, 0x30, !PT ;  /* 0x0000000444447c12 */ /* 0x000fce000f8e30ff */
[----:B------:R-:W-:Y:S02]  /*3260*/  VOTE.ANY R62, PT, P0 ;  /* 0x00000000003e7806 */ /* 0x000fe400000e0100 */
[----:B------:R-:W-:Y:S02]  /*3270*/  VOTE.ANY R69, PT, P1 ;  /* 0x0000000000457806 */ /* 0x000fe400008e0100 */
[----:B------:R-:W-:Y:S02]  /*3280*/  @!P0 LOP3.LUT R62, RZ, R62, RZ, 0x33, !PT ;  /* 0x0000003eff3e8212 */ /* 0x000fe400078e33ff */
[----:B------:R-:W-:Y:S02]  /*3290*/  @!P1 LOP3.LUT R69, RZ, R69, RZ, 0x33, !PT ;  /* 0x00000045ff459212 */ /* 0x000fe400078e33ff */
[----:B------:R-:W-:Y:S02]  /*32a0*/  VOTE.ANY R71, PT, P2 ;  /* 0x0000000000477806 */ /* 0x000fe400010e0100 */
[----:B------:R-:W-:-:S02]  /*32b0*/  LOP3.LUT R62, R69, R62, RZ, 0xc0, !PT ;  /* 0x0000003e453e7212 */ /* 0x000fc400078ec0ff */
[----:B------:R-:W-:Y:S02]  /*32c0*/  @!P2 LOP3.LUT R71, RZ, R71, RZ, 0x33, !PT ;  /* 0x00000047ff47a212 */ /* 0x000fe400078e33ff */
[----:B------:R-:W-:Y:S02]  /*32d0*/  VOTE.ANY R69, PT, P3 ;  /* 0x0000000000457806 */ /* 0x000fe400018e0100 */
[----:B------:R-:W-:Y:S02]  /*32e0*/  LOP3.LUT P0, RZ, R17, 0x80, RZ, 0xc0, !PT ;  /* 0x0000008011ff7812 */ /* 0x000fe4000780c0ff */
[----:B------:R-:W-:Y:S02]  /*32f0*/  LOP3.LUT R62, R71, R62, RZ, 0xc0, !PT ;  /* 0x0000003e473e7212 */ /* 0x000fe400078ec0ff */
        /* <DEDUP_REMOVED lines=10> */
[----:B------:R-:W-:Y:S01]  /*33a0*/  LOP3.LUT R62, R69, R62, RZ, 0xc0, !PT ;  /* 0x0000003e453e7212 */ /* 0x000fe200078ec0ff */
[----:B------:R-:W-:Y:S01]  /*33b0*/  IMAD.MOV.U32 R69, RZ, RZ, RZ ;  /* 0x000000ffff457224 */ /* 0x000fe200078e00ff */
[----:B------:R-:W-:Y:S02]  /*33c0*/  @!P0 LOP3.LUT R71, RZ, R71, RZ, 0x33, !PT ;  /* 0x00000047ff478212 */ /* 0x000fe400078e33ff */
[----:B------:R-:W-:-:S04]  /*33d0*/  LOP3.LUT R62, R17, R62, RZ, 0xc0, !PT ;  /* 0x0000003e113e7212 */ /* 0x000fc800078ec0ff */
[----:B------:R-:W-:-:S04]  /*33e0*/  LOP3.LUT R66, R71, R62, RZ, 0xc0, !PT ;  /* 0x0000003e47427212 */ /* 0x000fc800078ec0ff */
[----:B------:R-:W0:Y:S01]  /*33f0*/  FLO.U32 R62, R66 ;  /* 0x00000042003e7300 */ /* 0x000e2200000e0000 */
[----:B------:R-:W-:-:S07]  /*3400*/  LOP3.LUT R17, R57, R66, RZ, 0xc0, !PT ;  /* 0x0000004239117212 */ /* 0x000fce00078ec0ff */
[----:B------:R-:W4:Y:S01]  /*3410*/  POPC R17, R17 ;  /* 0x0000001100117309 */ /* 0x000f220000000000 */
[----:B0-----:R-:W-:-:S13]  /*3420*/  ISETP.NE.AND P0, PT, R76, R62, PT ;  /* 0x0000003e4c00720c */ /* 0x001fda0003f05270 */
[----:B--234-:R-:W-:Y:S05]  /*3430*/  @P0 BRA `(.L_x_57) ;  /* 0x0000000000040947 */ /* 0x01cfea0003800000 */
[----:B------:R0:W2:Y:S02]  /*3440*/  ATOMS.ADD R69, [R4], R17 ;  /* 0x000000110445738c */ /* 0x0000a40000000000 */
.L_x_57:
[----:B------:R-:W-:Y:S05]  /*3450*/  BSYNC.RECONVERGENT B0 ;  /* 0x0000000000007941 */ /* 0x000fea0003800200 */
.L_x_56:
[----:B------:R-:W-:Y:S01]  /*3460*/  R2P PR, R68, 0x7f ;  /* 0x0000007f44007804 */ /* 0x000fe20000000000 */
[----:B--2---:R2:W3:Y:S01]  /*3470*/  SHFL.IDX PT, R62, R69, R62, 0x1f ;  /* 0x00001f3e453e7589 */ /* 0x0044e200000e0000 */
[----:B------:R-:W-:Y:S11]  /*3480*/  BSSY.RECONVERGENT B0, `(.L_x_58) ;  /* 0x0000022000007945 */ /* 0x000ff60003800200 */
[----:B0-----:R-:W-:-:S02]  /*3490*/  VOTE.ANY R4, PT, P0 ;  /* 0x0000000000047806 */ /* 0x001fc400000e0100 */
[----:B------:R-:W-:Y:S02]  /*34a0*/  VOTE.ANY R71, PT, P1 ;  /* 0x0000000000477806 */ /* 0x000fe400008e0100 */
[----:B------:R-:W-:Y:S02]  /*34b0*/  @!P0 LOP3.LUT R4, RZ, R4, RZ, 0x33, !PT ;  /* 0x00000004ff048212 */ /* 0x000fe400078e33ff */
[----:B------:R-:W-:Y:S02]  /*34c0*/  @!P1 LOP3.LUT R71, RZ, R71, RZ, 0x33, !PT ;  /* 0x00000047ff479212 */ /* 0x000fe400078e33ff */
[----:B------:R-:W-:Y:S02]  /*34d0*/  VOTE.ANY R73, PT, P2 ;  /* 0x0000000000497806 */ /* 0x000fe400010e0100 */
[----:B------:R-:W-:Y:S02]  /*34e0*/  LOP3.LUT R4, R71, R4, RZ, 0xc0, !PT ;  /* 0x0000000447047212 */ /* 0x000fe400078ec0ff */
[----:B------:R-:W-:-:S02]  /*34f0*/  @!P2 LOP3.LUT R73, RZ, R73, RZ, 0x33, !PT ;  /* 0x00000049ff49a212 */ /* 0x000fc400078e33ff */
[----:B------:R-:W-:Y:S02]  /*3500*/  VOTE.ANY R71, PT, P3 ;  /* 0x0000000000477806 */ /* 0x000fe400018e0100 */
[----:B------:R-:W-:Y:S02]  /*3510*/  LOP3.LUT R4, R73, R4, RZ, 0xc0, !PT ;  /* 0x0000000449047212 */ /* 0x000fe400078ec0ff */
[----:B------:R-:W-:Y:S02]  /*3520*/  @!P3 LOP3.LUT R71, RZ, R71, RZ, 0x33, !PT ;  /* 0x00000047ff47b212 */ /* 0x000fe400078e33ff */
[----:B------:R-:W-:Y:S02]  /*3530*/  LOP3.LUT P0, RZ, R68, 0x80, RZ, 0xc0, !PT ;  /* 0x0000008044ff7812 */ /* 0x000fe4000780c0ff */
[----:B------:R-:W-:Y:S02]  /*3540*/  VOTE.ANY R73, PT, P4 ;  /* 0x0000000000497806 */ /* 0x000fe400020e0100 */
[----:B------:R-:W-:-:S02]  /*3550*/  LOP3.LUT R4, R71, R4, RZ, 0xc0, !PT ;  /* 0x0000000447047212 */ /* 0x000fc400078ec0ff */
[----:B------:R-:W-:Y:S02]  /*3560*/  VOTE.ANY R71, PT, P5 ;  /* 0x0000000000477806 */ /* 0x000fe400028e0100 */
[----:B------:R-:W-:Y:S02]  /*3570*/  @!P4 LOP3.LUT R73, RZ, R73, RZ, 0x33, !PT ;  /* 0x00000049ff49c212 */ /* 0x000fe400078e33ff */
[----:B------:R-:W-:Y:S02]  /*3580*/  @!P5 LOP3.LUT R71, RZ, R71, RZ, 0x33, !PT ;  /* 0x00000047ff47d212 */ /* 0x000fe400078e33ff */
[----:B------:R-:W-:Y:S02]  /*3590*/  LOP3.LUT R4, R73, R4, RZ, 0xc0, !PT ;  /* 0x0000000449047212 */ /* 0x000fe400078ec0ff */
[----:B------:R-:W-:Y:S02]  /*35a0*/  VOTE.ANY R73, PT, P6 ;  /* 0x0000000000497806 */ /* 0x000fe400030e0100 */
[----:B------:R-:W-:-:S02]  /*35b0*/  LOP3.LUT R4, R71, R4, RZ, 0xc0, !PT ;  /* 0x0000000447047212 */ /* 0x000fc400078ec0ff */
[----:B------:R-:W-:Y:S02]  /*35c0*/  VOTE.ANY R71, PT, P0 ;  /* 0x0000000000477806 */ /* 0x000fe400000e0100 */
[----:B------:R-:W-:Y:S02]  /*35d0*/  @!P6 LOP3.LUT R73, RZ, R73, RZ, 0x33, !PT ;  /* 0x00000049ff49e212 */ /* 0x000fe400078e33ff */
[----:B------:R-:W-:Y:S02]  /*35e0*/  @!P0 LOP3.LUT R71, RZ, R71, RZ, 0x33, !PT ;  /* 0x00000047ff478212 */ /* 0x000fe400078e33ff */
[----:B------:R-:W-:Y:S02]  /*35f0*/  LOP3.LUT R4, R73, R4, RZ, 0xc0, !PT ;  /* 0x0000000449047212 */ /* 0x000fe400078ec0ff */
[----:B------:R-:W-:Y:S02]  /*3600*/  SHF.R.U64 R68, R30, UR5, R31 ;  /* 0x000000051e447c19 */ /* 0x000fe4000800121f */
[----:B------:R-:W-:Y:S01]  /*3610*/  LOP3.LUT R66, R71, R4, RZ, 0xc0, !PT ;  /* 0x0000000447427212 */ /* 0x000fe200078ec0ff */
[----:B------:R-:W-:Y:S01]  /*3620*/  IMAD.MOV.U32 R71, RZ, RZ, RZ ;  /* 0x000000ffff477224 */ /* 0x000fe200078e00ff */
[----:B------:R-:W-:-:S02]  /*3630*/  LOP3.LUT R68, R68, UR4, RZ, 0x30, !PT ;  /* 0x0000000444447c12 */ /* 0x000fc4000f8e30ff */
[----:B------:R-:W0:Y:S01]  /*3640*/  FLO.U32 R64, R66 ;  /* 0x0000004200407300 */ /* 0x000e2200000e0000 */
[----:B------:R-:W-:-:S07]  /*3650*/  LOP3.LUT R4, R57, R66, RZ, 0xc0, !PT ;  /* 0x0000004239047212 */ /* 0x000fce00078ec0ff */
[----:B------:R-:W4:Y:S01]  /*3660*/  POPC R4, R4 ;  /* 0x0000000400047309 */ /* 0x000f220000000000 */
[----:B0-----:R-:W-:-:S13]  /*3670*/  ISETP.NE.AND P0, PT, R76, R64, PT ;  /* 0x000000404c00720c */ /* 0x001fda0003f05270 */
[----:B--234-:R-:W-:Y:S05]  /*3680*/  @P0 BRA `(.L_x_59) ;  /* 0x0000000000040947 */ /* 0x01cfea0003800000 */
[----:B------:R0:W2:Y:S02]  /*3690*/  ATOMS.ADD R71, [R13], R4 ;  /* 0x000000040d47738c */ /* 0x0000a40000000000 */
.L_x_59:
[----:B------:R-:W-:Y:S05]  /*36a0*/  BSYNC.RECONVERGENT B0 ;  /* 0x0000000000007941 */ /* 0x000fea0003800200 */
.L_x_58:
[----:B------:R-:W-:Y:S01]  /*36b0*/  R2P PR, R68, 0x7f ;  /* 0x0000007f44007804 */ /* 0x000fe20000000000 */
[----:B--2---:R2:W3:Y:S01]  /*36c0*/  SHFL.IDX PT, R69, R71, R64, 0x1f ;  /* 0x00001f4047457589 */ /* 0x0044e200000e0000 */
[----:B------:R-:W-:Y:S01]  /*36d0*/  BSSY.RECONVERGENT B0, `(.L_x_60) ;  /* 0x0000022000007945 */ /* 0x000fe20003800200 */
[----:B------:R-:W-:-:S10]  /*36e0*/  IMAD.MOV.U32 R73, RZ, RZ, RZ ;  /* 0x000000ffff497224 */ /* 0x000fd400078e00ff */
[----:B0-----:R-:W-:Y:S02]  /*36f0*/  VOTE.ANY R13, PT, P0 ;  /* 0x00000000000d7806 */ /* 0x001fe400000e0100 */
[----:B------:R-:W-:Y:S02]  /*3700*/  VOTE.ANY R66, PT, P1 ;  /* 0x0000000000427806 */ /* 0x000fe400008e0100 */
[----:B------:R-:W-:Y:S02]  /*3710*/  @!P0 LOP3.LUT R13, RZ, R13, RZ, 0x33, !PT ;  /* 0x0000000dff0d8212 */ /* 0x000fe400078e33ff */
[----:B------:R-:W-:Y:S02]  /*3720*/  @!P1 LOP3.LUT R66, RZ, R66, RZ, 0x33, !PT ;  /* 0x00000042ff429212 */ /* 0x000fe400078e33ff */
[----:B------:R-:W-:Y:S02]  /*3730*/  LOP3.LUT P0, RZ, R68, 0x80, RZ, 0xc0, !PT ;  /* 0x0000008044ff7812 */ /* 0x000fe4000780c0ff */
[----:B------:R-:W-:-:S02]  /*3740*/  VOTE.ANY R68, PT, P2 ;  /* 0x0000000000447806 */ /* 0x000fc400010e0100 */
[----:B------:R-:W-:Y:S02]  /*3750*/  LOP3.LUT R13, R66, R13, RZ, 0xc0, !PT ;  /* 0x0000000d420d7212 */ /* 0x000fe400078ec0ff */
[----:B------:R-:W-:Y:S02]  /*3760*/  @!P2 LOP3.LUT R68, RZ, R68, RZ, 0x33, !PT ;  /* 0x00000044ff44a212 */ /* 0x000fe400078e33ff */
[----:B------:R-:W-:Y:S02]  /*3770*/  VOTE.ANY R66, PT, P3 ;  /* 0x0000000000427806 */ /* 0x000fe400018e0100 */
[----:B------:R-:W-:Y:S02]  /*3780*/  LOP3.LUT R13, R68, R13, RZ, 0xc0, !PT ;  /* 0x0000000d440d7212 */ /* 0x000fe400078ec0ff */
[----:B------:R-:W-:Y:S02]  /*3790*/  @!P3 LOP3.LUT R66, RZ, R66, RZ, 0x33, !PT ;  /* 0x00000042ff42b212 */ /* 0x000fe400078e33ff */
        /* <DEDUP_REMOVED lines=12> */
[----:B------:R-:W-:-:S02]  /*3860*/  SHF.R.U64 R68, R32, UR5, R33 ;  /* 0x0000000520447c19 */ /* 0x000fc40008001221 */
[----:B------:R-:W-:Y:S02]  /*3870*/  LOP3.LUT R70, R66, R13, RZ, 0xc0, !PT ;  /* 0x0000000d42467212 */ /* 0x000fe400078ec0ff */
[----:B------:R-:W-:Y:S02]  /*3880*/  LOP3.LUT R68, R68, UR4, RZ, 0x30, !PT ;  /* 0x0000000444447c12 */ /* 0x000fe4000f8e30ff */
[----:B------:R-:W0:Y:S01]  /*3890*/  FLO.U32 R66, R70 ;  /* 0x0000004600427300 */ /* 0x000e2200000e0000 */
[----:B------:R-:W-:-:S07]  /*38a0*/  LOP3.LUT R13, R57, R70, RZ, 0xc0, !PT ;  /* 0x00000046390d7212 */ /* 0x000fce00078ec0ff */
[----:B------:R-:W4:Y:S01]  /*38b0*/  POPC R13, R13 ;  /* 0x0000000d000d7309 */ /* 0x000f220000000000 */
[----:B0-----:R-:W-:-:S13]  /*38c0*/  ISETP.NE.AND P0, PT, R76, R66, PT ;  /* 0x000000424c00720c */ /* 0x001fda0003f05270 */
[----:B--234-:R-:W-:Y:S05]  /*38d0*/  @P0 BRA `(.L_x_61) ;  /* 0x0000000000040947 */ /* 0x01cfea0003800000 */
[----:B------:R0:W2:Y:S02]  /*38e0*/  ATOMS.ADD R73, [R12], R13 ;  /* 0x0000000d0c49738c */ /* 0x0000a40000000000 */
.L_x_61:
[----:B------:R-:W-:Y:S05]  /*38f0*/  BSYNC.RECONVERGENT B0 ;  /* 0x0000000000007941 */ /* 0x000fea0003800200 */
.L_x_60:
[----:B------:R-:W-:Y:S01]  /*3900*/  R2P PR, R68, 0x7f ;  /* 0x0000007f44007804 */ /* 0x000fe20000000000 */
[----:B--2---:R2:W3:Y:S01]  /*3910*/  SHFL.IDX PT, R64, R73, R66, 0x1f ;  /* 0x00001f4249407589 */ /* 0x0044e200000e0000 */
[----:B------:R-:W-:Y:S01]  /*3920*/  SHF.R.U64 R70, R34, UR5, R35 ;  /* 0x0000000522467c19 */ /* 0x000fe20008001223 */
[----:B------:R-:W-:Y:S03]  /*3930*/  BSSY.RECONVERGENT B0, `(.L_x_62) ;  /* 0x0000021000007945 */ /* 0x000fe60003800200 */
[----:B------:R-:W-:-:S07]  /*3940*/  LOP3.LUT R70, R70, UR4, RZ, 0x30, !PT ;  /* 0x0000000446467c12 */ /* 0x000fce000f8e30ff */
[----:B0-----:R-:W-:Y:S02]  /*3950*/  VOTE.ANY R12, PT, P0 ;  /* 0x00000000000c7806 */ /* 0x001fe400000e0100 */
[----:B------:R-:W-:Y:S02]  /*3960*/  VOTE.ANY R71, PT, P1 ;  /* 0x0000000000477806 */ /* 0x000fe400008e0100 */
[----:B------:R-:W-:Y:S02]  /*3970*/  @!P0 LOP3.LUT R12, RZ, R12, RZ, 0x33, !PT ;  /* 0x0000000cff0c8212 */ /* 0x000fe400078e33ff */
[----:B------:R-:W-:Y:S02]  /*3980*/  @!P1 LOP3.LUT R71, RZ, R71, RZ, 0x33, !PT ;  /* 0x00000047ff479212 */ /* 0x000fe400078e33ff */
[----:B------:R-:W-:Y:S01]  /*3990*/  LOP3.LUT P0, RZ, R68, 0x80, RZ, 0xc0, !PT ;  /* 0x0000008044ff7812 */ /* 0x000fe2000780c0ff */
[----:B------:R-:W-:Y:S01]  /*39a0*/  IMAD.MOV.U32 R68, RZ, RZ, RZ ;  /* 0x000000ffff447224 */ /* 0x000fe200078e00ff */
[----:B------:R-:W-:-:S02]  /*39b0*/  LOP3.LUT R12, R71, R12, RZ, 0xc0, !PT ;  /* 0x0000000c470c7212 */ /* 0x000fc400078ec0ff */
[----:B------:R-:W-:-:S04]  /*39c0*/  VOTE.ANY R71, PT, P2 ;  /* 0x0000000000477806 */ /* 0x000fc800010e0100 */
[----:B------:R-:W-:-:S04]  /*39d0*/  @!P2 LOP3.LUT R71, RZ, R71, RZ, 0x33, !PT ;  /* 0x00000047ff47a212 */ /* 0x000fc800078e33ff */
[----:B------:R-:W-:Y:S02]  /*39e0*/  LOP3.LUT R12, R71, R12, RZ, 0xc0, !PT ;  /* 0x0000000c470c7212 */ /* 0x000fe400078ec0ff */
        /* <DEDUP_REMOVED lines=14> */
[----:B------:R-:W-:-:S04]  /*3ad0*/  LOP3.LUT R72, R71, R12, RZ, 0xc0, !PT ;  /* 0x0000000c47487212 */ /* 0x000fc800078ec0ff */
[----:B------:R-:W0:Y:S01]  /*3ae0*/  FLO.U32 R71, R72 ;  /* 0x0000004800477300 */ /* 0x000e2200000e0000 */
[----:B------:R-:W-:-:S07]  /*3af0*/  LOP3.LUT R12, R57, R72, RZ, 0xc0, !PT ;  /* 0x00000048390c7212 */ /* 0x000fce00078ec0ff */
[----:B------:R-:W4:Y:S01]  /*3b00*/  POPC R12, R12 ;  /* 0x0000000c000c7309 */ /* 0x000f220000000000 */
[----:B0-----:R-:W-:-:S13]  /*3b10*/  ISETP.NE.AND P0, PT, R76, R71, PT ;  /* 0x000000474c00720c */ /* 0x001fda0003f05270 */
[----:B--234-:R-:W-:Y:S05]  /*3b20*/  @P0 BRA `(.L_x_63) ;  /* 0x0000000000040947 */ /* 0x01cfea0003800000 */
[----:B------:R0:W2:Y:S02]  /*3b30*/  ATOMS.ADD R68, [R11], R12 ;  /* 0x0000000c0b44738c */ /* 0x0000a40000000000 */
.L_x_63:
[----:B------:R-:W-:Y:S05]  /*3b40*/  BSYNC.RECONVERGENT B0 ;  /* 0x0000000000007941 */ /* 0x000fea0003800200 */
.L_x_62:
        /* <DEDUP_REMOVED lines=9> */
[----:B------:R-:W-:-:S02]  /*3be0*/  LOP3.LUT R11, R66, R11, RZ, 0xc0, !PT ;  /* 0x0000000b420b7212 */ /* 0x000fc400078ec0ff */
[----:B------:R-:W-:Y:S02]  /*3bf0*/  VOTE.ANY R66, PT, P2 ;  /* 0x0000000000427806 */ /* 0x000fe400010e0100 */
[----:B------:R-:W-:Y:S02]  /*3c00*/  SHF.R.U64 R70, R36, UR5, R37 ;  /* 0x0000000524467c19 */ /* 0x000fe40008001225 */
[----:B------:R-:W-:Y:S02]  /*3c10*/  @!P2 LOP3.LUT R66, RZ, R66, RZ, 0x33, !PT ;  /* 0x00000042ff42a212 */ /* 0x000fe400078e33ff */
[----:B------:R-:W-:Y:S02]  /*3c20*/  LOP3.LUT R70, R70, UR4, RZ, 0x30, !PT ;  /* 0x0000000446467c12 */ /* 0x000fe4000f8e30ff */
        /* <DEDUP_REMOVED lines=22> */
.L_x_65:
[----:B------:R-:W-:Y:S05]  /*3d90*/  BSYNC.RECONVERGENT B0 ;  /* 0x0000000000007941 */ /* 0x000fea0003800200 */
.L_x_64:
[----:B------:R-:W-:Y:S01]  /*3da0*/  R2P PR, R70, 0x7f ;  /* 0x0000007f46007804 */ /* 0x000fe20000000000 */
[----:B--2---:R2:W3:Y:S01]  /*3db0*/  SHFL.IDX PT, R66, R73, R66, 0x1f ;  /* 0x00001f4249427589 */ /* 0x0044e200000e0000 */
[----:B------:R-:W-:Y:S11]  /*3dc0*/  BSSY.RECONVERGENT B0, `(.L_x_66) ;  /* 0x0000022000007945 */ /* 0x000ff60003800200 */
[----:B0-----:R-:W-:-:S02]  /*3dd0*/  VOTE.ANY R10, PT, P0 ;  /* 0x00000000000a7806 */ /* 0x001fc400000e0100 */
[----:B------:R-:W-:Y:S02]  /*3de0*/  VOTE.ANY R75, PT, P1 ;  /* 0x00000000004b7806 */ /* 0x000fe400008e0100 */
[----:B------:R-:W-:Y:S02]  /*3df0*/  @!P0 LOP3.LUT R10, RZ, R10, RZ, 0x33, !PT ;  /* 0x0000000aff0a8212 */ /* 0x000fe400078e33ff */
[----:B------:R-:W-:Y:S02]  /*3e00*/  @!P1 LOP3.LUT R75, RZ, R75, RZ, 0x33, !PT ;  /* 0x0000004bff4b9212 */ /* 0x000fe400078e33ff */
[----:B------:R-:W-:Y:S02]  /*3e10*/  LOP3.LUT P0, RZ, R70, 0x80, RZ, 0xc0, !PT ;  /* 0x0000008046ff7812 */ /* 0x000fe4000780c0ff */
[----:B------:R-:W-:Y:S02]  /*3e20*/  LOP3.LUT R10, R75, R10, RZ, 0xc0, !PT ;  /* 0x0000000a4b0a7212 */ /* 0x000fe400078ec0ff */
[----:B------:R-:W-:-:S02]  /*3e30*/  VOTE.ANY R75, PT, P2 ;  /* 0x00000000004b7806 */ /* 0x000fc400010e0100 */
        /* <DEDUP_REMOVED lines=18> */
[----:B------:R-:W-:Y:S01]  /*3f60*/  LOP3.LUT R72, R75, R10, RZ, 0xc0, !PT ;  /* 0x0000000a4b487212 */ /* 0x000fe200078ec0ff */
[----:B------:R-:W-:-:S03]  /*3f70*/  IMAD.MOV.U32 R75, RZ, RZ, RZ ;  /* 0x000000ffff4b7224 */ /* 0x000fc600078e00ff */
[----:B------:R-:W0:Y:S01]  /*3f80*/  FLO.U32 R68, R72 ;  /* 0x0000004800447300 */ /* 0x000e2200000e0000 */
[----:B------:R-:W-:-:S07]  /*3f90*/  LOP3.LUT R10, R57, R72, RZ, 0xc0, !PT ;  /* 0x00000048390a7212 */ /* 0x000fce00078ec0ff */
[----:B------:R-:W4:Y:S01]  /*3fa0*/  POPC R10, R10 ;  /* 0x0000000a000a7309 */ /* 0x000f220000000000 */
[----:B0-----:R-:W-:-:S13]  /*3fb0*/  ISETP.NE.AND P0, PT, R76, R68, PT ;  /* 0x000000444c00720c */ /* 0x001fda0003f05270 */
[----:B--234-:R-:W-:Y:S05]  /*3fc0*/  @P0 BRA `(.L_x_67) ;  /* 0x0000000000040947 */ /* 0x01cfea0003800000 */
[----:B------:R0:W2:Y:S02]  /*3fd0*/  ATOMS.ADD R75, [R9], R10 ;  /* 0x0000000a094b738c */ /* 0x0000a40000000000 */
.L_x_67:
[----:B------:R-:W-:Y:S05]  /*3fe0*/  BSYNC.RECONVERGENT B0 ;  /* 0x0000000000007941 */ /* 0x000fea0003800200 */
.L_x_66:
        /* <DEDUP_REMOVED lines=11> */
[----:B------:R-:W-:Y:S02]  /*40a0*/  VOTE.ANY R70, PT, P5 ;  /* 0x0000000000467806 */ /* 0x000fe400028e0100 */
[----:B------:R-:W-:Y:S02]  /*40b0*/  @!P2 LOP3.LUT R72, RZ, R72, RZ, 0x33, !PT ;  /* 0x00000048ff48a212 */ /* 0x000fe400078e33ff */
[----:B------:R-:W-:Y:S02]  /*40c0*/  @!P5 LOP3.LUT R70, RZ, R70, RZ, 0x33, !PT ;  /* 0x00000046ff46d212 */ /* 0x000fe400078e33ff */
[----:B------:R-:W-:Y:S02]  /*40d0*/  LOP3.LUT R9, R72, R9, RZ, 0xc0, !PT ;  /* 0x0000000948097212 */ /* 0x000fe400078ec0ff */
[----:B------:R-:W-:-:S04]  /*40e0*/  VOTE.ANY R72, PT, P3 ;  /* 0x0000000000487806 */ /* 0x000fc800018e0100 */
[----:B------:R-:W-:-:S04]  /*40f0*/  @!P3 LOP3.LUT R72, RZ, R72, RZ, 0x33, !PT ;  /* 0x00000048ff48b212 */ /* 0x000fc800078e33ff */
[----:B------:R-:W-:Y:S02]  /*4100*/  LOP3.LUT R9, R72, R9, RZ, 0xc0, !PT ;  /* 0x0000000948097212 */ /* 0x000fe400078ec0ff */
[----:B------:R-:W-:-:S04]  /*4110*/  VOTE.ANY R72, PT, P4 ;  /* 0x0000000000487806 */ /* 0x000fc800020e0100 */
[----:B------:R-:W-:-:S04]  /*4120*/  @!P4 LOP3.LUT R72, RZ, R72, RZ, 0x33, !PT ;  /* 0x00000048ff48c212 */ /* 0x000fc800078e33ff */
[----:B------:R-:W-:-:S04]  /*4130*/  LOP3.LUT R9, R72, R9, RZ, 0xc0, !PT ;  /* 0x0000000948097212 */ /* 0x000fc800078ec0ff */
[----:B------:R-:W-:Y:S02]  /*4140*/  LOP3.LUT R9, R70, R9, RZ, 0xc0, !PT ;  /* 0x0000000946097212 */ /* 0x000fe400078ec0ff */
[----:B------:R-:W-:-:S04]  /*4150*/  VOTE.ANY R70, PT, P6 ;  /* 0x0000000000467806 */ /* 0x000fc800030e0100 */
[----:B------:R-:W-:-:S04]  /*4160*/  @!P6 LOP3.LUT R70, RZ, R70, RZ, 0x33, !PT ;  /* 0x00000046ff46e212 */ /* 0x000fc800078e33ff */
[----:B------:R-:W-:Y:S02]  /*4170*/  LOP3.LUT R9, R70, R9, RZ, 0xc0, !PT ;  /* 0x0000000946097212 */ /* 0x000fe400078ec0ff */
[----:B------:R-:W-:-:S04]  /*4180*/  VOTE.ANY R70, PT, P0 ;  /* 0x0000000000467806 */ /* 0x000fc800000e0100 */
[----:B------:R-:W-:-:S04]  /*4190*/  @!P0 LOP3.LUT R70, RZ, R70, RZ, 0x33, !PT ;  /* 0x00000046ff468212 */ /* 0x000fc800078e33ff */
[----:B------:R-:W-:Y:S02]  /*41a0*/  LOP3.LUT R74, R70, R9, RZ, 0xc0, !PT ;  /* 0x00000009464a7212 */ /* 0x000fe400078ec0ff */
[----:B------:R-:W-:Y:S02]  /*41b0*/  SHF.R.U64 R70, R40, UR5, R41 ;  /* 0x0000000528467c19 */ /* 0x000fe40008001229 */
[----:B------:R-:W0:Y:S01]  /*41c0*/  FLO.U32 R72, R74 ;  /* 0x0000004a00487300 */ /* 0x000e2200000e0000 */
[----:B------:R-:W-:Y:S02]  /*41d0*/  LOP3.LUT R9, R57, R74, RZ, 0xc0, !PT ;  /* 0x0000004a39097212 */ /* 0x000fe400078ec0ff */
[----:B------:R-:W-:-:S05]  /*41e0*/  LOP3.LUT R70, R70, UR4, RZ, 0x30, !PT ;  /* 0x0000000446467c12 */ /* 0x000fca000f8e30ff */
[----:B------:R-:W4:Y:S01]  /*41f0*/  POPC R9, R9 ;  /* 0x0000000900097309 */ /* 0x000f220000000000 */
[----:B0-----:R-:W-:-:S13]  /*4200*/  ISETP.NE.AND P0, PT, R76, R72, PT ;  /* 0x000000484c00720c */ /* 0x001fda0003f05270 */
[----:B--234-:R-:W-:Y:S05]  /*4210*/  @P0 BRA `(.L_x_69) ;  /* 0x0000000000040947 */ /* 0x01cfea0003800000 */
[----:B------:R0:W2:Y:S02]  /*4220*/  ATOMS.ADD R77, [R8], R9 ;  /* 0x00000009084d738c */ /* 0x0000a40000000000 */
.L_x_69:
[----:B------:R-:W-:Y:S05]  /*4230*/  BSYNC.RECONVERGENT B0 ;  /* 0x0000000000007941 */ /* 0x000fea0003800200 */
.L_x_68:
[----:B------:R-:W-:Y:S01]  /*4240*/  R2P PR, R70, 0x7f ;  /* 0x0000007f46007804 */ /* 0x000fe20000000000 */
[----:B------:R-:W-:Y:S01]  /*4250*/  IMAD.IADD R68, R56, 0x1, R65 ;  /* 0x0000000138447824 */ /* 0x000fe200078e0241 */
[----:B------:R-:W-:Y:S01]  /*4260*/  SHF.R.U64 R74, R42, UR5, R43 ;  /* 0x000000052a4a7c19 */ /* 0x000fe2000800122b */
[----:B--2---:R2:W3:Y:S01]  /*4270*/  SHFL.IDX PT, R56, R77, R72, 0x1f ;  /* 0x00001f484d387589 */ /* 0x0044e200000e0000 */
[----:B------:R-:W-:Y:S01]  /*4280*/  BSSY.RECONVERGENT B0, `(.L_x_70) ;  /* 0x0000022000007945 */ /* 0x000fe20003800200 */
[----:B------:R-:W-:Y:S01]  /*4290*/  IMAD.MOV.U32 R65, RZ, RZ, RZ ;  /* 0x000000ffff417224 */ /* 0x000fe200078e00ff */
[----:B------:R-:W-:-:S07]  /*42a0*/  LOP3.LUT R74, R74, UR4, RZ, 0x30, !PT ;  /* 0x000000044a4a7c12 */ /* 0x000fce000f8e30ff */
[----:B0-----:R-:W-:Y:S02]  /*42b0*/  VOTE.ANY R8, PT, P0 ;  /* 0x0000000000087806 */ /* 0x001fe400000e0100 */
[----:B------:R-:W-:Y:S02]  /*42c0*/  VOTE.ANY R75, PT, P1 ;  /* 0x00000000004b7806 */ /* 0x000fe400008e0100 */
[----:B------:R-:W-:Y:S02]  /*42d0*/  @!P0 LOP3.LUT R8, RZ, R8, RZ, 0x33, !PT ;  /* 0x00000008ff088212 */ /* 0x000fe400078e33ff */
[----:B------:R-:W-:Y:S02]  /*42e0*/  @!P1 LOP3.LUT R75, RZ, R75, RZ, 0x33, !PT ;  /* 0x0000004bff4b9212 */ /* 0x000fe400078e33ff */
[----:B------:R-:W-:Y:S02]  /*42f0*/  LOP3.LUT P0, RZ, R70, 0x80, RZ, 0xc0, !PT ;  /* 0x0000008046ff7812 */ /* 0x000fe4000780c0ff */
        /* <DEDUP_REMOVED lines=19> */
[----:B------:R-:W0:Y:S02]  /*4430*/  S2R R75, SR_LANEID ;  /* 0x00000000004b7919 */ /* 0x000e240000000000 */
[----:B------:R-:W0:Y:S01]  /*4440*/  FLO.U32 R70, R76 ;  /* 0x0000004c00467300 */ /* 0x000e2200000e0000 */
[----:B------:R-:W-:-:S07]  /*4450*/  LOP3.LUT R8, R57, R76, RZ, 0xc0, !PT ;  /* 0x0000004c39087212 */ /* 0x000fce00078ec0ff */
[----:B------:R-:W4:Y:S01]  /*4460*/  POPC R8, R8 ;  /* 0x0000000800087309 */ /* 0x000f220000000000 */
[----:B0-----:R-:W-:-:S13]  /*4470*/  ISETP.NE.AND P0, PT, R75, R70, PT ;  /* 0x000000464b00720c */ /* 0x001fda0003f05270 */
[----:B--234-:R-:W-:Y:S05]  /*4480*/  @P0 BRA `(.L_x_71) ;  /* 0x0000000000040947 */ /* 0x01cfea0003800000 */
[----:B------:R0:W2:Y:S02]  /*4490*/  ATOMS.ADD R65, [R7], R8 ;  /* 0x000000080741738c */ /* 0x0000a40000000000 */
.L_x_71:
[----:B------:R-:W-:Y:S05]  /*44a0*/  BSYNC.RECONVERGENT B0 ;  /* 0x0000000000007941 */ /* 0x000fea0003800200 */
.L_x_70:
[----:B------:R-:W-:Y:S01]  /*44b0*/  R2P PR, R74, 0x7f ;  /* 0x0000007f4a007804 */ /* 0x000fe20000000000 */
[----:B------:R-:W-:Y:S01]  /*44c0*/  IMAD.IADD R58, R58, 0x1, R67 ;  /* 0x000000013a3a7824 */ /* 0x000fe200078e0243 */
[----:B------:R-:W-:Y:S01]  /*44d0*/  SHF.R.U64 R67, R44, UR5, R45 ;  /* 0x000000052c437c19 */ /* 0x000fe2000800122d */
[----:B--2---:R2:W3:Y:S01]  /*44e0*/  SHFL.IDX PT, R65, R65, R70, 0x1f ;  /* 0x00001f4641417589 */ /* 0x0044e200000e0000 */
[----:B------:R-:W-:Y:S02]  /*44f0*/  BSSY.RECONVERGENT B0, `(.L_x_72) ;  /* 0x0000021000007945 */ /* 0x000fe40003800200 */
        /* <DEDUP_REMOVED lines=28> */
[----:B0-----:R-:W-:Y:S01]  /*46c0*/  ISETP.NE.AND P0, PT, R75, R72, PT ;  /* 0x000000484b00720c */ /* 0x001fe20003f05270 */
[----:B------:R-:W-:-:S12]  /*46d0*/  IMAD.MOV.U32 R75, RZ, RZ, RZ ;  /* 0x000000ffff4b7224 */ /* 0x000fd800078e00ff */
[----:B--234-:R-:W-:Y:S05]  /*46e0*/  @P0 BRA `(.L_x_73) ;  /* 0x0000000000040947 */ /* 0x01cfea0003800000 */
[----:B------:R0:W2:Y:S02]  /*46f0*/  ATOMS.ADD R75, [R6], R7 ;  /* 0x00000007064b738c */ /* 0x0000a40000000000 */
.L_x_73:
[----:B------:R-:W-:Y:S05]  /*4700*/  BSYNC.RECONVERGENT B0 ;  /* 0x0000000000007941 */ /* 0x000fea0003800200 */
.L_x_72:
[----:B------:R-:W-:Y:S01]  /*4710*/  R2P PR, R67, 0x7f ;  /* 0x0000007f43007804 */ /* 0x000fe20000000000 */
[----:B--2---:R2:W3:Y:S01]  /*4720*/  SHFL.IDX PT, R70, R75, R72, 0x1f ;  /* 0x00001f484b467589 */ /* 0x0044e200000e0000 */
[----:B------:R-:W-:Y:S01]  /*4730*/  BSSY.RECONVERGENT B0, `(.L_x_74) ;  /* 0x0000021000007945 */ /* 0x000fe20003800200 */
[----:B------:R-:W-:-:S10]  /*4740*/  IMAD.MOV.U32 R74, RZ, RZ, RZ ;  /* 0x000000ffff4a7224 */ /* 0x000fd400078e00ff */
[----:B0-----:R-:W-:Y:S02]  /*4750*/  VOTE.ANY R6, PT, P0 ;  /* 0x0000000000067806 */ /* 0x001fe400000e0100 */
[----:B------:R-:W-:Y:S02]  /*4760*/  VOTE.ANY R77, PT, P1 ;  /* 0x00000000004d7806 */ /* 0x000fe400008e0100 */
[----:B------:R-:W-:Y:S02]  /*4770*/  @!P0 LOP3.LUT R6, RZ, R6, RZ, 0x33, !PT ;  /* 0x00000006ff068212 */ /* 0x000fe400078e33ff */
[----:B------:R-:W-:Y:S02]  /*4780*/  LOP3.LUT P0, RZ, R67, 0x80, RZ, 0xc0, !PT ;  /* 0x0000008043ff7812 */ /* 0x000fe4000780c0ff */
[----:B------:R-:W-:Y:S02]  /*4790*/  @!P1 LOP3.LUT R77, RZ, R77, RZ, 0x33, !PT ;  /* 0x0000004dff4d9212 */ /* 0x000fe400078e33ff */
[----:B------:R-:W-:-:S02]  /*47a0*/  VOTE.ANY R67, PT, P2 ;  /* 0x0000000000437806 */ /* 0x000fc400010e0100 */
[----:B------:R-:W-:Y:S02]  /*47b0*/  LOP3.LUT R6, R77, R6, RZ, 0xc0, !PT ;  /* 0x000000064d067212 */ /* 0x000fe400078ec0ff */
[----:B------:R-:W-:Y:S01]  /*47c0*/  @!P2 LOP3.LUT R67, RZ, R67, RZ, 0x33, !PT ;  /* 0x00000043ff43a212 */ /* 0x000fe200078e33ff */
[----:B------:R-:W0:Y:S03]  /*47d0*/  S2R R77, SR_LANEID ;  /* 0x00000000004d7919 */ /* 0x000e260000000000 */
        /* <DEDUP_REMOVED lines=22> */
.L_x_75:
[----:B------:R-:W-:Y:S05]  /*4940*/  BSYNC.RECONVERGENT B0 ;  /* 0x0000000000007941 */ /* 0x000fea0003800200 */
.L_x_74:
[----:B------:R-:W-:Y:S01]  /*4950*/  R2P PR, R16, 0x7f ;  /* 0x0000007f10007804 */ /* 0x000fe20000000000 */
[----:B------:R-:W-:Y:S01]  /*4960*/  BSSY.RECONVERGENT B0, `(.L_x_76) ;  /* 0x0000021000007945 */ /* 0x000fe20003800200 */
[----:B------:R-:W-:-:S11]  /*4970*/  IMAD.MOV.U32 R75, RZ, RZ, RZ ;  /* 0x000000ffff4b7224 */ /* 0x000fd600078e00ff */
[----:B0-----:R-:W-:-:S04]  /*4980*/  VOTE.ANY R5, PT, P0 ;  /* 0x0000000000057806 */ /* 0x001fc800000e0100 */
[----:B------:R-:W-:Y:S02]  /*4990*/  @!P0 LOP3.LUT R5, RZ, R5, RZ, 0x33, !PT ;  /* 0x00000005ff058212 */ /* 0x000fe400078e33ff */
[----:B------:R-:W-:Y:S02]  /*49a0*/  LOP3.LUT P0, RZ, R16, 0x80, RZ, 0xc0, !PT ;  /* 0x0000008010ff7812 */ /* 0x000fe4000780c0ff */
        /* <DEDUP_REMOVED lines=21> */
[----:B--2---:R0:W2:Y:S02]  /*4b00*/  SHFL.IDX PT, R5, R74, R67, 0x1f ;  /* 0x00001f434a057589 */ /* 0x0040a400000e0000 */
[----:B------:R-:W3:Y:S01]  /*4b10*/  FLO.U32 R72, R76 ;  /* 0x0000004c00487300 */ /* 0x000ee200000e0000 */
[----:B------:R-:W-:-:S07]  /*4b20*/  LOP3.LUT R16, R57, R76, RZ, 0xc0, !PT ;  /* 0x0000004c39107212 */ /* 0x000fce00078ec0ff */
[----:B------:R-:W4:Y:S01]  /*4b30*/  POPC R16, R16 ;  /* 0x0000001000107309 */ /* 0x000f220000000000 */
[----:B---3--:R-:W-:-:S13]  /*4b40*/  ISETP.NE.AND P0, PT, R77, R72, PT ;  /* 0x000000484d00720c */ /* 0x008fda0003f05270 */
[----:B0-2-4-:R-:W-:Y:S05]  /*4b50*/  @P0 BRA `(.L_x_77) ;  /* 0x0000000000040947 */ /* 0x015fea0003800000 */
[----:B------:R0:W2:Y:S02]  /*4b60*/  ATOMS.ADD R75, [R3], R16 ;  /* 0x00000010034b738c */ /* 0x0000a40000000000 */
.L_x_77:
[----:B------:R-:W-:Y:S05]  /*4b70*/  BSYNC.RECONVERGENT B0 ;  /* 0x0000000000007941 */ /* 0x000fea0003800200 */
.L_x_76:
[----:B------:R-:W-:Y:S01]  /*4b80*/  R2P PR, R15, 0x7f ;  /* 0x0000007f0f007804 */ /* 0x000fe20000000000 */
[----:B------:R-:W-:-:S12]  /*4b90*/  BSSY.RECONVERGENT B0, `(.L_x_78) ;  /* 0x0000021000007945 */ /* 0x000fd80003800200 */
[----:B0-----:R-:W-:Y:S02]  /*4ba0*/  VOTE.ANY R3, PT, P0 ;  /* 0x0000000000037806 */ /* 0x001fe400000e0100 */
[----:B------:R-:W-:Y:S02]  /*4bb0*/  VOTE.ANY R74, PT, P1 ;  /* 0x00000000004a7806 */ /* 0x000fe400008e0100 */
[----:B------:R-:W-:Y:S02]  /*4bc0*/  @!P0 LOP3.LUT R3, RZ, R3, RZ, 0x33, !PT ;  /* 0x00000003ff038212 */ /* 0x000fe400078e33ff */
[----:B------:R-:W-:Y:S02]  /*4bd0*/  @!P1 LOP3.LUT R74, RZ, R74, RZ, 0x33, !PT ;  /* 0x0000004aff4a9212 */ /* 0x000fe400078e33ff */
[----:B------:R-:W-:Y:S02]  /*4be0*/  LOP3.LUT P0, RZ, R15, 0x80, RZ, 0xc0, !PT ;  /* 0x000000800fff7812 */ /* 0x000fe4000780c0ff */
[----:B------:R-:W-:Y:S01]  /*4bf0*/  LOP3.LUT R3, R74, R3, RZ, 0xc0, !PT ;  /* 0x000000034a037212 */ /* 0x000fe200078ec0ff */
[----:B--2---:R0:W2:Y:S01]  /*4c00*/  SHFL.IDX PT, R15, R75, R72, 0x1f ;  /* 0x00001f484b0f7589 */ /* 0x0040a200000e0000 */
        /* <DEDUP_REMOVED lines=19> */
[----:B------:R-:W3:Y:S01]  /*4d40*/  FLO.U32 R67, R76 ;  /* 0x0000004c00437300 */ /* 0x000ee200000e0000 */
[----:B------:R-:W-:-:S07]  /*4d50*/  LOP3.LUT R3, R57, R76, RZ, 0xc0, !PT ;  /* 0x0000004c39037212 */ /* 0x000fce00078ec0ff */
[----:B------:R-:W4:Y:S01]  /*4d60*/  POPC R3, R3 ;  /* 0x0000000300037309 */ /* 0x000f220000000000 */
[----:B---3--:R-:W-:-:S13]  /*4d70*/  ISETP.NE.AND P0, PT, R77, R67, PT ;  /* 0x000000434d00720c */ /* 0x008fda0003f05270 */
[----:B0-2-4-:R-:W-:Y:S05]  /*4d80*/  @P0 BRA `(.L_x_79) ;  /* 0x0000000000040947 */ /* 0x015fea0003800000 */
[----:B------:R0:W2:Y:S02]  /*4d90*/  ATOMS.ADD R74, [R2], R3 ;  /* 0x00000003024a738c */ /* 0x0000a40000000000 */
.L_x_79:
[----:B------:R-:W-:Y:S05]  /*4da0*/  BSYNC.RECONVERGENT B0 ;  /* 0x0000000000007941 */ /* 0x000fea0003800200 */
.L_x_78:
[----:B------:R-:W-:Y:S01]  /*4db0*/  R2P PR, R14, 0x7f ;  /* 0x0000007f0e007804 */ /* 0x000fe20000000000 */
[----:B------:R-:W-:-:S12]  /*4dc0*/  BSSY.RECONVERGENT B0, `(.L_x_80) ;  /* 0x0000021000007945 */ /* 0x000fd80003800200 */
        /* <DEDUP_REMOVED lines=24> */
[----:B------:R-:W-:Y:S01]  /*4f50*/  IMAD.MOV.U32 R75, RZ, RZ, RZ ;  /* 0x000000ffff4b7224 */ /* 0x000fe200078e00ff */
[----:B--2---:R0:W2:Y:S02]  /*4f60*/  SHFL.IDX PT, R2, R74, R67, 0x1f ;  /* 0x00001f434a027589 */ /* 0x0040a400000e0000 */
[----:B------:R-:W3:Y:S01]  /*4f70*/  FLO.U32 R14, R72 ;  /* 0x00000048000e7300 */ /* 0x000ee200000e0000 */
[----:B------:R-:W-:-:S07]  /*4f80*/  LOP3.LUT R57, R57, R72, RZ, 0xc0, !PT ;  /* 0x0000004839397212 */ /* 0x000fce00078ec0ff */
[----:B------:R-:W4:Y:S01]  /*4f90*/  POPC R57, R57 ;  /* 0x0000003900397309 */ /* 0x000f220000000000 */
[----:B---3--:R-:W-:-:S13]  /*4fa0*/  ISETP.NE.AND P0, PT, R77, R14, PT ;  /* 0x0000000e4d00720c */ /* 0x008fda0003f05270 */
[----:B0-2-4-:R-:W-:Y:S05]  /*4fb0*/  @P0 BRA `(.L_x_81) ;  /* 0x0000000000040947 */ /* 0x015fea0003800000 */
[----:B------:R0:W2:Y:S02]  /*4fc0*/  ATOMS.ADD R75, [R0], R57 ;  /* 0x00000039004b738c */ /* 0x0000a40000000000 */
.L_x_81:
[----:B------:R-:W-:Y:S05]  /*4fd0*/  BSYNC.RECONVERGENT B0 ;  /* 0x0000000000007941 */ /* 0x000fea0003800200 */
.L_x_80:
[----:B0-----:R-:W3:Y:S01]  /*4fe0*/  LDL.LU R0, [R1+0x4] ;  /* 0x0000040001007983 */ /* 0x001ee20000300800 */
[----:B------:R-:W-:Y:S01]  /*4ff0*/  IMAD.IADD R62, R17, 0x1, R62 ;  /* 0x00000001113e7824 */ /* 0x000fe200078e023e */
[----:B------:R-:W-:Y:S01]  /*5000*/  BSSY B1, `(.L_x_82) ;  /* 0x0000059000017945 */ /* 0x000fe20003800000 */
[----:B------:R-:W-:Y:S02]  /*5010*/  IMAD.IADD R6, R6, 0x1, R5 ;  /* 0x0000000106067824 */ /* 0x000fe400078e0205 */
[----:B------:R-:W-:Y:S02]  /*5020*/  IMAD.IADD R4, R4, 0x1, R69 ;  /* 0x0000000104047824 */ /* 0x000fe400078e0245 */
[----:B------:R-:W-:Y:S01]  /*5030*/  IMAD R5, R68, 0x8, R61 ;  /* 0x0000000844057824 */ /* 0x000fe200078e023d */
[----:B------:R-:W-:Y:S01]  /*5040*/  BAR.SYNC.DEFER_BLOCKING 0x0 ;  /* 0x0000000000007b1d */ /* 0x000fe20000010000 */
[----:B------:R-:W-:Y:S02]  /*5050*/  IMAD.IADD R64, R13, 0x1, R64 ;  /* 0x000000010d407824 */ /* 0x000fe400078e0240 */
[----:B------:R-:W-:-:S02]  /*5060*/  IMAD.IADD R56, R9, 0x1, R56 ;  /* 0x0000000109387824 */ /* 0x000fc400078e0238 */
[----:B------:R-:W-:Y:S02]  /*5070*/  IMAD.IADD R12, R12, 0x1, R71 ;  /* 0x000000010c0c7824 */ /* 0x000fe400078e0247 */
[----:B------:R-:W-:Y:S02]  /*5080*/  IMAD.IADD R66, R11, 0x1, R66 ;  /* 0x000000010b427824 */ /* 0x000fe400078e0242 */
[--C-:B------:R-:W-:Y:S02]  /*5090*/  IMAD R9, R58, 0x8, R61.reuse ;  /* 0x000000083a097824 */ /* 0x100fe400078e023d */
[----:B------:R-:W-:Y:S02]  /*50a0*/  IMAD R11, R62, 0x8, R61 ;  /* 0x000000083e0b7824 */ /* 0x000fe400078e023d */
[----:B------:R-:W-:Y:S02]  /*50b0*/  IMAD.IADD R10, R10, 0x1, R73 ;  /* 0x000000010a0a7824 */ /* 0x000fe400078e0249 */
[----:B------:R-:W-:-:S02]  /*50c0*/  IMAD.IADD R2, R3, 0x1, R2 ;  /* 0x0000000103027824 */ /* 0x000fc400078e0202 */
[--C-:B------:R-:W-:Y:S02]  /*50d0*/  IMAD R13, R4, 0x8, R61.reuse ;  /* 0x00000008040d7824 */ /* 0x100fe400078e023d */
[----:B------:R-:W-:Y:S02]  /*50e0*/  IMAD R3, R64, 0x8, R61 ;  /* 0x0000000840037824 */ /* 0x000fe400078e023d */
[----:B------:R-:W-:Y:S02]  /*50f0*/  IMAD.IADD R8, R8, 0x1, R65 ;  /* 0x0000000108087824 */ /* 0x000fe400078e0241 */
[----:B------:R-:W-:Y:S01]  /*5100*/  IMAD.IADD R70, R7, 0x1, R70 ;  /* 0x0000000107467824 */ /* 0x000fe200078e0246 */
[----:B------:R0:W-:Y:S01]  /*5110*/  STS.64 [R5+-0x8], R22 ;  /* 0xfffff81605007388 */ /* 0x0001e20000000a00 */
[----:B------:R-:W-:Y:S02]  /*5120*/  IMAD R7, R66, 0x8, R61 ;  /* 0x0000000842077824 */ /* 0x000fe400078e023d */
[----:B------:R-:W-:Y:S01]  /*5130*/  IMAD.IADD R16, R16, 0x1, R15 ;  /* 0x0000000110107824 */ /* 0x000fe200078e020f */
[----:B------:R4:W-:Y:S01]  /*5140*/  STS.64 [R9+-0x8], R24 ;  /* 0xfffff81809007388 */ /* 0x0009e20000000a00 */
[----:B------:R-:W-:-:S02]  /*5150*/  IMAD R17, R70, 0x8, R61 ;  /* 0x0000000846117824 */ /* 0x000fc400078e023d */
[----:B------:R-:W-:Y:S01]  /*5160*/  IMAD.MOV.U32 R15, RZ, RZ, R43 ;  /* 0x000000ffff0f7224 */ /* 0x000fe200078e002b */
[----:B------:R5:W-:Y:S01]  /*5170*/  STS.64 [R11+-0x8], R26 ;  /* 0xfffff81a0b007388 */ /* 0x000be20000000a00 */
[--C-:B------:R-:W-:Y:S02]  /*5180*/  IMAD R43, R16, 0x8, R61.reuse ;  /* 0x00000008102b7824 */ /* 0x100fe400078e023d */
[--C-:B0-----:R-:W-:Y:S01]  /*5190*/  IMAD R5, R12, 0x8, R61.reuse ;  /* 0x000000080c057824 */ /* 0x101fe200078e023d */
[----:B------:R0:W-:Y:S01]  /*51a0*/  STS.64 [R13+-0x8], R28 ;  /* 0xfffff81c0d007388 */ /* 0x0001e20000000a00 */
[--C-:B------:R-:W-:Y:S02]  /*51b0*/  IMAD R23, R2, 0x8, R61.reuse ;  /* 0x0000000802177824 */ /* 0x100fe400078e023d */
[--C-:B----4-:R-:W-:Y:S01]  /*51c0*/  IMAD R9, R10, 0x8, R61.reuse ;  /* 0x000000080a097824 */ /* 0x110fe200078e023d */
[----:B------:R-:W-:Y:S01]  /*51d0*/  STS.64 [R3+-0x8], R30 ;  /* 0xfffff81e03007388 */ /* 0x000fe20000000a00 */
[----:B-----5:R-:W-:-:S03]  /*51e0*/  IMAD R11, R56, 0x8, R61 ;  /* 0x00000008380b7824 */ /* 0x020fc600078e023d */
[----:B------:R-:W-:Y:S01]  /*51f0*/  STS.64 [R5+-0x8], R32 ;  /* 0xfffff82005007388 */ /* 0x000fe20000000a00 */
[----:B0-----:R-:W-:-:S03]  /*5200*/  IMAD R13, R8, 0x8, R61 ;  /* 0x00000008080d7824 */ /* 0x001fc600078e023d */
[----:B------:R-:W-:Y:S04]  /*5210*/  STS.64 [R7+-0x8], R34 ;  /* 0xfffff82207007388 */ /* 0x000fe80000000a00 */
[----:B------:R-:W-:Y:S04]  /*5220*/  STS.64 [R9+-0x8], R36 ;  /* 0xfffff82409007388 */ /* 0x000fe80000000a00 */
[----:B------:R-:W-:Y:S04]  /*5230*/  STS.64 [R11+-0x8], R38 ;  /* 0xfffff8260b007388 */ /* 0x000fe80000000a00 */
[----:B------:R-:W-:Y:S01]  /*5240*/  STS.64 [R13+-0x8], R40 ;  /* 0xfffff8280d007388 */ /* 0x000fe20000000a00 */
[----:B---3--:R-:W-:-:S03]  /*5250*/  ISETP.NE.AND P0, PT, R0, RZ, PT ;  /* 0x000000ff0000720c */ /* 0x008fc60003f05270 */
[----:B--2---:R0:W2:Y:S02]  /*5260*/  SHFL.IDX PT, R0, R75, R14, 0x1f ;  /* 0x00001f0e4b007589 */ /* 0x0040a400000e0000 */
[----:B0-----:R-:W-:-:S05]  /*5270*/  IMAD.MOV.U32 R14, RZ, RZ, R42 ;  /* 0x000000ffff0e7224 */ /* 0x001fca00078e002a */
[----:B------:R0:W-:Y:S01]  /*5280*/  STS.64 [R17+-0x8], R14 ;  /* 0xfffff80e11007388 */ /* 0x0001e20000000a00 */
[----:B--2---:R-:W-:Y:S02]  /*5290*/  IMAD.IADD R0, R57, 0x1, R0 ;  /* 0x0000000139007824 */ /* 0x004fe400078e0200 */
[--C-:B------:R-:W-:Y:S02]  /*52a0*/  IMAD R57, R6, 0x8, R61.reuse ;  /* 0x0000000806397824 */ /* 0x100fe400078e023d */
[----:B------:R-:W-:-:S03]  /*52b0*/  IMAD R25, R0, 0x8, R61 ;  /* 0x0000000800197824 */ /* 0x000fc600078e023d */
[----:B------:R0:W-:Y:S04]  /*52c0*/  STS.64 [R57+-0x8], R44 ;  /* 0xfffff82c39007388 */ /* 0x0001e80000000a00 */
[----:B------:R0:W-:Y:S04]  /*52d0*/  STS.64 [R43+-0x8], R46 ;  /* 0xfffff82e2b007388 */ /* 0x0001e80000000a00 */
[----:B------:R0:W-:Y:S04]  /*52e0*/  STS.64 [R23+-0x8], R48 ;  /* 0xfffff83017007388 */ /* 0x0001e80000000a00 */
[----:B------:R0:W-:Y:S01]  /*52f0*/  STS.64 [R25+-0x8], R50 ;  /* 0xfffff83219007388 */ /* 0x0001e20000000a00 */
[----:B------:R-:W-:Y:S05]  /*5300*/  @P0 BRA `(.L_x_83) ;  /* 0x0000000000a00947 */ /* 0x000fea0003800000 */
[----:B------:R-:W1:Y:S01]  /*5310*/  LDG.E R54, desc[UR8][R54.64] ;  /* 0x0000000836367981 */ /* 0x000e62000c1e1900 */
[----:B------:R-:W-:Y:S01]  /*5320*/  ISETP.GE.AND P0, PT, R60, 0x1, PT ;  /* 0x000000013c00780c */ /* 0x000fe20003f06270 */
[----:B0-----:R-:W-:Y:S02]  /*5330*/  IMAD.MOV.U32 R23, RZ, RZ, R18 ;  /* 0x000000ffff177224 */ /* 0x001fe400078e0012 */
[----:B-1----:R-:W-:-:S05]  /*5340*/  IMAD.IADD R22, R54, 0x1, -R63 ;  /* 0x0000000136167824 */ /* 0x002fca00078e0a3f */
[----:B------:R0:W-:Y:S05]  /*5350*/  STS [R19+0xb400], R22 ;  /* 0x00b4001613007388 */ /* 0x0001ea0000000800 */
[----:B------:R-:W-:Y:S05]  /*5360*/  @!P0 BRA `(.L_x_84) ;  /* 0x00000000006c8947 */ /* 0x000fea0003800000 */
[----:B------:R-:W-:Y:S01]  /*5370*/  BSSY B0, `(.L_x_85) ;  /* 0x0000019000007945 */ /* 0x000fe20003800000 */
[----:B0-----:R-:W-:Y:S02]  /*5380*/  IMAD.MOV.U32 R22, RZ, RZ, -0x1 ;  /* 0xffffffffff167424 */ /* 0x001fe400078e00ff */
[----:B------:R-:W-:Y:S02]  /*5390*/  IMAD.MOV.U32 R24, RZ, RZ, R60 ;  /* 0x000000ffff187224 */ /* 0x000fe400078e003c */
[----:B------:R-:W-:-:S07]  /*53a0*/  IMAD.MOV.U32 R23, RZ, RZ, R18 ;  /* 0x000000ffff177224 */ /* 0x000fce00078e0012 */
.L_x_89:
[----:B------:R-:W0:Y:S01]  /*53b0*/  LDC.64 R14, c[0x0][0x380] ;  /* 0x0000e000ff0e7b82 */ /* 0x000e220000000a00 */
[----:B------:R-:W-:Y:S01]  /*53c0*/  VIADD R27, R24, 0xffffffff ;  /* 0xffffffff181b7836 */ /* 0x000fe20000000000 */
[----:B------:R-:W-:Y:S03]  /*53d0*/  BSSY B2, `(.L_x_86) ;  /* 0x0000008000027945 */ /* 0x000fe60003800000 */
[----:B------:R-:W-:-:S04]  /*53e0*/  IMAD R25, R27, 0x100, R21 ;  /* 0x000001001b197824 */ /* 0x000fc800078e0215 */
[----:B0-----:R-:W-:-:S07]  /*53f0*/  IMAD.WIDE R14, R25, 0x4, R14 ;  /* 0x00000004190e7825 */ /* 0x001fce00078e020e */
.L_x_87:
[----:B------:R-:W-:Y:S05]  /*5400*/  YIELD ;  /* 0x0000000000007946 */ /* 0x000fea0003800000 */
[----:B------:R0:W-:Y:S06]  /*5410*/  MEMBAR.SC.CTA ;  /* 0x0000000000007992 */ /* 0x0001ec0000000000 */
[----:B0-----:R-:W2:Y:S02]  /*5420*/  LDG.E.STRONG.SYS R25, desc[UR8][R14.64] ;  /* 0x000000080e197981 */ /* 0x001ea4000c1f5900 */
[----:B--2---:R-:W-:-:S13]  /*5430*/  ISETP.NE.AND P0, PT, R25, RZ, PT ;  /* 0x000000ff1900720c */ /* 0x004fda0003f05270 */
[----:B------:R-:W-:Y:S05]  /*5440*/  @!P0 BRA `(.L_x_87) ;  /* 0xfffffffc00ec8947 */ /* 0x000fea000383ffff */
[----:B------:R-:W-:Y:S05]  /*5450*/  BSYNC B2 ;  /* 0x0000000000027941 */ /* 0x000fea0003800000 */
.L_x_86:
[----:B------:R-:W-:Y:S01]  /*5460*/  BSSY.RECONVERGENT B2, `(.L_x_88) ;  /* 0x0000006000027945 */ /* 0x000fe20003800200 */
[C---:B------:R-:W-:Y:S02]  /*5470*/  ISETP.GT.AND P0, PT, R25.reuse, -0x1, PT ;  /* 0xffffffff1900780c */ /* 0x040fe40003f04270 */
[----:B------:R-:W-:Y:S01]  /*5480*/  LOP3.LUT R14, R25, 0x3fffffff, RZ, 0xc0, !PT ;  /* 0x3fffffff190e7812 */ /* 0x000fe200078ec0ff */
[----:B------:R-:W-:Y:S05]  /*5490*/  WARPSYNC.EXCLUSIVE R22 ;  /* 0x0000000016007348 */ /* 0x000fea0003a00000 */
[----:B------:R-:W-:-:S05]  /*54a0*/  IMAD.IADD R23, R14, 0x1, R23 ;  /* 0x000000010e177824 */ /* 0x000fca00078e0217 */
[----:B------:R-:W-:-:S07]  /*54b0*/  VOTE.ANY R22, PT, P0 ;  /* 0x0000000000167806 */ /* 0x000fce00000e0100 */
[----:B------:R-:W-:Y:S05]  /*54c0*/  BSYNC.RECONVERGENT B2 ;  /* 0x0000000000027941 */ /* 0x000fea0003800200 */
.L_x_88:
[----:B------:R-:W-:Y:S01]  /*54d0*/  ISETP.GT.U32.AND P1, PT, R24, 0x1, PT ;  /* 0x000000011800780c */ /* 0x000fe20003f24070 */
[----:B------:R-:W-:-:S12]  /*54e0*/  IMAD.MOV.U32 R24, RZ, RZ, R27 ;  /* 0x000000ffff187224 */ /* 0x000fd800078e001b */
[----:B------:R-:W-:Y:S05]  /*54f0*/  @P0 BRA P1, `(.L_x_89) ;  /* 0xfffffffc00ac0947 */ /* 0x000fea000083ffff */
[----:B------:R-:W-:Y:S05]  /*5500*/  BSYNC B0 ;  /* 0x0000000000007941 */ /* 0x000fea0003800000 */
.L_x_85:
[----:B------:R1:W2:Y:S02]  /*5510*/  LDS R22, [R19+0xb400] ;  /* 0x00b4000013167984 */ /* 0x0002a40000000800 */
.L_x_84:
[----:B------:R-:W3:Y:S01]  /*5520*/  LDC.64 R14, c[0x0][0x380] ;  /* 0x0000e000ff0e7b82 */ /* 0x000ee20000000a00 */
[----:B------:R-:W-:Y:S01]  /*5530*/  IMAD R25, R60, 0x100, R21 ;  /* 0x000001003c197824 */ /* 0x000fe200078e0215 */
[----:B0-2---:R-:W-:Y:S02]  /*5540*/  IADD3 R22, PT, PT, R22, R23, -R18 ;  /* 0x0000001716167210 */ /* 0x005fe40007ffe812 */
[----:B------:R-:W-:-:S03]  /*5550*/  LOP3.LUT R23, R23, 0x80000000, RZ, 0xfc, !PT ;  /* 0x8000000017177812 */ /* 0x000fc600078efcff */
[----:B------:R2:W-:Y:S01]  /*5560*/  STS [R19+0xb400], R22 ;  /* 0x00b4001613007388 */ /* 0x0005e20000000800 */
[----:B---3--:R-:W-:-:S05]  /*5570*/  IMAD.WIDE R14, R25, 0x4, R14 ;  /* 0x00000004190e7825 */ /* 0x008fca00078e020e */
[----:B------:R2:W-:Y:S02]  /*5580*/  STG.E.STRONG.SYS desc[UR8][R14.64], R23 ;  /* 0x000000170e007986 */ /* 0x0005e4000c115908 */
.L_x_83:
[----:B------:R-:W-:Y:S05]  /*5590*/  BSYNC B1 ;  /* 0x0000000000017941 */ /* 0x000fea0003800000 */
.L_x_82:
[----:B0-2---:R-:W0:Y:S01]  /*55a0*/  LDC.64 R14, c[0x0][0x390] ;  /* 0x0000e400ff0e7b82 */ /* 0x005e220000000a00 */
[----:B------:R-:W-:Y:S01]  /*55b0*/  IMAD R24, R60, 0x1680, RZ ;  /* 0x000016803c187824 */ /* 0x000fe200078e02ff */
[----:B------:R-:W-:Y:S05]  /*55c0*/  WARPSYNC.ALL ;  /* 0x0000000000007948 */ /* 0x000fea0003800000 */
[----:B------:R-:W-:Y:S01]  /*55d0*/  VIADD R24, R24, 0x1680 ;  /* 0x0000168018187836 */ /* 0x000fe20000000000 */
[----:B------:R-:W2:Y:S01]  /*55e0*/  LDC R45, c[0x0][0x3c0] ;  /* 0x0000f000ff2d7b82 */ /* 0x000ea20000000800 */
[----:B------:R-:W-:Y:S01]  /*55f0*/  IMAD R47, R21, 0x4, R19 ;  /* 0x00000004152f7824 */ /* 0x000fe200078e0213 */
[----:B0-----:R-:W-:-:S02]  /*5600*/  ISETP.EQ.U32.AND P1, PT, R14, RZ, PT ;  /* 0x000000ff0e00720c */ /* 0x001fc40003f22070 */
[----:B--2---:R-:W-:-:S04]  /*5610*/  ISETP.GE.AND P0, PT, R24, R45, PT ;  /* 0x0000002d1800720c */ /* 0x004fc80003f06270 */
[----:B------:R-:W-:-:S04]  /*5620*/  ISETP.EQ.OR.EX P0, PT, R15, RZ, !P0, P1 ;  /* 0x000000ff0f00720c */ /* 0x000fc80004702710 */
[----:B------:R-:W-:-:S13]  /*5630*/  ISETP.GT.U32.OR P0, PT, R21, 0xff, P0 ;  /* 0x000000ff1500780c */ /* 0x000fda0000704470 */
[----:B------:R-:W1:Y:S01]  /*5640*/  @!P0 LDS R22, [R19+0xb400] ;  /* 0x00b4000013168984 */ /* 0x000e620000000800 */
[----:B------:R-:W0:Y:S02]  /*5650*/  @!P0 LDC.64 R14, c[0x0][0x390] ;  /* 0x0000e400ff0e8b82 */ /* 0x000e240000000a00 */
[----:B0-----:R-:W-:Y:S01]  /*5660*/  @!P0 IMAD.WIDE.U32 R14, R21, 0x4, R14 ;  /* 0x00000004150e8825 */ /* 0x001fe200078e000e */
[----:B-1----:R-:W-:-:S05]  /*5670*/  @!P0 IADD3 R63, PT, PT, R22, R63, R18 ;  /* 0x0000003f163f8210 */ /* 0x002fca0007ffe012 */
[----:B------:R0:W-:Y:S01]  /*5680*/  @!P0 STG.E desc[UR8][R14.64], R63 ;  /* 0x0000003f0e008986 */ /* 0x0001e2000c101908 */
[----:B------:R-:W-:Y:S01]  /*5690*/  BAR.SYNC.DEFER_BLOCKING 0x0 ;  /* 0x0000000000007b1d */ /* 0x000fe20000010000 */
[----:B------:R-:W-:-:S13]  /*56a0*/  ISETP.GT.AND P0, PT, R24, R45, PT ;  /* 0x0000002d1800720c */ /* 0x000fda0003f04270 */
[----:B0-----:R-:W-:Y:S05]  /*56b0*/  @P0 BRA `(.L_x_90) ;  /* 0x0000000800280947 */ /* 0x001fea0003800000 */
[----:B------:R-:W0:Y:S01]  /*56c0*/  LDS.64 R18, [R47] ;  /* 0x000000002f127984 */ /* 0x000e220000000a00 */
[----:B------:R-:W0:Y:S02]  /*56d0*/  LDCU UR5, c[0x0][0x3c4] ;  /* 0x00007880ff0577ac */ /* 0x000e240008000800 */
[----:B0-----:R-:W-:-:S04]  /*56e0*/  SHF.R.U64 R14, R18, UR5, R19 ;  /* 0x00000005120e7c19 */ /* 0x001fc80008001213 */
[----:B------:R-:W-:-:S05]  /*56f0*/  LOP3.LUT R14, R14, UR4, RZ, 0x30, !PT ;  /* 0x000000040e0e7c12 */ /* 0x000fca000f8e30ff */
[----:B------:R-:W-:Y:S02]  /*5700*/  IMAD R28, R14, 0x4, R61 ;  /* 0x000000040e1c7824 */ /* 0x000fe400078e023d */
[----:B------:R-:W0:Y:S03]  /*5710*/  LDC.64 R14, c[0x0][0x3a0] ;  /* 0x0000e800ff0e7b82 */ /* 0x000e260000000a00 */
[----:B------:R-:W1:Y:S02]  /*5720*/  LDS R23, [R28+0xb400] ;  /* 0x00b400001c177984 */ /* 0x000e640000000800 */
[----:B-1----:R-:W-:-:S04]  /*5730*/  IMAD.IADD R23, R23, 0x1, R21 ;  /* 0x0000000117177824 */ /* 0x002fc800078e0215 */
[----:B0-----:R-:W-:-:S05]  /*5740*/  IMAD.WIDE.U32 R24, R23, 0x8, R14 ;  /* 0x0000000817187825 */ /* 0x001fca00078e000e */
[----:B------:R-:W-:Y:S01]  /*5750*/  STG.E.64 desc[UR8][R24.64], R18 ;  /* 0x0000001218007986 */ /* 0x000fe2000c101b08 */
[----:B------:R-:W-:-:S03]  /*5760*/  NOP ;  /* 0x0000000000007918 */ /* 0x000fc60000000000 */
[----:B------:R-:W0:Y:S02]  /*5770*/  LDS.64 R22, [R47+0xc00] ;  /* 0x000c00002f167984 */ /* 0x000e240000000a00 */
[----:B0-----:R-:W-:-:S04]  /*5780*/  SHF.R.U64 R26, R22, UR5, R23 ;  /* 0x00000005161a7c19 */ /* 0x001fc80008001217 */
[----:B------:R-:W-:-:S05]  /*5790*/  LOP3.LUT R26, R26, UR4, RZ, 0x30, !PT ;  /* 0x000000041a1a7c12 */ /* 0x000fca000f8e30ff */
[----:B------:R-:W-:-:S05]  /*57a0*/  IMAD R29, R26, 0x4, R61 ;  /* 0x000000041a1d7824 */ /* 0x000fca00078e023d */
[----:B------:R-:W0:Y:S02]  /*57b0*/  LDS R27, [R29+0xb400] ;  /* 0x00b400001d1b7984 */ /* 0x000e240000000800 */
[----:B0-----:R-:W-:-:S05]  /*57c0*/  IADD3 R27, PT, PT, R21, 0x180, R27 ;  /* 0x00000180151b7810 */ /* 0x001fca0007ffe01b */
[----:B------:R-:W-:-:S05]  /*57d0*/  IMAD.WIDE.U32 R26, R27, 0x8, R14 ;  /* 0x000000081b1a7825 */ /* 0x000fca00078e000e */
        /* <DEDUP_REMOVED lines=117> */
[----:B------:R0:W-:Y:S01]  /*5f30*/  STG.E.64 desc[UR8][R14.64], R18 ;  /* 0x000000120e007986 */ /* 0x0001e2000c101b08 */
[----:B------:R-:W-:Y:S01]  /*5f40*/  NOP ;  /* 0x0000000000007918 */ /* 0x000fe20000000000 */
[----:B------:R-:W-:Y:S05]  /*5f50*/  BRA `(.L_x_91) ;  /* 0x0000000c00d07947 */ /* 0x000fea0003800000 */
.L_x_90:
[----:B------:R-:W-:Y:S01]  /*5f60*/  IMAD R23, R60, -0x1680, R45 ;  /* 0xffffe9803c177824 */ /* 0x000fe200078e022d */
[----:B------:R-:W-:Y:S01]  /*5f70*/  BSSY.RECONVERGENT B0, `(.L_x_92) ;  /* 0x000001b000007945 */ /* 0x000fe20003800200 */
[C---:B------:R-:W-:Y:S02]  /*5f80*/  VIADD R34, R21.reuse, 0x300 ;  /* 0x0000030015227836 */ /* 0x040fe40000000000 */
[C---:B------:R-:W-:Y:S01]  /*5f90*/  VIADD R32, R21.reuse, 0x180 ;  /* 0x0000018015207836 */ /* 0x040fe20000000000 */
[CC--:B------:R-:W-:Y:S01]  /*5fa0*/  ISETP.GE.AND P6, PT, R21.reuse, R23.reuse, PT ;  /* 0x000000171500720c */ /* 0x0c0fe20003fc6270 */
[C---:B------:R-:W-:Y:S01]  /*5fb0*/  VIADD R30, R21.reuse, 0x480 ;  /* 0x00000480151e7836 */ /* 0x040fe20000000000 */
[-C--:B------:R-:W-:Y:S01]  /*5fc0*/  ISETP.GE.AND P1, PT, R34, R23.reuse, PT ;  /* 0x000000172200720c */ /* 0x080fe20003f26270 */
[C---:B------:R-:W-:Y:S01]  /*5fd0*/  VIADD R28, R21.reuse, 0x600 ;  /* 0x00000600151c7836 */ /* 0x040fe20000000000 */
[-C--:B------:R-:W-:Y:S01]  /*5fe0*/  ISETP.GE.AND P5, PT, R32, R23.reuse, PT ;  /* 0x000000172000720c */ /* 0x080fe20003fa6270 */
[C---:B------:R-:W-:Y:S01]  /*5ff0*/  VIADD R26, R21.reuse, 0x780 ;  /* 0x00000780151a7836 */ /* 0x040fe20000000000 */
[----:B------:R-:W-:Y:S01]  /*6000*/  P2R R29, PR, RZ, 0x2 ;  /* 0x00000002ff1d7803 */ /* 0x000fe20000000000 */
[C---:B------:R-:W-:Y:S01]  /*6010*/  VIADD R24, R21.reuse, 0x900 ;  /* 0x0000090015187836 */ /* 0x040fe20000000000 */
[-C--:B------:R-:W-:Y:S01]  /*6020*/  ISETP.GE.AND P4, PT, R30, R23.reuse, PT ;  /* 0x000000171e00720c */ /* 0x080fe20003f86270 */
[----:B------:R-:W-:Y:S01]  /*6030*/  VIADD R22, R21, 0xa80 ;  /* 0x00000a8015167836 */ /* 0x000fe20000000000 */
[----:B------:R-:W-:-:S02]  /*6040*/  ISETP.GE.AND P3, PT, R28, R23, PT ;  /* 0x000000171c00720c */ /* 0x000fc40003f66270 */
[-C--:B------:R-:W-:Y:S02]  /*6050*/  ISETP.GE.AND P2, PT, R26, R23.reuse, PT ;  /* 0x000000171a00720c */ /* 0x080fe40003f46270 */
[----:B------:R-:W-:Y:S01]  /*6060*/  ISETP.GE.AND P1, PT, R24, R23, PT ;  /* 0x000000171800720c */ /* 0x000fe20003f26270 */
[----:B------:R-:W-:-:S12]  /*6070*/  @P6 BRA `(.L_x_93) ;  /* 0x0000000000286947 */ /* 0x000fd80003800000 */
[----:B------:R-:W0:Y:S01]  /*6080*/  LDS.64 R14, [R47] ;  /* 0x000000002f0e7984 */ /* 0x000e220000000a00 */
[----:B------:R-:W0:Y:S02]  /*6090*/  LDCU UR5, c[0x0][0x3c4] ;  /* 0x00007880ff0577ac */ /* 0x000e240008000800 */
[----:B0-----:R-:W-:-:S04]  /*60a0*/  SHF.R.U64 R18, R14, UR5, R15 ;  /* 0x000000050e127c19 */ /* 0x001fc8000800120f */
[----:B------:R-:W-:-:S05]  /*60b0*/  LOP3.LUT R18, R18, UR4, RZ, 0x30, !PT ;  /* 0x0000000412127c12 */ /* 0x000fca000f8e30ff */
[----:B------:R-:W-:Y:S02]  /*60c0*/  IMAD R25, R18, 0x4, R61 ;  /* 0x0000000412197824 */ /* 0x000fe400078e023d */
[----:B------:R-:W0:Y:S04]  /*60d0*/  LDC.64 R18, c[0x0][0x3a0] ;  /* 0x0000e800ff127b82 */ /* 0x000e280000000a00 */
[----:B------:R-:W1:Y:S02]  /*60e0*/  LDS R25, [R25+0xb400] ;  /* 0x00b4000019197984 */ /* 0x000e640000000800 */
[----:B-1----:R-:W-:-:S04]  /*60f0*/  IMAD.IADD R27, R25, 0x1, R21 ;  /* 0x00000001191b7824 */ /* 0x002fc800078e0215 */
[----:B0-----:R-:W-:-:S05]  /*6100*/  IMAD.WIDE.U32 R18, R27, 0x8, R18 ;  /* 0x000000081b127825 */ /* 0x001fca00078e0012 */
[----:B------:R0:W-:Y:S02]  /*6110*/  STG.E.64 desc[UR8][R18.64], R14 ;  /* 0x0000000e12007986 */ /* 0x0001e4000c101b08 */
.L_x_93:
[----:B------:R-:W-:Y:S05]  /*6120*/  BSYNC.RECONVERGENT B0 ;  /* 0x0000000000007941 */ /* 0x000fea0003800200 */
.L_x_92:
[----:B------:R-:W-:Y:S01]  /*6130*/  NOP ;  /* 0x0000000000007918 */ /* 0x000fe20000000000 */
[----:B------:R-:W-:Y:S01]  /*6140*/  BSSY.RECONVERGENT B0, `(.L_x_94) ;  /* 0x000000d000007945 */ /* 0x000fe20003800200 */
[----:B------:R-:W-:-:S03]  /*6150*/  ISETP.GE.AND P6, PT, R22, R23, PT ;  /* 0x000000171600720c */ /* 0x000fc60003fc6270 */
[----:B------:R-:W-:Y:S10]  /*6160*/  @P5 BRA `(.L_x_95) ;  /* 0x0000000000285947 */ /* 0x000ff40003800000 */
[----:B0-----:R-:W0:Y:S01]  /*6170*/  LDS.64 R14, [R47+0xc00] ;  /* 0x000c00002f0e7984 */ /* 0x001e220000000a00 */
        /* <DEDUP_REMOVED lines=9> */
.L_x_95:
[----:B------:R-:W-:Y:S05]  /*6210*/  BSYNC.RECONVERGENT B0 ;  /* 0x0000000000007941 */ /* 0x000fea0003800200 */
.L_x_94:
[----:B------:R-:W-:Y:S01]  /*6220*/  ISETP.NE.AND P5, PT, R29, RZ, PT ;  /* 0x000000ff1d00720c */ /* 0x000fe20003fa5270 */
[----:B------:R-:W-:Y:S01]  /*6230*/  NOP ;  /* 0x0000000000007918 */ /* 0x000fe20000000000 */
[----:B------:R-:W-:Y:S11]  /*6240*/  BSSY.RECONVERGENT B0, `(.L_x_96) ;  /* 0x000000c000007945 */ /* 0x000ff60003800200 */
[----:B------:R-:W-:Y:S05]  /*6250*/  @P5 BRA `(.L_x_97) ;  /* 0x0000000000285947 */ /* 0x000fea0003800000 */
[----:B01----:R-:W0:Y:S01]  /*6260*/  LDS.64 R14, [R47+0x1800] ;  /* 0x001800002f0e7984 */ /* 0x003e220000000a00 */
        /* <DEDUP_REMOVED lines=9> */
.L_x_97:
[----:B------:R-:W-:Y:S05]  /*6300*/  BSYNC.RECONVERGENT B0 ;  /* 0x0000000000007941 */ /* 0x000fea0003800200 */
.L_x_96:
[----:B------:R-:W-:Y:S01]  /*6310*/  NOP ;  /* 0x0000000000007918 */ /* 0x000fe20000000000 */
[----:B------:R-:W-:Y:S04]  /*6320*/  BSSY.RECONVERGENT B0, `(.L_x_98) ;  /* 0x000000c000007945 */ /* 0x000fe80003800200 */
[----:B------:R-:W-:Y:S05]  /*6330*/  @P4 BRA `(.L_x_99) ;  /* 0x0000000000284947 */ /* 0x000fea0003800000 */
[----:B012---:R-:W0:Y:S01]  /*6340*/  LDS.64 R14, [R47+0x2400] ;  /* 0x002400002f0e7984 */ /* 0x007e220000000a00 */
        /* <DEDUP_REMOVED lines=9> */
.L_x_99:
[----:B------:R-:W-:Y:S05]  /*63e0*/  BSYNC.RECONVERGENT B0 ;  /* 0x0000000000007941 */ /* 0x000fea0003800200 */
.L_x_98:
[----:B------:R-:W-:Y:S01]  /*63f0*/  NOP ;  /* 0x0000000000007918 */ /* 0x000fe20000000000 */
[----:B------:R-:W-:Y:S04]  /*6400*/  BSSY.RECONVERGENT B0, `(.L_x_100) ;  /* 0x000000c000007945 */ /* 0x000fe80003800200 */
[----:B------:R-:W-:Y:S05]  /*6410*/  @P3 BRA `(.L_x_101) ;  /* 0x0000000000283947 */ /* 0x000fea0003800000 */
[----:B0123--:R-:W0:Y:S01]  /*6420*/  LDS.64 R14, [R47+0x3000] ;  /* 0x003000002f0e7984 */ /* 0x00fe220000000a00 */
        /* <DEDUP_REMOVED lines=9> */
.L_x_101:
[----:B------:R-:W-:Y:S05]  /*64c0*/  BSYNC.RECONVERGENT B0 ;  /* 0x0000000000007941 */ /* 0x000fea0003800200 */
.L_x_100:
[----:B------:R-:W-:Y:S01]  /*64d0*/  NOP ;  /* 0x0000000000007918 */ /* 0x000fe20000000000 */
[----:B------:R-:W-:Y:S04]  /*64e0*/  BSSY.RECONVERGENT B0, `(.L_x_102) ;  /* 0x000000c000007945 */ /* 0x000fe80003800200 */
[----:B------:R-:W-:Y:S05]  /*64f0*/  @P2 BRA `(.L_x_103) ;  /* 0x0000000000282947 */ /* 0x000fea0003800000 */
[----:B01234-:R-:W0:Y:S01]  /*6500*/  LDS.64 R14, [R47+0x3c00] ;  /* 0x003c00002f0e7984 */ /* 0x01fe220000000a00 */
        /* <DEDUP_REMOVED lines=9> */
.L_x_103:
[----:B------:R-:W-:Y:S05]  /*65a0*/  BSYNC.RECONVERGENT B0 ;  /* 0x0000000000007941 */ /* 0x000fea0003800200 */
.L_x_102:
[----:B------:R-:W-:Y:S01]  /*65b0*/  NOP ;  /* 0x0000000000007918 */ /* 0x000fe20000000000 */
[----:B------:R-:W-:Y:S01]  /*65c0*/  BSSY.RECONVERGENT B0, `(.L_x_104) ;  /* 0x000000d000007945 */ /* 0x000fe20003800200 */
[----:B------:R-:W-:-:S03]  /*65d0*/  LOP3.LUT R30, R21, 0xc00, RZ, 0xfc, !PT ;  /* 0x00000c00151e7812 */ /* 0x000fc600078efcff */
        /* <DEDUP_REMOVED lines=11> */
.L_x_105:
[----:B------:R-:W-:Y:S05]  /*6690*/  BSYNC.RECONVERGENT B0 ;  /* 0x0000000000007941 */ /* 0x000fea0003800200 */
.L_x_104:
[----:B------:R-:W-:Y:S01]  /*66a0*/  NOP ;  /* 0x0000000000007918 */ /* 0x000fe20000000000 */
[----:B------:R-:W-:Y:S01]  /*66b0*/  BSSY.RECONVERGENT B0, `(.L_x_106) ;  /* 0x000000d000007945 */ /* 0x000fe20003800200 */
[----:B------:R-:W-:-:S03]  /*66c0*/  VIADD R32, R21, 0xd80 ;  /* 0x00000d8015207836 */ /* 0x000fc60000000000 */
[----:B------:R-:W-:Y:S05]  /*66d0*/  @P6 BRA `(.L_x_107) ;  /* 0x0000000000286947 */ /* 0x000fea0003800000 */
[----:B01234-:R-:W0:Y:S01]  /*66e0*/  LDS.64 R14, [R47+0x5400] ;  /* 0x005400002f0e7984 */ /* 0x01fe220000000a00 */
        /* <DEDUP_REMOVED lines=8> */
[----:B------:R0:W-:Y:S02]  /*6770*/  STG.E.64 desc[UR8][R18.64], R14 ;  /* 0x0000000e12007986 */ /* 0x0001e4000c101b08 */
.L_x_107:
[----:B------:R-:W-:Y:S05]  /*6780*/  BSYNC.RECONVERGENT B0 ;  /* 0x0000000000007941 */ /* 0x000fea0003800200 */
.L_x_106:
[-C--:B------:R-:W-:Y:S01]  /*6790*/  ISETP.GE.AND P6, PT, R30, R23.reuse, PT ;  /* 0x000000171e00720c */ /* 0x080fe20003fc6270 */
[C---:B------:R-:W-:Y:S01]  /*67a0*/  VIADD R34, R21.reuse, 0xf00 ;  /* 0x00000f0015227836 */ /* 0x040fe20000000000 */
[-C--:B------:R-:W-:Y:S01]  /*67b0*/  ISETP.GE.AND P3, PT, R32, R23.reuse, PT ;  /* 0x000000172000720c */ /* 0x080fe20003f66270 */
[C---:B------:R-:W-:Y:S01]  /*67c0*/  VIADD R28, R21.reuse, 0x1080 ;  /* 0x00001080151c7836 */ /* 0x040fe20000000000 */
[----:B------:R-:W-:Y:S01]  /*67d0*/  NOP ;  /* 0x0000000000007918 */ /* 0x000fe20000000000 */
[C---:B------:R-:W-:Y:S01]  /*67e0*/  VIADD R26, R21.reuse, 0x1200 ;  /* 0x00001200151a7836 */ /* 0x040fe20000000000 */
[----:B------:R-:W-:Y:S01]  /*67f0*/  BSSY.RECONVERGENT B0, `(.L_x_108) ;  /* 0x0000014000007945 */ /* 0x000fe20003800200 */
[C---:B------:R-:W-:Y:S01]  /*6800*/  VIADD R24, R21.reuse, 0x1380 ;  /* 0x0000138015187836 */ /* 0x040fe20000000000 */
[----:B------:R-:W-:Y:S01]  /*6810*/  P2R R27, PR, RZ, 0x8 ;  /* 0x00000008ff1b7803 */ /* 0x000fe20000000000 */
[----:B01234-:R-:W-:Y:S01]  /*6820*/  VIADD R14, R21, 0x1500 ;  /* 0x00001500150e7836 */ /* 0x01ffe20000000000 */
[----:B------:R-:W-:-:S02]  /*6830*/  ISETP.GE.AND P1, PT, R34, R23, PT ;  /* 0x000000172200720c */ /* 0x000fc40003f26270 */
[-C--:B------:R-:W-:Y:S02]  /*6840*/  ISETP.GE.AND P2, PT, R28, R23.reuse, PT ;  /* 0x000000171c00720c */ /* 0x080fe40003f46270 */
[-C--:B------:R-:W-:Y:S02]  /*6850*/  ISETP.GE.AND P3, PT, R26, R23.reuse, PT ;  /* 0x000000171a00720c */ /* 0x080fe40003f66270 */
[-C--:B------:R-:W-:Y:S02]  /*6860*/  ISETP.GE.AND P4, PT, R24, R23.reuse, PT ;  /* 0x000000171800720c */ /* 0x080fe40003f86270 */
[----:B------:R-:W-:Y:S01]  /*6870*/  ISETP.GE.AND P5, PT, R14, R23, PT ;  /* 0x000000170e00720c */ /* 0x000fe20003fa6270 */
[----:B------:R-:W-:-:S12]  /*6880*/  @P6 BRA `(.L_x_109) ;  /* 0x0000000000286947 */ /* 0x000fd80003800000 */
[----:B------:R-:W0:Y:S01]  /*6890*/  LDS.64 R18, [R47+0x6000] ;  /* 0x006000002f127984 */ /* 0x000e220000000a00 */
        /* <DEDUP_REMOVED lines=9> */
.L_x_109:
[----:B------:R-:W-:Y:S05]  /*6930*/  BSYNC.RECONVERGENT B0 ;  /* 0x0000000000007941 */ /* 0x000fea0003800200 */
.L_x_108:
[----:B------:R-:W-:Y:S01]  /*6940*/  ISETP.NE.AND P6, PT, R27, RZ, PT ;  /* 0x000000ff1b00720c */ /* 0x000fe20003fc5270 */
[----:B------:R-:W-:Y:S01]  /*6950*/  NOP ;  /* 0x0000000000007918 */ /* 0x000fe20000000000 */
[----:B------:R-:W-:Y:S11]  /*6960*/  BSSY.RECONVERGENT B0, `(.L_x_110) ;  /* 0x000000c000007945 */ /* 0x000ff60003800200 */
[----:B------:R-:W-:Y:S05]  /*6970*/  @P6 BRA `(.L_x_111) ;  /* 0x0000000000286947 */ /* 0x000fea0003800000 */
        /* <DEDUP_REMOVED lines=10> */
.L_x_111:
[----:B------:R-:W-:Y:S05]  /*6a20*/  BSYNC.RECONVERGENT B0 ;  /* 0x0000000000007941 */ /* 0x000fea0003800200 */
.L_x_110:
[----:B------:R-:W-:Y:S01]  /*6a30*/  NOP ;  /* 0x0000000000007918 */ /* 0x000fe20000000000 */
[----:B------:R-:W-:Y:S04]  /*6a40*/  BSSY.RECONVERGENT B0, `(.L_x_112) ;  /* 0x000000c000007945 */ /* 0x000fe80003800200 */
        /* <DEDUP_REMOVED lines=11> */
.L_x_113:
[----:B------:R-:W-:Y:S05]  /*6b00*/  BSYNC.RECONVERGENT B0 ;  /* 0x0000000000007941 */ /* 0x000fea0003800200 */
.L_x_112:
        /* <DEDUP_REMOVED lines=13> */
.L_x_115:
[----:B------:R-:W-:Y:S05]  /*6be0*/  BSYNC.RECONVERGENT B0 ;  /* 0x0000000000007941 */ /* 0x000fea0003800200 */
.L_x_114:
        /* <DEDUP_REMOVED lines=13> */
.L_x_117:
[----:B------:R-:W-:Y:S05]  /*6cc0*/  BSYNC.RECONVERGENT B0 ;  /* 0x0000000000007941 */ /* 0x000fea0003800200 */
.L_x_116:
        /* <DEDUP_REMOVED lines=13> */
.L_x_119:
[----:B------:R-:W-:Y:S05]  /*6da0*/  BSYNC.RECONVERGENT B0 ;  /* 0x0000000000007941 */ /* 0x000fea0003800200 */
.L_x_118:
        /* <DEDUP_REMOVED lines=13> */
.L_x_121:
[----:B------:R-:W-:Y:S05]  /*6e80*/  BSYNC.RECONVERGENT B0 ;  /* 0x0000000000007941 */ /* 0x000fea0003800200 */
.L_x_120:
[----:B------:R-:W-:Y:S01]  /*6e90*/  NOP ;  /* 0x0000000000007918 */ /* 0x000fe20000000000 */
.L_x_91:
[----:B------:R0:W5:Y:S01]  /*6ea0*/  @!P0 LDG.E R71, desc[UR8][R52.64] ;  /* 0x0000000834478981 */ /* 0x000162000c1e1900 */
[----:B------:R-:W1:Y:S03]  /*6eb0*/  LDCU UR5, c[0x0][0x3c4] ;  /* 0x00007880ff0577ac */ /* 0x000e660008000800 */
[----:B------:R0:W5:Y:S04]  /*6ec0*/  @!P0 LDG.E R69, desc[UR8][R52.64+0x80] ;  /* 0x0000800834458981 */ /* 0x000168000c1e1900 */
        /* <DEDUP_REMOVED lines=13> */
[----:B0-----:R-:W0:Y:S04]  /*6fa0*/  LDS.64 R14, [R47] ;  /* 0x000000002f0e7984 */ /* 0x001e280000000a00 */
[----:B-1234-:R-:W1:Y:S04]  /*6fb0*/  LDS.64 R18, [R47+0xc00] ;  /* 0x000c00002f127984 */ /* 0x01ee680000000a00 */
[----:B------:R-:W2:Y:S04]  /*6fc0*/  LDS.64 R22, [R47+0x1800] ;  /* 0x001800002f167984 */ /* 0x000ea80000000a00 */
[----:B------:R-:W3:Y:S04]  /*6fd0*/  LDS.64 R24, [R47+0x4800] ;  /* 0x004800002f187984 */ /* 0x000ee80000000a00 */
[----:B------:R-:W4:Y:S04]  /*6fe0*/  LDS.64 R26, [R47+0x5400] ;  /* 0x005400002f1a7984 */ /* 0x000f280000000a00 */
[----:B------:R-:W4:Y:S04]  /*6ff0*/  LDS.64 R28, [R47+0x6000] ;  /* 0x006000002f1c7984 */ /* 0x000f280000000a00 */
[----:B------:R-:W-:Y:S04]  /*7000*/  LDS.64 R30, [R47+0x6c00] ;  /* 0x006c00002f1e7984 */ /* 0x000fe80000000a00 */
[----:B------:R-:W4:Y:S04]  /*7010*/  LDS.64 R32, [R47+0x7800] ;  /* 0x007800002f207984 */ /* 0x000f280000000a00 */
[----:B------:R-:W4:Y:S04]  /*7020*/  LDS.64 R34, [R47+0x8400] ;  /* 0x008400002f227984 */ /* 0x000f280000000a00 */
[----:B------:R-:W4:Y:S01]  /*7030*/  LDS.64 R36, [R47+0x9000] ;  /* 0x009000002f247984 */ /* 0x000f220000000a00 */
[----:B0-----:R-:W-:-:S03]  /*7040*/  SHF.R.U64 R72, R14, UR5, R15 ;  /* 0x000000050e487c19 */ /* 0x001fc6000800120f */
[----:B------:R-:W-:Y:S01]  /*7050*/  LDS.64 R38, [R47+0x9c00] ;  /* 0x009c00002f267984 */ /* 0x000fe20000000a00 */
[----:B-1----:R-:W-:-:S03]  /*7060*/  SHF.R.U64 R73, R18, UR5, R19 ;  /* 0x0000000512497c19 */ /* 0x002fc60008001213 */
[----:B------:R-:W0:Y:S01]  /*7070*/  LDS.64 R14, [R47+0x2400] ;  /* 0x002400002f0e7984 */ /* 0x000e220000000a00 */
[----:B--2---:R-:W-:-:S03]  /*7080*/  SHF.R.U64 R74, R22, UR5, R23 ;  /* 0x00000005164a7c19 */ /* 0x004fc60008001217 */
[----:B------:R-:W1:Y:S01]  /*7090*/  LDS.64 R18, [R47+0x3000] ;  /* 0x003000002f127984 */ /* 0x000e620000000a00 */
[----:B---3--:R-:W-:-:S03]  /*70a0*/  SHF.R.U64 R24, R24, UR5, R25 ;  /* 0x0000000518187c19 */ /* 0x008fc60008001219 */
[----:B------:R-:W2:Y:S01]  /*70b0*/  LDS.64 R22, [R47+0x3c00] ;  /* 0x003c00002f167984 */ /* 0x000ea20000000a00 */
[----:B----4-:R-:W-:-:S03]  /*70c0*/  SHF.R.U64 R26, R26, UR5, R27 ;  /* 0x000000051a1a7c19 */ /* 0x010fc6000800121b */
[----:B------:R-:W3:Y:S01]  /*70d0*/  LDS.64 R40, [R47+0xa800] ;  /* 0x00a800002f287984 */ /* 0x000ee20000000a00 */
[----:B------:R-:W-:Y:S02]  /*70e0*/  SHF.R.U64 R28, R28, UR5, R29 ;  /* 0x000000051c1c7c19 */ /* 0x000fe4000800121d */
[----:B------:R-:W-:Y:S02]  /*70f0*/  LOP3.LUT R72, R72, UR4, RZ, 0x30, !PT ;  /* 0x0000000448487c12 */ /* 0x000fe4000f8e30ff */
[----:B------:R-:W-:Y:S02]  /*7100*/  LOP3.LUT R73, R73, UR4, RZ, 0x30, !PT ;  /* 0x0000000449497c12 */ /* 0x000fe4000f8e30ff */
[----:B------:R-:W-:Y:S02]  /*7110*/  SHF.R.U64 R29, R32, UR5, R33 ;  /* 0x00000005201d7c19 */ /* 0x000fe40008001221 */
[----:B------:R-:W-:Y:S02]  /*7120*/  SHF.R.U64 R27, R34, UR5, R35 ;  /* 0x00000005221b7c19 */ /* 0x000fe40008001223 */
[----:B------:R-:W-:-:S02]  /*7130*/  SHF.R.U64 R25, R36, UR5, R37 ;  /* 0x0000000524197c19 */ /* 0x000fc40008001225 */
[----:B------:R-:W-:Y:S02]  /*7140*/  LOP3.LUT R74, R74, UR4, RZ, 0x30, !PT ;  /* 0x000000044a4a7c12 */ /* 0x000fe4000f8e30ff */
[----:B------:R-:W-:Y:S02]  /*7150*/  LOP3.LUT R24, R24, UR4, RZ, 0x30, !PT ;  /* 0x0000000418187c12 */ /* 0x000fe4000f8e30ff */
[----:B0-----:R-:W-:Y:S02]  /*7160*/  SHF.R.U64 R14, R14, UR5, R15 ;  /* 0x000000050e0e7c19 */ /* 0x001fe4000800120f */
[----:B------:R-:W-:Y:S02]  /*7170*/  SHF.R.U64 R15, R30, UR5, R31 ;  /* 0x000000051e0f7c19 */ /* 0x000fe4000800121f */
[----:B-1----:R-:W-:Y:S02]  /*7180*/  SHF.R.U64 R18, R18, UR5, R19 ;  /* 0x0000000512127c19 */ /* 0x002fe40008001213 */
[----:B--2---:R-:W-:-:S02]  /*7190*/  SHF.R.U64 R22, R22, UR5, R23 ;  /* 0x0000000516167c19 */ /* 0x004fc40008001217 */
[----:B------:R-:W-:Y:S02]  /*71a0*/  SHF.R.U64 R23, R38, UR5, R39 ;  /* 0x0000000526177c19 */ /* 0x000fe40008001227 */
[----:B---3--:R-:W-:Y:S02]  /*71b0*/  SHF.R.U64 R19, R40, UR5, R41 ;  /* 0x0000000528137c19 */ /* 0x008fe40008001229 */
[----:B------:R-:W-:Y:S02]  /*71c0*/  LOP3.LUT R14, R14, UR4, RZ, 0x30, !PT ;  /* 0x000000040e0e7c12 */ /* 0x000fe4000f8e30ff */
[----:B------:R-:W-:Y:S02]  /*71d0*/  LOP3.LUT R18, R18, UR4, RZ, 0x30, !PT ;  /* 0x0000000412127c12 */ /* 0x000fe4000f8e30ff */
[----:B------:R-:W-:Y:S02]  /*71e0*/  LOP3.LUT R22, R22, UR4, RZ, 0x30, !PT ;  /* 0x0000000416167c12 */ /* 0x000fe4000f8e30ff */
[----:B------:R-:W-:-:S02]  /*71f0*/  LOP3.LUT R26, R26, UR4, RZ, 0x30, !PT ;  /* 0x000000041a1a7c12 */ /* 0x000fc4000f8e30ff */
[----:B------:R-:W-:Y:S02]  /*7200*/  LOP3.LUT R28, R28, UR4, RZ, 0x30, !PT ;  /* 0x000000041c1c7c12 */ /* 0x000fe4000f8e30ff */
[----:B------:R-:W-:Y:S02]  /*7210*/  LOP3.LUT R15, R15, UR4, RZ, 0x30, !PT ;  /* 0x000000040f0f7c12 */ /* 0x000fe4000f8e30ff */
[----:B------:R-:W-:Y:S02]  /*7220*/  LOP3.LUT R29, R29, UR4, RZ, 0x30, !PT ;  /* 0x000000041d1d7c12 */ /* 0x000fe4000f8e30ff */
[----:B------:R-:W-:Y:S02]  /*7230*/  LOP3.LUT R27, R27, UR4, RZ, 0x30, !PT ;  /* 0x000000041b1b7c12 */ /* 0x000fe4000f8e30ff */
[----:B------:R-:W-:Y:S02]  /*7240*/  LOP3.LUT R25, R25, UR4, RZ, 0x30, !PT ;  /* 0x0000000419197c12 */ /* 0x000fe4000f8e30ff */
[----:B------:R-:W-:-:S02]  /*7250*/  LOP3.LUT R23, R23, UR4, RZ, 0x30, !PT ;  /* 0x0000000417177c12 */ /* 0x000fc4000f8e30ff */
[----:B------:R-:W-:Y:S01]  /*7260*/  LOP3.LUT R19, R19, UR4, RZ, 0x30, !PT ;  /* 0x0000000413137c12 */ /* 0x000fe2000f8e30ff */
[----:B------:R-:W-:Y:S06]  /*7270*/  @!P0 BRA `(.L_x_122) ;  /* 0x0000000000b48947 */ /* 0x000fec0003800000 */
        /* <DEDUP_REMOVED lines=14> */
[----:B-----5:R0:W5:Y:S01]  /*7360*/  @!P4 LDG.E R71, desc[UR8][R52.64] ;  /* 0x000000083447c981 */ /* 0x020162000c1e1900 */
        /* <DEDUP_REMOVED lines=16> */
[C---:B------:R-:W-:Y:S02]  /*7470*/  VIADD R33, R59.reuse, 0x1a0 ;  /* 0x000001a03b217836 */ /* 0x040fe40000000000 */
[----:B------:R-:W-:Y:S01]  /*7480*/  VIADD R59, R59, 0x1c0 ;  /* 0x000001c03b3b7836 */ /* 0x000fe20000000000 */
[----:B------:R0:W5:Y:S01]  /*7490*/  @!P4 LDG.E R55, desc[UR8][R52.64+0x300] ;  /* 0x000300083437c981 */ /* 0x000162000c1e1900 */
[----:B------:R-:W-:-:S03]  /*74a0*/  ISETP.GE.AND P4, PT, R31, R30, PT ;  /* 0x0000001e1f00720c */ /* 0x000fc60003f86270 */
        /* <DEDUP_REMOVED lines=10> */
.L_x_122:
[----:B------:R-:W1:Y:S08]  /*7550*/  S2UR UR6, SR_CgaCtaId ;  /* 0x00000000000679c3 */ /* 0x000e700000008800 */
[----:B------:R-:W-:Y:S01]  /*7560*/  BAR.SYNC.DEFER_BLOCKING 0x0 ;  /* 0x0000000000007b1d */ /* 0x000fe20000010000 */
[----:B------:R-:W-:Y:S02]  /*7570*/  IMAD R64, R64, -0x4, R3 ;  /* 0xfffffffc40407824 */ /* 0x000fe400078e0203 */
[----:B------:R-:W-:-:S02]  /*7580*/  IMAD R66, R66, -0x4, R7 ;  /* 0xfffffffc42427824 */ /* 0x000fc400078e0207 */
[----:B------:R-:W-:Y:S01]  /*7590*/  IMAD R70, R70, -0x4, R17 ;  /* 0xfffffffc46467824 */ /* 0x000fe200078e0211 */
[----:B------:R-:W-:Y:S02]  /*75a0*/  UMOV UR4, 0x400 ;  /* 0x0000040000047882 */ /* 0x000fe40000000000 */
[----:B------:R-:W2:Y:S01]  /*75b0*/  S2UR UR5, SR_CgaCtaId ;  /* 0x00000000000579c3 */ /* 0x000ea20000008800 */
[----:B------:R-:W-:Y:S02]  /*75c0*/  IMAD R12, R12, -0x4, R5 ;  /* 0xfffffffc0c0c7824 */ /* 0x000fe400078e0205 */
[----:B------:R-:W-:Y:S02]  /*75d0*/  IMAD R9, R10, -0x4, R9 ;  /* 0xfffffffc0a097824 */ /* 0x000fe400078e0209 */
[----:B------:R-:W-:Y:S02]  /*75e0*/  IMAD R56, R56, -0x4, R11 ;  /* 0xfffffffc38387824 */ /* 0x000fe400078e020b */
[----:B------:R-:W-:-:S02]  /*75f0*/  IMAD R13, R8, -0x4, R13 ;  /* 0xfffffffc080d7824 */ /* 0x000fc400078e020d */
[----:B------:R-:W-:Y:S02]  /*7600*/  IMAD R57, R6, -0x4, R57 ;  /* 0xfffffffc06397824 */ /* 0x000fe400078e0239 */
[----:B------:R-:W-:Y:S02]  /*7610*/  IMAD R43, R16, -0x4, R43 ;  /* 0xfffffffc102b7824 */ /* 0x000fe400078e022b */
[C---:B------:R-:W-:Y:S02]  /*7620*/  VIADD R6, R21.reuse, 0x1080 ;  /* 0x0000108015067836 */ /* 0x040fe40000000000 */
[C---:B------:R-:W-:Y:S01]  /*7630*/  VIADD R36, R21.reuse, 0x300 ;  /* 0x0000030015247836 */ /* 0x040fe20000000000 */
[----:B-1----:R-:W-:Y:S01]  /*7640*/  ULEA UR6, UR6, UR4, 0x18 ;  /* 0x0000000406067291 */ /* 0x002fe2000f8ec0ff */
[C---:B------:R-:W-:Y:S02]  /*7650*/  VIADD R16, R21.reuse, 0x780 ;  /* 0x0000078015107836 */ /* 0x040fe40000000000 */
[----:B------:R-:W-:-:S02]  /*7660*/  VIADD R30, R21, 0x600 ;  /* 0x00000600151e7836 */ /* 0x000fc40000000000 */
[C---:B------:R-:W-:Y:S01]  /*7670*/  VIADD R8, R21.reuse, 0xd80 ;  /* 0x00000d8015087836 */ /* 0x040fe20000000000 */
[----:B------:R-:W-:Y:S01]  /*7680*/  LEA R3, R68, UR6, 0x3 ;  /* 0x0000000644037c11 */ /* 0x000fe2000f8e18ff */
[C---:B------:R-:W-:Y:S01]  /*7690*/  VIADD R10, R21.reuse, 0xa80 ;  /* 0x00000a80150a7836 */ /* 0x040fe20000000000 */
[----:B--2---:R-:W-:Y:S01]  /*76a0*/  ULEA UR4, UR5, UR4, 0x18 ;  /* 0x0000000405047291 */ /* 0x004fe2000f8ec0ff */
[----:B------:R-:W-:Y:S01]  /*76b0*/  LEA R7, R62, UR6, 0x3 ;  /* 0x000000063e077c11 */ /* 0x000fe2000f8e18ff */
[----:B------:R-:W-:Y:S01]  /*76c0*/  VIADD R32, R21, 0x480 ;  /* 0x0000048015207836 */ /* 0x000fe20000000000 */
[----:B------:R-:W-:Y:S01]  /*76d0*/  LEA R17, R4, UR6, 0x3 ;  /* 0x0000000604117c11 */ /* 0x000fe2000f8e18ff */
[----:B------:R-:W-:Y:S02]  /*76e0*/  IMAD R68, R68, -0x4, R3 ;  /* 0xfffffffc44447824 */ /* 0x000fe400078e0203 */
[----:B------:R-:W-:Y:S01]  /*76f0*/  LEA R3, R58, UR4, 0x3 ;  /* 0x000000043a037c11 */ /* 0x000fe2000f8e18ff */
[----:B------:R-:W-:Y:S01]  /*7700*/  IMAD R62, R62, -0x4, R7 ;  /* 0xfffffffc3e3e7824 */ /* 0x000fe200078e0207 */
[----:B------:R-:W-:Y:S01]  /*7710*/  LEA R5, R2, UR4, 0x3 ;  /* 0x0000000402057c11 */ /* 0x000fe2000f8e18ff */
[----:B------:R-:W-:Y:S01]  /*7720*/  IMAD R4, R4, -0x4, R17 ;  /* 0xfffffffc04047824 */ /* 0x000fe200078e0211 */
[----:B-----5:R-:W-:Y:S01]  /*7730*/  STS [R68+-0x4], R71 ;  /* 0xfffffc4744007388 */ /* 0x020fe20000000800 */
[----:B------:R-:W-:Y:S01]  /*7740*/  IMAD R58, R58, -0x4, R3 ;  /* 0xfffffffc3a3a7824 */ /* 0x000fe200078e0203 */
[----:B------:R-:W-:Y:S01]  /*7750*/  LEA R11, R0, UR4, 0x3 ;  /* 0x00000004000b7c11 */ /* 0x000fe2000f8e18ff */
[----:B------:R-:W-:-:S02]  /*7760*/  IMAD R3, R2, -0x4, R5 ;  /* 0xfffffffc02037824 */ /* 0x000fc400078e0205 */
[C---:B------:R-:W-:Y:S01]  /*7770*/  VIADD R5, R21.reuse, 0x1200 ;  /* 0x0000120015057836 */ /* 0x040fe20000000000 */
[----:B------:R-:W-:Y:S01]  /*7780*/  STS [R58+-0x4], R69 ;  /* 0xfffffc453a007388 */ /* 0x000fe20000000800 */
[----:B------:R-:W-:Y:S02]  /*7790*/  IMAD R11, R0, -0x4, R11 ;  /* 0xfffffffc000b7824 */ /* 0x000fe400078e020b */
[C---:B------:R-:W-:Y:S01]  /*77a0*/  VIADD R0, R21.reuse, 0x1500 ;  /* 0x0000150015007836 */ /* 0x040fe20000000000 */
[----:B------:R-:W-:Y:S01]  /*77b0*/  STS [R62+-0x4], R67 ;  /* 0xfffffc433e007388 */ /* 0x000fe20000000800 */
[C---:B------:R-:W-:Y:S02]  /*77c0*/  VIADD R7, R21.reuse, 0xf00 ;  /* 0x00000f0015077836 */ /* 0x040fe40000000000 */
[C---:B------:R-:W-:Y:S01]  /*77d0*/  VIADD R38, R21.reuse, 0x180 ;  /* 0x0000018015267836 */ /* 0x040fe20000000000 */
[----:B------:R1:W-:Y:S04]  /*77e0*/  STS [R4+-0x4], R65 ;  /* 0xfffffc4104007388 */ /* 0x0003e80000000800 */
[----:B------:R-:W-:Y:S04]  /*77f0*/  STS [R64+-0x4], R63 ;  /* 0xfffffc3f40007388 */ /* 0x000fe80000000800 */
[----:B------:R2:W-:Y:S01]  /*7800*/  STS [R12+-0x4], R61 ;  /* 0xfffffc3d0c007388 */ /* 0x0005e20000000800 */
[----:B-1----:R-:W-:-:S03]  /*7810*/  VIADD R4, R21, 0x1380 ;  /* 0x0000138015047836 */ /* 0x002fc60000000000 */
[----:B------:R-:W-:Y:S04]  /*7820*/  STS [R66+-0x4], R55 ;  /* 0xfffffc3742007388 */ /* 0x000fe80000000800 */
[----:B------:R1:W-:Y:S01]  /*7830*/  STS [R9+-0x4], R54 ;  /* 0xfffffc3609007388 */ /* 0x0003e20000000800 */
[----:B--2---:R-:W-:-:S03]  /*7840*/  VIADD R12, R21, 0x900 ;  /* 0x00000900150c7836 */ /* 0x004fc60000000000 */
[----:B------:R2:W-:Y:S04]  /*7850*/  STS [R56+-0x4], R51 ;  /* 0xfffffc3338007388 */ /* 0x0005e80000000800 */
[----:B------:R2:W-:Y:S01]  /*7860*/  STS [R13+-0x4], R50 ;  /* 0xfffffc320d007388 */ /* 0x0005e20000000800 */
[----:B-1----:R-:W-:-:S03]  /*7870*/  LOP3.LUT R9, R21, 0xc00, RZ, 0xfc, !PT ;  /* 0x00000c0015097812 */ /* 0x002fc600078efcff */
[----:B------:R2:W-:Y:S04]  /*7880*/  STS [R70+-0x4], R49 ;  /* 0xfffffc3146007388 */ /* 0x0005e80000000800 */
[----:B------:R2:W-:Y:S04]  /*7890*/  STS [R57+-0x4], R48 ;  /* 0xfffffc3039007388 */ /* 0x0005e80000000800 */
[----:B------:R2:W-:Y:S04]  /*78a0*/  STS [R43+-0x4], R46 ;  /* 0xfffffc2e2b007388 */ /* 0x0005e80000000800 */
[----:B------:R2:W-:Y:S04]  /*78b0*/  STS [R3+-0x4], R44 ;  /* 0xfffffc2c03007388 */ /* 0x0005e80000000800 */
[----:B------:R2:W-:Y:S01]  /*78c0*/  STS [R11+-0x4], R42 ;  /* 0xfffffc2a0b007388 */ /* 0x0005e20000000800 */
[----:B------:R-:W-:Y:S06]  /*78d0*/  BAR.SYNC.DEFER_BLOCKING 0x0 ;  /* 0x0000000000007b1d */ /* 0x000fec0000010000 */
[----:B------:R-:W-:Y:S05]  /*78e0*/  @P0 BRA `(.L_x_123) ;  /* 0x0000000400b00947 */ /* 0x000fea0003800000 */
[----:B------:R-:W-:Y:S01]  /*78f0*/  LEA R72, R72, UR4, 0x2 ;  /* 0x0000000448487c11 */ /* 0x000fe2000f8e10ff */
[----:B------:R-:W-:Y:S01]  /*7900*/  IMAD R47, R21, -0x4, R47 ;  /* 0xfffffffc152f7824 */ /* 0x000fe200078e022f */
[----:B--2---:R-:W1:Y:S01]  /*7910*/  LDC.64 R2, c[0x0][0x3b0] ;  /* 0x0000ec00ff027b82 */ /* 0x004e620000000a00 */
[----:B------:R-:W-:Y:S02]  /*7920*/  LEA R73, R73, UR4, 0x2 ;  /* 0x0000000449497c11 */ /* 0x000fe4000f8e10ff */
[----:B------:R-:W2:Y:S01]  /*7930*/  LDS R13, [R72+0xb400] ;  /* 0x00b40000480d7984 */ /* 0x000ea20000000800 */
[----:B------:R-:W-:Y:S02]  /*7940*/  LEA R74, R74, UR4, 0x2 ;  /* 0x000000044a4a7c11 */ /* 0x000fe4000f8e10ff */
[----:B------:R-:W-:Y:S01]  /*7950*/  LEA R14, R14, UR4, 0x2 ;  /* 0x000000040e0e7c11 */ /* 0x000fe2000f8e10ff */
[----:B------:R-:W3:Y:S01]  /*7960*/  LDS R11, [R47] ;  /* 0x000000002f0b7984 */ /* 0x000ee20000000800 */
[----:B------:R-:W-:-:S02]  /*7970*/  LEA R18, R18, UR4, 0x2 ;  /* 0x0000000412127c11 */ /* 0x000fc4000f8e10ff */
[----:B------:R-:W-:Y:S02]  /*7980*/  LEA R22, R22, UR4, 0x2 ;  /* 0x0000000416167c11 */ /* 0x000fe4000f8e10ff */
[----:B------:R-:W-:Y:S02]  /*7990*/  LEA R24, R24, UR4, 0x2 ;  /* 0x0000000418187c11 */ /* 0x000fe4000f8e10ff */
[----:B------:R-:W-:Y:S02]  /*79a0*/  LEA R26, R26, UR4, 0x2 ;  /* 0x000000041a1a7c11 */ /* 0x000fe4000f8e10ff */
[----:B------:R-:W-:Y:S02]  /*79b0*/  LEA R29, R29, UR4, 0x2 ;  /* 0x000000041d1d7c11 */ /* 0x000fe4000f8e10ff */
[----:B------:R-:W-:Y:S02]  /*79c0*/  LEA R27, R27, UR4, 0x2 ;  /* 0x000000041b1b7c11 */ /* 0x000fe4000f8e10ff */
[----:B------:R-:W-:-:S02]  /*79d0*/  LEA R25, R25, UR4, 0x2 ;  /* 0x0000000419197c11 */ /* 0x000fc4000f8e10ff */
[----:B------:R-:W-:Y:S02]  /*79e0*/  LEA R23, R23, UR4, 0x2 ;  /* 0x0000000417177c11 */ /* 0x000fe4000f8e10ff */
[----:B------:R-:W-:Y:S01]  /*79f0*/  LEA R19, R19, UR4, 0x2 ;  /* 0x0000000413137c11 */ /* 0x000fe2000f8e10ff */
[----:B--2---:R-:W-:-:S04]  /*7a00*/  IMAD.IADD R21, R13, 0x1, R21 ;  /* 0x000000010d157824 */ /* 0x004fc800078e0215 */
[----:B-1----:R-:W-:-:S05]  /*7a10*/  IMAD.WIDE.U32 R20, R21, 0x4, R2 ;  /* 0x0000000415147825 */ /* 0x002fca00078e0002 */
[----:B---3--:R-:W-:Y:S01]  /*7a20*/  STG.E desc[UR8][R20.64], R11 ;  /* 0x0000000b14007986 */ /* 0x008fe2000c101908 */
[----:B------:R-:W-:-:S03]  /*7a30*/  NOP ;  /* 0x0000000000007918 */ /* 0x000fc60000000000 */
[----:B------:R-:W1:Y:S04]  /*7a40*/  LDS R17, [R73+0xb400] ;  /* 0x00b4000049117984 */ /* 0x000e680000000800 */
[----:B------:R-:W2:Y:S01]  /*7a50*/  LDS R13, [R47+0x600] ;  /* 0x000600002f0d7984 */ /* 0x000ea20000000800 */
[----:B-1----:R-:W-:-:S04]  /*7a60*/  IMAD.IADD R17, R38, 0x1, R17 ;  /* 0x0000000126117824 */ /* 0x002fc800078e0211 */
[----:B------:R-:W-:-:S05]  /*7a70*/  IMAD.WIDE.U32 R34, R17, 0x4, R2 ;  /* 0x0000000411227825 */ /* 0x000fca00078e0002 */
[----:B--2---:R-:W-:Y:S01]  /*7a80*/  STG.E desc[UR8][R34.64], R13 ;  /* 0x0000000d22007986 */ /* 0x004fe2000c101908 */
[----:B------:R-:W-:-:S03]  /*7a90*/  NOP ;  /* 0x0000000000007918 */ /* 0x000fc60000000000 */
[----:B------:R-:W1:Y:S04]  /*7aa0*/  LDS R31, [R74+0xb400] ;  /* 0x00b400004a1f7984 */ /* 0x000e680000000800 */
[----:B------:R-:W2:Y:S01]  /*7ab0*/  LDS R17, [R47+0xc00] ;  /* 0x000c00002f117984 */ /* 0x000ea20000000800 */
[----:B-1----:R-:W-:-:S04]  /*7ac0*/  IMAD.IADD R21, R36, 0x1, R31 ;  /* 0x0000000124157824 */ /* 0x002fc800078e021f */
[----:B------:R-:W-:-:S05]  /*7ad0*/  IMAD.WIDE.U32 R20, R21, 0x4, R2 ;  /* 0x0000000415147825 */ /* 0x000fca00078e0002 */
[----:B--2---:R-:W-:Y:S01]  /*7ae0*/  STG.E desc[UR8][R20.64], R17 ;  /* 0x0000001114007986 */ /* 0x004fe2000c101908 */
[----:B------:R-:W-:-:S03]  /*7af0*/  NOP ;  /* 0x0000000000007918 */ /* 0x000fc60000000000 */
[----:B------:R1:W2:Y:S04]  /*7b00*/  LDS R31, [R14+0xb400] ;  /* 0x00b400000e1f7984 */ /* 0x0002a80000000800 */
[----:B------:R-:W3:Y:S01]  /*7b10*/  LDS R11, [R47+0x1200] ;  /* 0x001200002f0b7984 */ /* 0x000ee20000000800 */
[----:B-1----:R-:W-:Y:S01]  /*7b20*/  LEA R14, R28, UR4, 0x2 ;  /* 0x000000041c0e7c11 */ /* 0x002fe2000f8e10ff */
[----:B--2---:R-:W-:-:S04]  /*7b30*/  IMAD.IADD R31, R32, 0x1, R31 ;  /* 0x00000001201f7824 */ /* 0x004fc800078e021f */
[----:B------:R-:W-:-:S05]  /*7b40*/  IMAD.WIDE.U32 R32, R31, 0x4, R2 ;  /* 0x000000041f207825 */ /* 0x000fca00078e0002 */
        /* <DEDUP_REMOVED lines=12> */
[----:B--2---:R1:W-:Y:S01]  /*7c10*/  STG.E desc[UR8][R16.64], R31 ;  /* 0x0000001f10007986 */ /* 0x0043e2000c101908 */
[----:B------:R-:W-:-:S03]  /*7c20*/  NOP ;  /* 0x0000000000007918 */ /* 0x000fc60000000000 */
[----:B------:R-:W2:Y:S04]  /*7c30*/  LDS R11, [R24+0xb400] ;  /* 0x00b40000180b7984 */ /* 0x000ea80000000800 */
        /* <DEDUP_REMOVED lines=53> */
[----:B------:R-:W-:Y:S01]  /*7f90*/  NOP ;  /* 0x0000000000007918 */ /* 0x000fe20000000000 */
[----:B------:R-:W-:Y:S05]  /*7fa0*/  EXIT ;  /* 0x000000000000794d */ /* 0x000fea0003800000 */
.L_x_123:
[----:B------:R-:W-:Y:S01]  /*7fb0*/  IMAD R45, R60, -0x1680, R45 ;  /* 0xffffe9803c2d7824 */ /* 0x000fe200078e022d */
[----:B------:R-:W-:Y:S02]  /*7fc0*/  LEA R72, R72, UR4, 0x2 ;  /* 0x0000000448487c11 */ /* 0x000fe4000f8e10ff */
[----:B------:R-:W-:Y:S02]  /*7fd0*/  LEA R73, R73, UR4, 0x2 ;  /* 0x0000000449497c11 */ /* 0x000fe4000f8e10ff */
[-C--:B------:R-:W-:Y:S01]  /*7fe0*/  ISETP.GE.AND P0, PT, R21, R45.reuse, PT ;  /* 0x0000002d1500720c */ /* 0x080fe20003f06270 */
[----:B--2---:R-:W1:Y:S01]  /*7ff0*/  LDS R11, [R72+0xb400] ;  /* 0x00b40000480b7984 */ /* 0x004e620000000800 */
[----:B------:R-:W-:Y:S02]  /*8000*/  ISETP.GE.AND P1, PT, R38, R45, PT ;  /* 0x0000002d2600720c */ /* 0x000fe40003f26270 */
[----:B------:R-:W-:Y:S02]  /*8010*/  LEA R74, R74, UR4, 0x2 ;  /* 0x000000044a4a7c11 */ /* 0x000fe4000f8e10ff */
[----:B------:R-:W-:-:S02]  /*8020*/  LEA R14, R14, UR4, 0x2 ;  /* 0x000000040e0e7c11 */ /* 0x000fc4000f8e10ff */
[----:B------:R-:W-:Y:S02]  /*8030*/  LEA R18, R18, UR4, 0x2 ;  /* 0x0000000412127c11 */ /* 0x000fe4000f8e10ff */
[----:B------:R-:W-:Y:S02]  /*8040*/  LEA R22, R22, UR4, 0x2 ;  /* 0x0000000416167c11 */ /* 0x000fe4000f8e10ff */
[----:B------:R-:W-:Y:S01]  /*8050*/  LEA R24, R24, UR4, 0x2 ;  /* 0x0000000418187c11 */ /* 0x000fe2000f8e10ff */
[C-C-:B------:R-:W-:Y:S01]  /*8060*/  @!P0 IMAD R13, R21.reuse, -0x4, R47.reuse ;  /* 0xfffffffc150d8824 */ /* 0x140fe200078e022f */
[----:B------:R-:W2:Y:S01]  /*8070*/  @!P0 LDC.64 R2, c[0x0][0x3b0] ;  /* 0x0000ec00ff028b82 */ /* 0x000ea20000000a00 */
[----:B------:R-:W-:Y:S01]  /*8080*/  @!P1 IMAD R17, R21, -0x4, R47 ;  /* 0xfffffffc15119824 */ /* 0x000fe200078e022f */
[----:B------:R-:W-:Y:S02]  /*8090*/  LEA R26, R26, UR4, 0x2 ;  /* 0x000000041a1a7c11 */ /* 0x000fe4000f8e10ff */
[----:B------:R-:W-:Y:S01]  /*80a0*/  LEA R27, R27, UR4, 0x2 ;  /* 0x000000041b1b7c11 */ /* 0x000fe2000f8e10ff */
[----:B------:R-:W3:Y:S01]  /*80b0*/  @!P0 LDS R13, [R13] ;  /* 0x000000000d0d8984 */ /* 0x000ee20000000800 */
[----:B------:R-:W-:-:S02]  /*80c0*/  LEA R23, R23, UR4, 0x2 ;  /* 0x0000000417177c11 */ /* 0x000fc4000f8e10ff */
[----:B------:R-:W4:Y:S01]  /*80d0*/  @!P1 LDC.64 R34, c[0x0][0x3b0] ;  /* 0x0000ec00ff229b82 */ /* 0x000f220000000a00 */
[----:B------:R-:W-:Y:S01]  /*80e0*/  LEA R19, R19, UR4, 0x2 ;  /* 0x0000000413137c11 */ /* 0x000fe2000f8e10ff */
[----:B-1----:R-:W-:-:S04]  /*80f0*/  @!P0 IMAD.IADD R11, R11, 0x1, R21 ;  /* 0x000000010b0b8824 */ /* 0x002fc800078e0215 */
[----:B--2---:R-:W-:-:S05]  /*8100*/  @!P0 IMAD.WIDE.U32 R2, R11, 0x4, R2 ;  /* 0x000000040b028825 */ /* 0x004fca00078e0002 */
[----:B---3--:R1:W-:Y:S01]  /*8110*/  @!P0 STG.E desc[UR8][R2.64], R13 ;  /* 0x0000000d02008986 */ /* 0x0083e2000c101908 */
[----:B------:R-:W-:-:S03]  /*8120*/  NOP ;  /* 0x0000000000007918 */ /* 0x000fc60000000000 */
[----:B------:R-:W2:Y:S01]  /*8130*/  LDS R11, [R73+0xb400] ;  /* 0x00b40000490b7984 */ /* 0x000ea20000000800 */
[----:B------:R-:W-:-:S03]  /*8140*/  ISETP.GE.AND P0, PT, R36, R45, PT ;  /* 0x0000002d2400720c */ /* 0x000fc60003f06270 */
[----:B------:R-:W3:Y:S10]  /*8150*/  @!P1 LDS R17, [R17+0x600] ;  /* 0x0006000011119984 */ /* 0x000ef40000000800 */
[----:B-1----:R-:W-:Y:S01]  /*8160*/  @!P0 IMAD R13, R21, -0x4, R47 ;  /* 0xfffffffc150d8824 */ /* 0x002fe200078e022f */
[----:B------:R-:W1:Y:S01]  /*8170*/  @!P0 LDC.64 R2, c[0x0][0x3b0] ;  /* 0x0000ec00ff028b82 */ /* 0x000e620000000a00 */
[----:B--2---:R-:W-:-:S04]  /*8180*/  IMAD.IADD R11, R38, 0x1, R11 ;  /* 0x00000001260b7824 */ /* 0x004fc800078e020b */
[----:B----4-:R-:W-:-:S05]  /*8190*/  @!P1 IMAD.WIDE.U32 R34, R11, 0x4, R34 ;  /* 0x000000040b229825 */ /* 0x010fca00078e0022 */
[----:B---3--:R2:W-:Y:S01]  /*81a0*/  @!P1 STG.E desc[UR8][R34.64], R17 ;  /* 0x0000001122009986 */ /* 0x0085e2000c101908 */
[----:B------:R-:W-:-:S03]  /*81b0*/  NOP ;  /* 0x0000000000007918 */ /* 0x000fc60000000000 */
[----:B------:R-:W3:Y:S01]  /*81c0*/  LDS R11, [R74+0xb400] ;  /* 0x00b400004a0b7984 */ /* 0x000ee20000000800 */
[----:B------:R-:W-:-:S03]  /*81d0*/  ISETP.GE.AND P1, PT, R32, R45, PT ;  /* 0x0000002d2000720c */ /* 0x000fc60003f26270 */
[----:B------:R-:W4:Y:S10]  /*81e0*/  @!P0 LDS R13, [R13+0xc00] ;  /* 0x000c00000d0d8984 */ /* 0x000f340000000800 */
[----:B--2---:R-:W-:Y:S01]  /*81f0*/  @!P1 IMAD R17, R21, -0x4, R47 ;  /* 0xfffffffc15119824 */ /* 0x004fe200078e022f */
[----:B------:R-:W2:Y:S01]  /*8200*/  @!P1 LDC.64 R34, c[0x0][0x3b0] ;  /* 0x0000ec00ff229b82 */ /* 0x000ea20000000a00 */
[----:B---3--:R-:W-:-:S04]  /*8210*/  IMAD.IADD R11, R36, 0x1, R11 ;  /* 0x00000001240b7824 */ /* 0x008fc800078e020b */
[----:B-1----:R-:W-:-:S05]  /*8220*/  @!P0 IMAD.WIDE.U32 R2, R11, 0x4, R2 ;  /* 0x000000040b028825 */ /* 0x002fca00078e0002 */
[----:B----4-:R-:W-:Y:S01]  /*8230*/  @!P0 STG.E desc[UR8][R2.64], R13 ;  /* 0x0000000d02008986 */ /* 0x010fe2000c101908 */
[----:B------:R-:W-:-:S03]  /*8240*/  NOP ;  /* 0x0000000000007918 */ /* 0x000fc60000000000 */
[----:B------:R1:W3:Y:S01]  /*8250*/  LDS R11, [R14+0xb400] ;  /* 0x00b400000e0b7984 */ /* 0x0002e20000000800 */
[----:B------:R-:W-:-:S03]  /*8260*/  ISETP.GE.AND P0, PT, R30, R45, PT ;  /* 0x0000002d1e00720c */ /* 0x000fc60003f06270 */
[----:B------:R-:W4:Y:S01]  /*8270*/  @!P1 LDS R17, [R17+0x1200] ;  /* 0x0012000011119984 */ /* 0x000f220000000800 */
[----:B-1----:R-:W-:-:S09]  /*8280*/  LEA R14, R15, UR4, 0x2 ;  /* 0x000000040f0e7c11 */ /* 0x002fd2000f8e10ff */
[----:B------:R-:W-:Y:S01]  /*8290*/  @!P0 IMAD R13, R21, -0x4, R47 ;  /* 0xfffffffc150d8824 */ /* 0x000fe200078e022f */
[----:B------:R-:W1:Y:S01]  /*82a0*/  @!P0 LDC.64 R2, c[0x0][0x3b0] ;  /* 0x0000ec00ff028b82 */ /* 0x000e620000000a00 */
[----:B---3--:R-:W-:-:S04]  /*82b0*/  IMAD.IADD R11, R32, 0x1, R11 ;  /* 0x00000001200b7824 */ /* 0x008fc800078e020b */
[----:B--2---:R-:W-:-:S05]  /*82c0*/  @!P1 IMAD.WIDE.U32 R32, R11, 0x4, R34 ;  /* 0x000000040b209825 */ /* 0x004fca00078e0022 */
[----:B----4-:R2:W-:Y:S01]  /*82d0*/  @!P1 STG.E desc[UR8][R32.64], R17 ;  /* 0x0000001120009986 */ /* 0x0105e2000c101908 */
[----:B------:R-:W-:-:S03]  /*82e0*/  NOP ;  /* 0x0000000000007918 */ /* 0x000fc60000000000 */
[----:B------:R-:W3:Y:S01]  /*82f0*/  LDS R11, [R18+0xb400] ;  /* 0x00b40000120b7984 */ /* 0x000ee20000000800 */
[----:B------:R-:W-:-:S03]  /*8300*/  ISETP.GE.AND P1, PT, R16, R45, PT ;  /* 0x0000002d1000720c */ /* 0x000fc60003f26270 */
[----:B------:R-:W4:Y:S10]  /*8310*/  @!P0 LDS R13, [R13+0x1800] ;  /* 0x001800000d0d8984 */ /* 0x000f340000000800 */
[----:B--2---:R-:W-:-:S02]  /*8320*/  @!P1 IMAD R33, R21, -0x4, R47 ;  /* 0xfffffffc15219824 */ /* 0x004fc400078e022f */
[----:B---3--:R-:W-:Y:S02]  /*8330*/  IMAD.IADD R11, R30, 0x1, R11 ;  /* 0x000000011e0b7824 */ /* 0x008fe400078e020b */
[----:B------:R-:W2:Y:S02]  /*8340*/  @!P1 LDC.64 R30, c[0x0][0x3b0] ;  /* 0x0000ec00ff1e9b82 */ /* 0x000ea40000000a00 */
[----:B-1----:R-:W-:-:S05]  /*8350*/  @!P0 IMAD.WIDE.U32 R2, R11, 0x4, R2 ;  /* 0x000000040b028825 */ /* 0x002fca00078e0002 */
[----:B----4-:R1:W-:Y:S01]  /*8360*/  @!P0 STG.E desc[UR8][R2.64], R13 ;  /* 0x0000000d02008986 */ /* 0x0103e2000c101908 */
[----:B------:R-:W-:-:S03]  /*8370*/  NOP ;  /* 0x0000000000007918 */ /* 0x000fc60000000000 */
[----:B------:R-:W3:Y:S01]  /*8380*/  LDS R11, [R22+0xb400] ;  /* 0x00b40000160b7984 */ /* 0x000ee20000000800 */
[----:B------:R-:W-:-:S03]  /*8390*/  ISETP.GE.AND P0, PT, R12, R45, PT ;  /* 0x0000002d0c00720c */ /* 0x000fc60003f06270 */
[----:B------:R-:W4:Y:S10]  /*83a0*/  @!P1 LDS R33, [R33+0x1e00] ;  /* 0x001e000021219984 */ /* 0x000f340000000800 */
[----:B-1----:R-:W1:Y:S01]  /*83b0*/  @!P0 LDC.64 R2, c[0x0][0x3b0] ;  /* 0x0000ec00ff028b82 */ /* 0x002e620000000a00 */
[----:B---3--:R-:W-:-:S04]  /*83c0*/  IMAD.IADD R11, R16, 0x1, R11 ;  /* 0x00000001100b7824 */ /* 0x008fc800078e020b */
[----:B--2---:R-:W-:-:S04]  /*83d0*/  @!P1 IMAD.WIDE.U32 R16, R11, 0x4, R30 ;  /* 0x000000040b109825 */ /* 0x004fc800078e001e */
[----:B------:R-:W-:Y:S01]  /*83e0*/  @!P0 IMAD R31, R21, -0x4, R47 ;  /* 0xfffffffc151f8824 */ /* 0x000fe200078e022f */
        /* <DEDUP_REMOVED lines=16> */
[----:B--2---:R-:W-:Y:S01]  /*84f0*/  @!P1 IMAD.WIDE.U32 R10, R11, 0x4, R12 ;  /* 0x000000040b0a9825 */ /* 0x004fe200078e000c */
[----:B------:R-:W-:-:S03]  /*8500*/  LEA R12, R28, UR4, 0x2 ;  /* 0x000000041c0c7c11 */ /* 0x000fc6000f8e10ff */
[----:B------:R-:W-:Y:S01]  /*8510*/  @!P0 IMAD R13, R21, -0x4, R47 ;  /* 0xfffffffc150d8824 */ /* 0x000fe200078e022f */
[----:B----4-:R2:W-:Y:S01]  /*8520*/  @!P1 STG.E desc[UR8][R10.64], R17 ;  /* 0x000000110a009986 */ /* 0x0105e2000c101908 */
[----:B------:R-:W-:-:S03]  /*8530*/  NOP ;  /* 0x0000000000007918 */ /* 0x000fc60000000000 */
[----:B------:R-:W3:Y:S01]  /*8540*/  LDS R12, [R12+0xb400] ;  /* 0x00b400000c0c7984 */ /* 0x000ee20000000800 */
[----:B------:R-:W-:-:S03]  /*8550*/  ISETP.GE.AND P1, PT, R8, R45, PT ;  /* 0x0000002d0800720c */ /* 0x000fc60003f26270 */
[----:B------:R-:W4:Y:S10]  /*8560*/  @!P0 LDS R13, [R13+0x3000] ;  /* 0x003000000d0d8984 */ /* 0x000f340000000800 */
[----:B------:R-:W-:Y:S01]  /*8570*/  @!P1 IMAD R15, R21, -0x4, R47 ;  /* 0xfffffffc150f9824 */ /* 0x000fe200078e022f */
[----:B--2---:R-:W2:Y:S01]  /*8580*/  @!P1 LDC.64 R10, c[0x0][0x3b0] ;  /* 0x0000ec00ff0a9b82 */ /* 0x004ea20000000a00 */
[----:B---3--:R-:W-:-:S04]  /*8590*/  IMAD.IADD R9, R9, 0x1, R12 ;  /* 0x0000000109097824 */ /* 0x008fc800078e020c */
        /* <DEDUP_REMOVED lines=44> */
[----:B-1----:R-:W-:Y:S01]  /*8860*/  @!P0 IMAD R9, R21, -0x4, R47 ;  /* 0xfffffffc15098824 */ /* 0x002fe200078e022f */
[----:B------:R-:W1:Y:S01]  /*8870*/  @!P0 LDC.64 R2, c[0x0][0x3b0] ;  /* 0x0000ec00ff028b82 */ /* 0x000e620000000a00 */
[----:B---3--:R-:W-:-:S04]  /*8880*/  IMAD.IADD R5, R4, 0x1, R5 ;  /* 0x0000000104057824 */ /* 0x008fc800078e0205 */
[----:B--2---:R-:W-:-:S05]  /*8890*/  @!P1 IMAD.WIDE.U32 R4, R5, 0x4, R6 ;  /* 0x0000000405049825 */ /* 0x004fca00078e0006 */
[----:B----4-:R-:W-:Y:S01]  /*88a0*/  @!P1 STG.E desc[UR8][R4.64], R11 ;  /* 0x0000000b04009986 */ /* 0x010fe2000c101908 */
[----:B------:R-:W-:-:S03]  /*88b0*/  NOP ;  /* 0x0000000000007918 */ /* 0x000fc60000000000 */
[----:B------:R-:W2:Y:S04]  /*88c0*/  LDS R7, [R19+0xb400] ;  /* 0x00b4000013077984 */ /* 0x000ea80000000800 */
[----:B------:R-:W3:Y:S01]  /*88d0*/  @!P0 LDS R9, [R9+0x5400] ;  /* 0x0054000009098984 */ /* 0x000ee20000000800 */
[----:B--2---:R-:W-:-:S04]  /*88e0*/  IMAD.IADD R7, R0, 0x1, R7 ;  /* 0x0000000100077824 */ /* 0x004fc800078e0207 */
[----:B-1----:R-:W-:-:S05]  /*88f0*/  @!P0 IMAD.WIDE.U32 R2, R7, 0x4, R2 ;  /* 0x0000000407028825 */ /* 0x002fca00078e0002 */
[----:B---3--:R-:W-:Y:S01]  /*8900*/  @!P0 STG.E desc[UR8][R2.64], R9 ;  /* 0x0000000902008986 */ /* 0x008fe2000c101908 */
[----:B------:R-:W-:Y:S01]  /*8910*/  NOP ;  /* 0x0000000000007918 */ /* 0x000fe20000000000 */
[----:B------:R-:W-:Y:S05]  /*8920*/  EXIT ;  /* 0x000000000000794d */ /* 0x000fea0003800000 */
.L_x_49:
[----:B------:R-:W-:Y:S02]  /*8930*/  IMAD.MOV.U32 R56, RZ, RZ, 0x1 ;  /* 0x00000001ff387424 */ /* 0x000fe400078e00ff */
[----:B------:R-:W-:Y:S02]  /*8940*/  IMAD.MOV.U32 R77, RZ, RZ, R57 ;  /* 0x000000ffff4d7224 */ /* 0x000fe400078e0039 */
[----:B------:R-:W-:Y:S02]  /*8950*/  IMAD.MOV.U32 R75, RZ, RZ, RZ ;  /* 0x000000ffff4b7224 */ /* 0x000fe400078e00ff */
[----:B------:R-:W-:-:S07]  /*8960*/  IMAD.MOV.U32 R76, RZ, RZ, -0x1 ;  /* 0xffffffffff4c7424 */ /* 0x000fce00078e00ff */
[----:B------:R-:W-:Y:S05]  /*8970*/  WARPSYNC.COLLECTIVE R76, `(.L_x_124) ;  /* 0x000000004c087348 */ /* 0x000fea0003c00000 */
[----:B------:R0:W1:Y:S02]  /*8980*/  SHFL.UP P0, R56, R77, R56, R75 ;  /* 0x040000384d387389 */ /* 0x000064000000004b */
[----:B01----:R-:W-:Y:S05]  /*8990*/  ENDCOLLECTIVE ;  /* 0x000000000000791b */ /* 0x003fea0003800000 */
.L_x_124:
[----:B------:R-:W-:Y:S02]  /*89a0*/  IMAD.MOV.U32 R77, RZ, RZ, R56 ;  /* 0x000000ffff4d7224 */ /* 0x000fe400078e0038 */
[----:B------:R-:W-:Y:S02]  /*89b0*/  IMAD.MOV.U32 R56, RZ, RZ, 0x2 ;  /* 0x00000002ff387424 */ /* 0x000fe400078e00ff */
[----:B------:R-:W-:-:S07]  /*89c0*/  @P0 IMAD.IADD R77, R57, 0x1, R77 ;  /* 0x00000001394d0824 */ /* 0x000fce00078e024d */
[----:B------:R-:W-:Y:S05]  /*89d0*/  WARPSYNC.COLLECTIVE R76, `(.L_x_125) ;  /* 0x000000004c087348 */ /* 0x000fea0003c00000 */
[----:B------:R0:W1:Y:S02]  /*89e0*/  SHFL.UP P0, R56, R77, R56, R75 ;  /* 0x040000384d387389 */ /* 0x000064000000004b */
[----:B01----:R-:W-:Y:S05]  /*89f0*/  ENDCOLLECTIVE ;  /* 0x000000000000791b */ /* 0x003fea0003800000 */
.L_x_125:
[----:B------:R-:W-:Y:S02]  /*8a00*/  IMAD.MOV.U32 R74, RZ, RZ, R56 ;  /* 0x000000ffff4a7224 */ /* 0x000fe400078e0038 */
[----:B------:R-:W-:Y:S02]  /*8a10*/  IMAD.MOV.U32 R56, RZ, RZ, 0x4 ;  /* 0x00000004ff387424 */ /* 0x000fe400078e00ff */
[----:B------:R-:W-:-:S04]  /*8a20*/  @P0 IMAD.IADD R74, R77, 0x1, R74 ;  /* 0x000000014d4a0824 */ /* 0x000fc800078e024a */
[----:B------:R-:W-:-:S07]  /*8a30*/  IMAD.MOV.U32 R77, RZ, RZ, R74 ;  /* 0x000000ffff4d7224 */ /* 0x000fce00078e004a */
[----:B------:R-:W-:Y:S05]  /*8a40*/  WARPSYNC.COLLECTIVE R76, `(.L_x_126) ;  /* 0x000000004c087348 */ /* 0x000fea0003c00000 */
[----:B------:R0:W1:Y:S02]  /*8a50*/  SHFL.UP P0, R56, R77, R56, R75 ;  /* 0x040000384d387389 */ /* 0x000064000000004b */
[----:B01----:R-:W-:Y:S05]  /*8a60*/  ENDCOLLECTIVE ;  /* 0x000000000000791b */ /* 0x003fea0003800000 */
.L_x_126:
[----:B------:R-:W-:Y:S02]  /*8a70*/  IMAD.MOV.U32 R77, RZ, RZ, R56 ;  /* 0x000000ffff4d7224 */ /* 0x000fe400078e0038 */
[----:B------:R-:W-:Y:S02]  /*8a80*/  IMAD.MOV.U32 R56, RZ, RZ, 0x8 ;  /* 0x00000008ff387424 */ /* 0x000fe400078e00ff */
[----:B------:R-:W-:-:S07]  /*8a90*/  @P0 IMAD.IADD R77, R74, 0x1, R77 ;  /* 0x000000014a4d0824 */ /* 0x000fce00078e024d */
[----:B------:R-:W-:Y:S05]  /*8aa0*/  WARPSYNC.COLLECTIVE R76, `(.L_x_127) ;  /* 0x000000004c087348 */ /* 0x000fea0003c00000 */
[----:B------:R0:W1:Y:S02]  /*8ab0*/  SHFL.UP P0, R56, R77, R56, R75 ;  /* 0x040000384d387389 */ /* 0x000064000000004b */
[----:B01----:R-:W-:Y:S05]  /*8ac0*/  ENDCOLLECTIVE ;  /* 0x000000000000791b */ /* 0x003fea0003800000 */
.L_x_127:
[----:B------:R-:W-:Y:S02]  /*8ad0*/  IMAD.MOV.U32 R74, RZ, RZ, R56 ;  /* 0x000000ffff4a7224 */ /* 0x000fe400078e0038 */
[----:B------:R-:W-:Y:S02]  /*8ae0*/  IMAD.MOV.U32 R56, RZ, RZ, 0x10 ;  /* 0x00000010ff387424 */ /* 0x000fe400078e00ff */
[----:B------:R-:W-:-:S04]  /*8af0*/  @P0 IMAD.IADD R74, R77, 0x1, R74 ;  /* 0x000000014d4a0824 */ /* 0x000fc800078e024a */
[----:B------:R-:W-:-:S07]  /*8b00*/  IMAD.MOV.U32 R77, RZ, RZ, R74 ;  /* 0x000000ffff4d7224 */ /* 0x000fce00078e004a */
[----:B------:R-:W-:Y:S05]  /*8b10*/  WARPSYNC.COLLECTIVE R76, `(.L_x_128) ;  /* 0x000000004c087348 */ /* 0x000fea0003c00000 */
[----:B------:R0:W1:Y:S02]  /*8b20*/  SHFL.UP P0, R56, R77, R56, R75 ;  /* 0x040000384d387389 */ /* 0x000064000000004b */
[----:B01----:R-:W-:Y:S05]  /*8b30*/  ENDCOLLECTIVE ;  /* 0x000000000000791b */ /* 0x003fea0003800000 */
.L_x_128:
[----:B------:R-:W-:Y:S05]  /*8b40*/  BRA `(.L_x_129) ;  /* 0xffffff9c004c7947 */ /* 0x000fea000383ffff */
.L_x_130:
        /* <DEDUP_REMOVED lines=11> */
.L_x_391:


//--------------------- .text._ZN3cub18CUB_300001_SM_10006detail10radix_sort33DeviceRadixSortExclusiveSumKernelINS1_5radix10policy_hubImijE10Policy1000EjEEvPT0_ --------------------------
	.section	.text._ZN3cub18CUB_300001_SM_10006detail10radix_sort33DeviceRadixSortExclusiveSumKernelINS1_5radix10policy_hubImijE10Policy1000EjEEvPT0_,"ax",@progbits
	.align	128
        .global         _ZN3cub18CUB_300001_SM_10006detail10radix_sort33DeviceRadixSortExclusiveSumKernelINS1_5radix10policy_hubImijE10Policy1000EjEEvPT0_
        .type           _ZN3cub18CUB_300001_SM_10006detail10radix_sort33DeviceRadixSortExclusiveSumKernelINS1_5radix10policy_hubImijE10Policy1000EjEEvPT0_,@function
        .size           _ZN3cub18CUB_300001_SM_10006detail10radix_sort33DeviceRadixSortExclusiveSumKernelINS1_5radix10policy_hubImijE10Policy1000EjEEvPT0_,(.L_x_392 - _ZN3cub18CUB_300001_SM_10006detail10radix_sort33DeviceRadixSortExclusiveSumKernelINS1_5radix10policy_hubImijE10Policy1000EjEEvPT0_)
        .other          _ZN3cub18CUB_300001_SM_10006detail10radix_sort33DeviceRadixSortExclusiveSumKernelINS1_5radix10policy_hubImijE10Policy1000EjEEvPT0_,@"STO_CUDA_ENTRY STV_DEFAULT"
_ZN3cub18CUB_300001_SM_10006detail10radix_sort33DeviceRadixSortExclusiveSumKernelINS1_5radix10policy_hubImijE10Policy1000EjEEvPT0_:
.text._ZN3cub18CUB_300001_SM_10006detail10radix_sort33DeviceRadixSortExclusiveSumKernelINS1_5radix10policy_hubImijE10Policy1000EjEEvPT0_:
[----:B------:R-:W-:Y:S01]  /*0000*/  LDC R1, c[0x0][0x37c] ;  /* 0x0000df00ff017b82 */ /* 0x000fe20000000800 */
[----:B------:R-:W0:Y:S07]  /*0010*/  S2R R4, SR_TID.X ;  /* 0x0000000000047919 */ /* 0x000e2e0000002100 */
[----:B------:R-:W1:Y:S01]  /*0020*/  LDC.64 R2, c[0x0][0x380] ;  /* 0x0000e000ff027b82 */ /* 0x000e620000000a00 */
[----:B------:R-:W2:Y:S01]  /*0030*/  LDCU.64 UR4, c[0x0][0x358] ;  /* 0x00006b00ff0477ac */ /* 0x000ea20008000a00 */
[----:B------:R-:W3:Y:S01]  /*0040*/  S2R R5, SR_CTAID.X ;  /* 0x0000000000057919 */ /* 0x000ee20000002500 */
[----:B0-----:R-:W-:Y:S01]  /*0050*/  ISETP.GT.U32.AND P1, PT, R4, 0xff, PT ;  /* 0x000000ff0400780c */ /* 0x001fe20003f24070 */
[----:B---3--:R-:W-:-:S04]  /*0060*/  IMAD R5, R5, 0x100, R4 ;  /* 0x0000010005057824 */ /* 0x008fc800078e0204 */
[----:B-1----:R-:W-:-:S08]  /*0070*/  IMAD.WIDE R2, R5, 0x4, R2 ;  /* 0x0000000405027825 */ /* 0x002fd000078e0202 */
[----:B--2---:R-:W2:Y:S01]  /*0080*/  @!P1 LDG.E R7, desc[UR4][R2.64] ;  /* 0x0000000402079981 */ /* 0x004ea2000c1e1900 */
[----:B------:R-:W-:Y:S02]  /*0090*/  MOV R0, 0x400 ;  /* 0x0000040000007802 */ /* 0x000fe40000000f00 */
[C---:B------:R-:W-:Y:S01]  /*00a0*/  ISETP.GT.U32.AND P0, PT, R4.reuse, 0x1f, PT ;  /* 0x0000001f0400780c */ /* 0x040fe20003f04070 */
[----:B------:R-:W0:Y:S02]  /*00b0*/  S2R R5, SR_CgaCtaId ;  /* 0x0000000000057919 */ /* 0x000e240000008800 */
[----:B0-----:R-:W-:Y:S02]  /*00c0*/  LEA R5, R5, R0, 0x18 ;  /* 0x0000000005057211 */ /* 0x001fe400078ec0ff */
[----:B------:R-:W-:-:S05]  /*00d0*/  LEA.HI R0, R4, R4, RZ, 0x1d ;  /* 0x0000000404007211 */ /* 0x000fca00078fe8ff */
[----:B------:R-:W-:-:S05]  /*00e0*/  IMAD R0, R0, 0x4, R5 ;  /* 0x0000000400007824 */ /* 0x000fca00078e0205 */
[----:B--2---:R0:W-:Y:S01]  /*00f0*/  STS [R0+0x10], R7 ;  /* 0x0000100700007388 */ /* 0x0041e20000000800 */
[----:B------:R-:W-:Y:S06]  /*0100*/  BAR.SYNC.DEFER_BLOCKING 0x0 ;  /* 0x0000000000007b1d */ /* 0x000fec0000010000 */
[----:B------:R-:W-:Y:S05]  /*0110*/  @P0 BRA `(.L_x_131) ;  /* 0x0000000000a40947 */ /* 0x000fea0003800000 */
[----:B------:R-:W-:Y:S01]  /*0120*/  IMAD R4, R4, 0x24, R5 ;  /* 0x0000002404047824 */ /* 0x000fe200078e0205 */
[----:B------:R-:W-:-:S04]  /*0130*/  UMOV UR6, 0xffffffff ;  /* 0xffffffff00067882 */ /* 0x000fc80000000000 */
[----:B------:R-:W-:Y:S04]  /*0140*/  LDS R9, [R4+0x10] ;  /* 0x0000100004097984 */ /* 0x000fe80000000800 */
[----:B------:R-:W-:Y:S04]  /*0150*/  LDS R10, [R4+0x14] ;  /* 0x00001400040a7984 */ /* 0x000fe80000000800 */
[----:B------:R-:W1:Y:S04]  /*0160*/  LDS R11, [R4+0x18] ;  /* 0x00001800040b7984 */ /* 0x000e680000000800 */
[----:B------:R-:W-:Y:S04]  /*0170*/  LDS R8, [R4+0x1c] ;  /* 0x00001c0004087984 */ /* 0x000fe80000000800 */
[----:B0-----:R-:W0:Y:S04]  /*0180*/  LDS R7, [R4+0x20] ;  /* 0x0000200004077984 */ /* 0x001e280000000800 */
[----:B------:R-:W-:Y:S04]  /*0190*/  LDS R6, [R4+0x24] ;  /* 0x0000240004067984 */ /* 0x000fe80000000800 */
[----:B------:R-:W2:Y:S04]  /*01a0*/  LDS R5, [R4+0x28] ;  /* 0x0000280004057984 */ /* 0x000ea80000000800 */
[----:B------:R-:W3:Y:S01]  /*01b0*/  LDS R12, [R4+0x2c] ;  /* 0x00002c00040c7984 */ /* 0x000ee20000000800 */
[----:B-1----:R-:W-:-:S04]  /*01c0*/  IADD3 R13, PT, PT, R11, R10, R9 ;  /* 0x0000000a0b0d7210 */ /* 0x002fc80007ffe009 */
[----:B0-----:R-:W-:-:S04]  /*01d0*/  IADD3 R13, PT, PT, R7, R13, R8 ;  /* 0x0000000d070d7210 */ /* 0x001fc80007ffe008 */
[----:B--2---:R-:W-:-:S04]  /*01e0*/  IADD3 R13, PT, PT, R5, R13, R6 ;  /* 0x0000000d050d7210 */ /* 0x004fc80007ffe006 */
[----:B---3--:R-:W-:Y:S01]  /*01f0*/  IADD3 R12, PT, PT, R12, R13, RZ ;  /* 0x0000000d0c0c7210 */ /* 0x008fe20007ffe0ff */
[----:B------:R-:W-:Y:S06]  /*0200*/  BRA.DIV UR6, `(.L_x_132) ;  /* 0x0000000206807947 */ /* 0x000fec000b800000 */
[----:B------:R-:W0:Y:S02]  /*0210*/  SHFL.UP P0, R13, R12, 0x1, RZ ;  /* 0x042000000c0d7989 */ /* 0x000e2400000000ff */
[----:B0-----:R-:W-:-:S05]  /*0220*/  @P0 IMAD.IADD R13, R12, 0x1, R13 ;  /* 0x000000010c0d0824 */ /* 0x001fca00078e020d */
[----:B------:R-:W0:Y:S02]  /*0230*/  SHFL.UP P0, R14, R13, 0x2, RZ ;  /* 0x044000000d0e7989 */ /* 0x000e2400000000ff */
[----:B0-----:R-:W-:-:S05]  /*0240*/  @P0 IMAD.IADD R14, R13, 0x1, R14 ;  /* 0x000000010d0e0824 */ /* 0x001fca00078e020e */
[----:B------:R-:W0:Y:S02]  /*0250*/  SHFL.UP P0, R15, R14, 0x4, RZ ;  /* 0x048000000e0f7989 */ /* 0x000e2400000000ff */
[----:B0-----:R-:W-:-:S05]  /*0260*/  @P0 IADD3 R15, PT, PT, R14, R15, RZ ;  /* 0x0000000f0e0f0210 */ /* 0x001fca0007ffe0ff */
[----:B------:R-:W0:Y:S02]  /*0270*/  SHFL.UP P0, R16, R15, 0x8, RZ ;  /* 0x050000000f107989 */ /* 0x000e2400000000ff */
[----:B0-----:R-:W-:-:S05]  /*0280*/  @P0 IMAD.IADD R16, R15, 0x1, R16 ;  /* 0x000000010f100824 */ /* 0x001fca00078e0210 */
[----:B------:R0:W1:Y:S02]  /*0290*/  SHFL.UP P0, R17, R16, 0x10, RZ ;  /* 0x0600000010117989 */ /* 0x00006400000000ff */
.L_x_138:
[----:B-1----:R-:W-:-:S05]  /*02a0*/  @P0 IMAD.IADD R17, R16, 0x1, R17 ;  /* 0x0000000110110824 */ /* 0x002fca00078e0211 */
[----:B------:R-:W-:-:S05]  /*02b0*/  IADD3 R12, PT, PT, -R12, R17, RZ ;  /* 0x000000110c0c7210 */ /* 0x000fca0007ffe1ff */
[----:B------:R-:W-:Y:S01]  /*02c0*/  IMAD.IADD R9, R9, 0x1, R12 ;  /* 0x0000000109097824 */ /* 0x000fe200078e020c */
[----:B------:R1:W-:Y:S03]  /*02d0*/  STS [R4+0x10], R12 ;  /* 0x0000100c04007388 */ /* 0x0003e60000000800 */
[----:B------:R-:W-:Y:S01]  /*02e0*/  IMAD.IADD R10, R10, 0x1, R9 ;  /* 0x000000010a0a7824 */ /* 0x000fe200078e0209 */
[----:B------:R1:W-:Y:S04]  /*02f0*/  STS [R4+0x14], R9 ;  /* 0x0000140904007388 */ /* 0x0003e80000000800 */
[----:B------:R-:W-:Y:S01]  /*0300*/  IADD3 R11, PT, PT, R11, R10, RZ ;  /* 0x0000000a0b0b7210 */ /* 0x000fe20007ffe0ff */
[----:B------:R1:W-:Y:S04]  /*0310*/  STS [R4+0x18], R10 ;  /* 0x0000180a04007388 */ /* 0x0003e80000000800 */
        /* <DEDUP_REMOVED lines=8> */
[----:B------:R1:W-:Y:S02]  /*03a0*/  STS [R4+0x2c], R5 ;  /* 0x00002c0504007388 */ /* 0x0003e40000000800 */
.L_x_131:
[----:B------:R-:W-:Y:S05]  /*03b0*/  WARPSYNC.ALL ;  /* 0x0000000000007948 */ /* 0x000fea0003800000 */
[----:B------:R-:W-:Y:S06]  /*03c0*/  BAR.SYNC.DEFER_BLOCKING 0x0 ;  /* 0x0000000000007b1d */ /* 0x000fec0000010000 */
[----:B------:R-:W-:Y:S05]  /*03d0*/  @P1 EXIT ;  /* 0x000000000000194d */ /* 0x000fea0003800000 */
[----:B-1----:R-:W1:Y:S04]  /*03e0*/  LDS R5, [R0+0x10] ;  /* 0x0000100000057984 */ /* 0x002e680000000800 */
[----:B-1----:R-:W-:Y:S01]  /*03f0*/  STG.E desc[UR4][R2.64], R5 ;  /* 0x0000000502007986 */ /* 0x002fe2000c101904 */
[----:B------:R-:W-:Y:S05]  /*0400*/  EXIT ;  /* 0x000000000000794d */ /* 0x000fea0003800000 */
.L_x_132:
[----:B------:R-:W-:Y:S02]  /*0410*/  HFMA2 R20, -RZ, RZ, 0, 5.9604644775390625e-08 ;  /* 0x00000001ff147431 */ /* 0x000fe400000001ff */
[----:B------:R-:W-:Y:S01]  /*0420*/  IMAD.MOV.U32 R19, RZ, RZ, R12 ;  /* 0x000000ffff137224 */ /* 0x000fe200078e000c */
[----:B------:R-:W-:Y:S01]  /*0430*/  MOV R18, 0xffffffff ;  /* 0xffffffff00127802 */ /* 0x000fe20000000f00 */
[----:B------:R-:W-:-:S07]  /*0440*/  IMAD.MOV.U32 R21, RZ, RZ, RZ ;  /* 0x000000ffff157224 */ /* 0x000fce00078e00ff */
[----:B------:R-:W-:Y:S05]  /*0450*/  WARPSYNC.COLLECTIVE R18, `(.L_x_133) ;  /* 0x0000000012087348 */ /* 0x000fea0003c00000 */
[----:B------:R0:W1:Y:S02]  /*0460*/  SHFL.UP P0, R17, R19, R20, R21 ;  /* 0x0400001413117389 */ /* 0x0000640000000015 */
[----:B01----:R-:W-:Y:S05]  /*0470*/  ENDCOLLECTIVE ;  /* 0x000000000000791b */ /* 0x003fea0003800000 */
.L_x_133:
[----:B------:R-:W-:Y:S02]  /*0480*/  HFMA2 R20, -RZ, RZ, 0, 1.1920928955078125e-07 ;  /* 0x00000002ff147431 */ /* 0x000fe400000001ff */
[----:B------:R-:W-:-:S05]  /*0490*/  IMAD.MOV.U32 R13, RZ, RZ, R17 ;  /* 0x000000ffff0d7224 */ /* 0x000fca00078e0011 */
[----:B------:R-:W-:-:S05]  /*04a0*/  @P0 IADD3 R13, PT, PT, R12, R13, RZ ;  /* 0x0000000d0c0d0210 */ /* 0x000fca0007ffe0ff */
[----:B------:R-:W-:-:S07]  /*04b0*/  IMAD.MOV.U32 R19, RZ, RZ, R13 ;  /* 0x000000ffff137224 */ /* 0x000fce00078e000d */
[----:B------:R-:W-:Y:S05]  /*04c0*/  WARPSYNC.COLLECTIVE R18, `(.L_x_134) ;  /* 0x0000000012087348 */ /* 0x000fea0003c00000 */
[----:B------:R0:W1:Y:S02]  /*04d0*/  SHFL.UP P0, R17, R19, R20, R21 ;  /* 0x0400001413117389 */ /* 0x0000640000000015 */
[----:B01----:R-:W-:Y:S05]  /*04e0*/  ENDCOLLECTIVE ;  /* 0x000000000000791b */ /* 0x003fea0003800000 */
.L_x_134:
[----:B------:R-:W-:Y:S01]  /*04f0*/  MOV R20, 0x4 ;  /* 0x0000000400147802 */ /* 0x000fe20000000f00 */
[----:B------:R-:W-:-:S05]  /*0500*/  IMAD.MOV.U32 R14, RZ, RZ, R17 ;  /* 0x000000ffff0e7224 */ /* 0x000fca00078e0011 */
[----:B------:R-:W-:-:S05]  /*0510*/  @P0 IADD3 R14, PT, PT, R13, R14, RZ ;  /* 0x0000000e0d0e0210 */ /* 0x000fca0007ffe0ff */
[----:B------:R-:W-:-:S07]  /*0520*/  IMAD.MOV.U32 R19, RZ, RZ, R14 ;  /* 0x000000ffff137224 */ /* 0x000fce00078e000e */
[----:B------:R-:W-:Y:S05]  /*0530*/  WARPSYNC.COLLECTIVE R18, `(.L_x_135) ;  /* 0x0000000012087348 */ /* 0x000fea0003c00000 */
[----:B------:R0:W1:Y:S02]  /*0540*/  SHFL.UP P0, R17, R19, R20, R21 ;  /* 0x0400001413117389 */ /* 0x0000640000000015 */
[----:B01----:R-:W-:Y:S05]  /*0550*/  ENDCOLLECTIVE ;  /* 0x000000000000791b */ /* 0x003fea0003800000 */
.L_x_135:
[----:B------:R-:W-:Y:S02]  /*0560*/  HFMA2 R20, -RZ, RZ, 0, 4.76837158203125e-07 ;  /* 0x00000008ff147431 */ /* 0x000fe400000001ff */
[----:B------:R-:W-:-:S05]  /*0570*/  IMAD.MOV.U32 R15, RZ, RZ, R17 ;  /* 0x000000ffff0f7224 */ /* 0x000fca00078e0011 */
[----:B------:R-:W-:-:S05]  /*0580*/  @P0 IADD3 R15, PT, PT, R14, R15, RZ ;  /* 0x0000000f0e0f0210 */ /* 0x000fca0007ffe0ff */
[----:B------:R-:W-:-:S07]  /*0590*/  IMAD.MOV.U32 R19, RZ, RZ, R15 ;  /* 0x000000ffff137224 */ /* 0x000fce00078e000f */
[----:B------:R-:W-:Y:S05]  /*05a0*/  WARPSYNC.COLLECTIVE R18, `(.L_x_136) ;  /* 0x0000000012087348 */ /* 0x000fea0003c00000 */
[----:B------:R0:W1:Y:S02]  /*05b0*/  SHFL.UP P0, R17, R19, R20, R21 ;  /* 0x0400001413117389 */ /* 0x0000640000000015 */
[----:B01----:R-:W-:Y:S05]  /*05c0*/  ENDCOLLECTIVE ;  /* 0x000000000000791b */ /* 0x003fea0003800000 */
.L_x_136:
[----:B------:R-:W-:Y:S01]  /*05d0*/  MOV R20, 0x10 ;  /* 0x0000001000147802 */ /* 0x000fe20000000f00 */
[----:B------:R-:W-:-:S05]  /*05e0*/  IMAD.MOV.U32 R16, RZ, RZ, R17 ;  /* 0x000000ffff107224 */ /* 0x000fca00078e0011 */
[----:B------:R-:W-:-:S05]  /*05f0*/  @P0 IADD3 R16, PT, PT, R15, R16, RZ ;  /* 0x000000100f100210 */ /* 0x000fca0007ffe0ff */
[----:B------:R-:W-:-:S07]  /*0600*/  IMAD.MOV.U32 R19, RZ, RZ, R16 ;  /* 0x000000ffff137224 */ /* 0x000fce00078e0010 */
[----:B------:R-:W-:Y:S05]  /*0610*/  WARPSYNC.COLLECTIVE R18, `(.L_x_137) ;  /* 0x0000000012087348 */ /* 0x000fea0003c00000 */
[----:B------:R0:W1:Y:S02]  /*0620*/  SHFL.UP P0, R17, R19, R20, R21 ;  /* 0x0400001413117389 */ /* 0x0000640000000015 */
[----:B01----:R-:W-:Y:S05]  /*0630*/  ENDCOLLECTIVE ;  /* 0x000000000000791b */ /* 0x003fea0003800000 */
.L_x_137:
[----:B------:R-:W-:Y:S05]  /*0640*/  BRA `(.L_x_138) ;  /* 0xfffffffc00147947 */ /* 0x000fea000383ffff */
.L_x_139:
        /* <DEDUP_REMOVED lines=11> */
.L_x_392:


//--------------------- .text._ZN3cub18CUB_300001_SM_10006detail10radix_sort30DeviceRadixSortHistogramKernelINS1_5radix10policy_hubImijE10Policy1000ELNS0_9SortOrderE0EmjNS1_21identity_decomposer_tEEEvPT2_PKT1_SA_iiT3_ --------------------------
	.section	.text._ZN3cub18CUB_300001_SM_10006detail10radix_sort30DeviceRadixSortHistogramKernelINS1_5radix10policy_hubImijE10Policy1000ELNS0_9SortOrderE0EmjNS1_21identity_decomposer_tEEEvPT2_PKT1_SA_iiT3_,"ax",@progbits
	.align	128
        .global         _ZN3cub18CUB_300001_SM_10006detail10radix_sort30DeviceRadixSortHistogramKernelINS1_5radix10policy_hubImijE10Policy1000ELNS0_9SortOrderE0EmjNS1_21identity_decomposer_tEEEvPT2_PKT1_SA_iiT3_
        .type           _ZN3cub18CUB_300001_SM_10006detail10radix_sort30DeviceRadixSortHistogramKernelINS1_5radix10policy_hubImijE10Policy1000ELNS0_9SortOrderE0EmjNS1_21identity_decomposer_tEEEvPT2_PKT1_SA_iiT3_,@function
        .size           _ZN3cub18CUB_300001_SM_10006detail10radix_sort30DeviceRadixSortHistogramKernelINS1_5radix10policy_hubImijE10Policy1000ELNS0_9SortOrderE0EmjNS1_21identity_decomposer_tEEEvPT2_PKT1_SA_iiT3_,(.L_x_393 - _ZN3cub18CUB_300001_SM_10006detail10radix_sort30DeviceRadixSortHistogramKernelINS1_5radix10policy_hubImijE10Policy1000ELNS0_9SortOrderE0EmjNS1_21identity_decomposer_tEEEvPT2_PKT1_SA_iiT3_)
        .other          _ZN3cub18CUB_300001_SM_10006detail10radix_sort30DeviceRadixSortHistogramKernelINS1_5radix10policy_hubImijE10Policy1000ELNS0_9SortOrderE0EmjNS1_21identity_decomposer_tEEEvPT2_PKT1_SA_iiT3_,@"STO_CUDA_ENTRY STV_DEFAULT"
_ZN3cub18CUB_300001_SM_10006detail10radix_sort30DeviceRadixSortHistogramKernelINS1_5radix10policy_hubImijE10Policy1000ELNS0_9SortOrderE0EmjNS1_21identity_decomposer_tEEEvPT2_PKT1_SA_iiT3_:
.text._ZN3cub18CUB_300001_SM_10006detail10radix_sort30DeviceRadixSortHistogramKernelINS1_5radix10policy_hubImijE10Policy1000ELNS0_9SortOrderE0EmjNS1_21identity_decomposer_tEEEvPT2_PKT1_SA_iiT3_:
[----:B------:R-:W-:Y:S01]  /*0000*/  LDC R1, c[0x0][0x37c] ;  /* 0x0000df00ff017b82 */ /* 0x000fe20000000800 */
[----:B------:R-:W0:Y:S02]  /*0010*/  LDCU UR4, c[0x0][0x390] ;  /* 0x00007200ff0477ac */ /* 0x000e240008000800 */
[----:B0-----:R-:W-:-:S13]  /*0020*/  ISETP.NE.AND P0, PT, RZ, UR4, PT ;  /* 0x00000004ff007c0c */ /* 0x001fda000bf05270 */
[----:B------:R-:W-:Y:S05]  /*0030*/  @!P0 EXIT ;  /* 0x000000000000894d */ /* 0x000fea0003800000 */
[----:B------:R-:W0:Y:S01]  /*0040*/  LDCU UR4, c[0x0][0x398] ;  /* 0x00007300ff0477ac */ /* 0x000e220008000800 */
[----:B------:R-:W1:Y:S01]  /*0050*/  S2R R0, SR_TID.X ;  /* 0x0000000000007919 */ /* 0x000e620000002100 */
[----:B------:R-:W2:Y:S01]  /*0060*/  S2UR UR6, SR_CTAID.X ;  /* 0x00000000000679c3 */ /* 0x000ea20000002500 */
[----:B------:R-:W0:Y:S01]  /*0070*/  LDCU UR5, c[0x0][0x394] ;  /* 0x00007280ff0577ac */ /* 0x000e220008000800 */
[----:B------:R-:W3:Y:S01]  /*0080*/  LDCU.64 UR12, c[0x0][0x358] ;  /* 0x00006b00ff0c77ac */ /* 0x000ee20008000a00 */
[----:B------:R-:W4:Y:S01]  /*0090*/  LDCU UR20, c[0x0][0x370] ;  /* 0x00006e00ff1477ac */ /* 0x000f220008000800 */
[----:B0-----:R-:W-:-:S04]  /*00a0*/  UIADD3 UR4, UPT, UPT, UR4, 0x7, -UR5 ;  /* 0x0000000704047890 */ /* 0x001fc8000fffe805 */
[----:B------:R-:W-:Y:S02]  /*00b0*/  UISETP.GE.AND UP0, UPT, UR4, 0x8, UPT ;  /* 0x000000080400788c */ /* 0x000fe4000bf06270 */
[----:B------:R-:W-:Y:S02]  /*00c0*/  USHF.R.S32.HI UR5, URZ, 0x1f, UR4 ;  /* 0x0000001fff057899 */ /* 0x000fe40008011404 */
[----:B--2---:R-:W-:Y:S02]  /*00d0*/  USHF.L.U32 UR6, UR6, 0xb, URZ ;  /* 0x0000000b06067899 */ /* 0x004fe400080006ff */
[----:B------:R-:W-:Y:S01]  /*00e0*/  PLOP3.LUT P0, PT, PT, PT, UP0, 0x80, 0x8 ;  /* 0x000000000008781c */ /* 0x000fe20003f0f008 */
[----:B------:R-:W-:-:S03]  /*00f0*/  ULEA.HI UR5, UR5, UR4, URZ, 0x3 ;  /* 0x0000000405057291 */ /* 0x000fc6000f8f18ff */
[----:B-1----:R-:W-:Y:S01]  /*0100*/  ISETP.GT.U32.OR P0, PT, R0, 0xff, !P0 ;  /* 0x000000ff0000780c */ /* 0x002fe20004704470 */
[----:B------:R-:W-:Y:S01]  /*0110*/  USHF.R.S32.HI UR5, URZ, 0x3, UR5 ;  /* 0x00000003ff057899 */ /* 0x000fe20008011405 */
[----:B------:R-:W-:Y:S02]  /*0120*/  UMOV UR4, URZ ;  /* 0x000000ff00047c82 */ /* 0x000fe40008000000 */
[----:B------:R-:W-:Y:S01]  /*0130*/  P2R R36, PR, RZ, 0x1 ;  /* 0x00000001ff247803 */ /* 0x000fe20000000000 */
[----:B------:R-:W-:Y:S02]  /*0140*/  UIADD3 UR11, UPT, UPT, UR5, -0x1, URZ ;  /* 0xffffffff050b7890 */ /* 0x000fe4000fffe0ff */
[----:B------:R-:W-:Y:S02]  /*0150*/  ULOP3.LUT UR14, UR5, 0x7, URZ, 0xc0, !UPT ;  /* 0x00000007050e7892 */ /* 0x000fe4000f8ec0ff */
[----:B------:R-:W-:Y:S02]  /*0160*/  ULOP3.LUT UR15, UR5, 0x3, URZ, 0xc0, !UPT ;  /* 0x00000003050f7892 */ /* 0x000fe4000f8ec0ff */
[----:B------:R-:W-:-:S02]  /*0170*/  ULOP3.LUT UR16, UR5, 0xffffff0, URZ, 0xc0, !UPT ;  /* 0x0ffffff005107892 */ /* 0x000fc4000f8ec0ff */
[----:B------:R-:W-:Y:S02]  /*0180*/  ULOP3.LUT UR17, UR5, 0xffffff8, URZ, 0xc0, !UPT ;  /* 0x0ffffff805117892 */ /* 0x000fe4000f8ec0ff */
[----:B---34-:R-:W-:-:S12]  /*0190*/  ULOP3.LUT UR7, UR5, 0x1, URZ, 0xc0, !UPT ;  /* 0x0000000105077892 */ /* 0x018fd8000f8ec0ff */
.L_x_223:
[----:B------:R-:W-:Y:S01]  /*01a0*/  ISETP.NE.AND P0, PT, R36, RZ, PT ;  /* 0x000000ff2400720c */ /* 0x000fe20003f05270 */
[----:B------:R-:W-:-:S12]  /*01b0*/  BSSY.RECONVERGENT B0, `(.L_x_140) ;  /* 0x0000086000007945 */ /* 0x000fd80003800200 */
[----:B0-2345:R-:W-:Y:S05]  /*01c0*/  @P0 BRA `(.L_x_141) ;  /* 0x0000000800100947 */ /* 0x03dfea0003800000 */
[----:B------:R-:W0:Y:S01]  /*01d0*/  S2UR UR8, SR_CgaCtaId ;  /* 0x00000000000879c3 */ /* 0x000e220000008800 */
[----:B------:R-:W-:Y:S01]  /*01e0*/  IMAD.U32 R2, RZ, RZ, UR11 ;  /* 0x0000000bff027e24 */ /* 0x000fe2000f8e00ff */
[----:B------:R-:W-:-:S04]  /*01f0*/  UMOV UR5, 0x400 ;  /* 0x0000040000057882 */ /* 0x000fc80000000000 */
[----:B------:R-:W-:Y:S01]  /*0200*/  ISETP.GE.U32.AND P1, PT, R2, 0xf, PT ;  /* 0x0000000f0200780c */ /* 0x000fe20003f26070 */
[----:B------:R-:W-:Y:S01]  /*0210*/  IMAD.MOV.U32 R2, RZ, RZ, RZ ;  /* 0x000000ffff027224 */ /* 0x000fe200078e00ff */
[----:B0-----:R-:W-:-:S06]  /*0220*/  ULEA UR5, UR8, UR5, 0x18 ;  /* 0x0000000508057291 */ /* 0x001fcc000f8ec0ff */
[----:B------:R-:W-:-:S05]  /*0230*/  LEA R5, R0, UR5, 0x2 ;  /* 0x0000000500057c11 */ /* 0x000fca000f8e10ff */
[----:B------:R-:W-:Y:S05]  /*0240*/  @!P1 BRA `(.L_x_142) ;  /* 0x00000000005c9947 */ /* 0x000fea0003800000 */
[----:B------:R-:W-:Y:S01]  /*0250*/  VIADD R2, R5, 0x2000 ;  /* 0x0000200005027836 */ /* 0x000fe20000000000 */
[----:B------:R-:W-:-:S12]  /*0260*/  UIADD3 UR5, UPT, UPT, -UR16, URZ, URZ ;  /* 0x000000ff10057290 */ /* 0x000fd8000fffe1ff */
.L_x_143:
[----:B------:R-:W-:Y:S01]  /*0270*/  UIADD3 UR5, UPT, UPT, UR5, 0x10, URZ ;  /* 0x0000001005057890 */ /* 0x000fe2000fffe0ff */
[----:B------:R-:W-:Y:S03]  /*0280*/  STS [R2+-0x2000], RZ ;  /* 0xffe000ff02007388 */ /* 0x000fe60000000800 */
[----:B------:R-:W-:Y:S01]  /*0290*/  UISETP.NE.AND UP0, UPT, UR5, URZ, UPT ;  /* 0x000000ff0500728c */ /* 0x000fe2000bf05270 */
        /* <DEDUP_REMOVED lines=16> */
[----:B------:R-:W-:Y:S06]  /*03a0*/  BRA.U UP0, `(.L_x_143) ;  /* 0xfffffffd00b07547 */ /* 0x000fec000b83ffff */
[----:B------:R-:W-:-:S07]  /*03b0*/  IMAD.U32 R2, RZ, RZ, UR16 ;  /* 0x00000010ff027e24 */ /* 0x000fce000f8e00ff */
.L_x_142:
[----:B------:R-:W0:Y:S08]  /*03c0*/  LDC R3, c[0x0][0x398] ;  /* 0x0000e600ff037b82 */ /* 0x000e300000000800 */
[----:B------:R-:W0:Y:S02]  /*03d0*/  LDC R4, c[0x0][0x394] ;  /* 0x0000e500ff047b82 */ /* 0x000e240000000800 */
[----:B0-----:R-:W-:-:S04]  /*03e0*/  IADD3 R3, PT, PT, R3, 0x7, -R4 ;  /* 0x0000000703037810 */ /* 0x001fc80007ffe804 */
[----:B------:R-:W-:-:S04]  /*03f0*/  SHF.R.S32.HI R4, RZ, 0x1f, R3 ;  /* 0x0000001fff047819 */ /* 0x000fc80000011403 */
[----:B------:R-:W-:-:S04]  /*0400*/  LEA.HI R4, R4, R3, RZ, 0x3 ;  /* 0x0000000304047211 */ /* 0x000fc800078f18ff */
[----:B------:R-:W-:-:S04]  /*0410*/  SHF.R.S32.HI R4, RZ, 0x3, R4 ;  /* 0x00000003ff047819 */ /* 0x000fc80000011404 */
[----:B------:R-:W-:Y:S01]  /*0420*/  LOP3.LUT R3, R4, 0xf, RZ, 0xc0, !PT ;  /* 0x0000000f04037812 */ /* 0x000fe200078ec0ff */
[----:B------:R-:W-:-:S03]  /*0430*/  IMAD.U32 R4, RZ, RZ, UR14 ;  /* 0x0000000eff047e24 */ /* 0x000fc6000f8e00ff */
[C---:B------:R-:W-:Y:S01]  /*0440*/  ISETP.NE.AND P0, PT, R3.reuse, RZ, PT ;  /* 0x000000ff0300720c */ /* 0x040fe20003f05270 */
[----:B------:R-:W-:Y:S01]  /*0450*/  VIADD R4, R4, 0xffffffff ;  /* 0xffffffff04047836 */ /* 0x000fe20000000000 */
[----:B------:R-:W-:-:S11]  /*0460*/  IADD3 R6, PT, PT, R3, -0x1, RZ ;  /* 0xffffffff03067810 */ /* 0x000fd60007ffe0ff */
[----:B------:R-:W-:Y:S05]  /*0470*/  @!P0 BRA `(.L_x_144) ;  /* 0x00000000007c8947 */ /* 0x000fea0003800000 */
[----:B------:R-:W-:Y:S01]  /*0480*/  ISETP.GE.U32.AND P2, PT, R6, 0x7, PT ;  /* 0x000000070600780c */ /* 0x000fe20003f46070 */
[----:B------:R-:W-:-:S12]  /*0490*/  UISETP.NE.AND UP0, UPT, UR14, URZ, UPT ;  /* 0x000000ff0e00728c */ /* 0x000fd8000bf05270 */
[----:B------:R-:W-:Y:S05]  /*04a0*/  @!P2 BRA `(.L_x_145) ;  /* 0x000000000028a947 */ /* 0x000fea0003800000 */
        /* <DEDUP_REMOVED lines=10> */
.L_x_145:
[----:B------:R-:W-:Y:S05]  /*0550*/  BRA.U !UP0, `(.L_x_144) ;  /* 0x0000000108447547 */ /* 0x000fea000b800000 */
[----:B------:R-:W-:Y:S01]  /*0560*/  ISETP.GE.U32.AND P2, PT, R4, 0x3, PT ;  /* 0x000000030400780c */ /* 0x000fe20003f46070 */
[----:B------:R-:W-:-:S12]  /*0570*/  UISETP.NE.AND UP0, UPT, UR15, URZ, UPT ;  /* 0x000000ff0f00728c */ /* 0x000fd8000bf05270 */
[C---:B0-----:R-:W-:Y:S02]  /*0580*/  @P2 IMAD R3, R2.reuse, 0x400, R5 ;  /* 0x0000040002032824 */ /* 0x041fe400078e0205 */
[----:B------:R-:W-:-:S03]  /*0590*/  @P2 VIADD R2, R2, 0x4 ;  /* 0x0000000402022836 */ /* 0x000fc60000000000 */
[----:B------:R1:W-:Y:S04]  /*05a0*/  @P2 STS [R3], RZ ;  /* 0x000000ff03002388 */ /* 0x0003e80000000800 */
[----:B------:R1:W-:Y:S04]  /*05b0*/  @P2 STS [R3+0x400], RZ ;  /* 0x000400ff03002388 */ /* 0x0003e80000000800 */
[----:B------:R1:W-:Y:S04]  /*05c0*/  @P2 STS [R3+0x800], RZ ;  /* 0x000800ff03002388 */ /* 0x0003e80000000800 */
[----:B------:R1:W-:Y:S01]  /*05d0*/  @P2 STS [R3+0xc00], RZ ;  /* 0x000c00ff03002388 */ /* 0x0003e20000000800 */
[----:B------:R-:W-:Y:S05]  /*05e0*/  BRA.U !UP0, `(.L_x_144) ;  /* 0x0000000108207547 */ /* 0x000fea000b800000 */
[----:B------:R-:W-:Y:S01]  /*05f0*/  IMAD R2, R2, 0x400, R5 ;  /* 0x0000040002027824 */ /* 0x000fe200078e0205 */
[----:B------:R-:W-:-:S04]  /*0600*/  UISETP.NE.AND UP0, UPT, UR15, 0x1, UPT ;  /* 0x000000010f00788c */ /* 0x000fc8000bf05270 */
[----:B------:R2:W-:Y:S05]  /*0610*/  STS [R2], RZ ;  /* 0x000000ff02007388 */ /* 0x0005ea0000000800 */
[----:B------:R-:W-:Y:S05]  /*0620*/  BRA.U !UP0, `(.L_x_144) ;  /* 0x0000000108107547 */ /* 0x000fea000b800000 */
[----:B------:R-:W-:Y:S01]  /*0630*/  UISETP.NE.AND UP0, UPT, UR15, 0x2, UPT ;  /* 0x000000020f00788c */ /* 0x000fe2000bf05270 */
[----:B------:R3:W-:Y:S05]  /*0640*/  STS [R2+0x400], RZ ;  /* 0x000400ff02007388 */ /* 0x0007ea0000000800 */
[----:B------:R-:W-:-:S13]  /*0650*/  PLOP3.LUT P2, PT, PT, PT, UP0, 0x80, 0x8 ;  /* 0x000000000008781c */ /* 0x000fda0003f4f008 */
[----:B------:R3:W-:Y:S02]  /*0660*/  @P2 STS [R2+0x800], RZ ;  /* 0x000800ff02002388 */ /* 0x0007e40000000800 */
.L_x_144:
[----:B------:R-:W-:-:S13]  /*0670*/  ISETP.GT.U32.AND P2, PT, R0, 0x7f, PT ;  /* 0x0000007f0000780c */ /* 0x000fda0003f44070 */
[----:B------:R-:W-:Y:S05]  /*0680*/  @P2 BRA `(.L_x_141) ;  /* 0x0000000000e02947 */ /* 0x000fea0003800000 */
[----:B--23--:R-:W-:Y:S01]  /*0690*/  IMAD.MOV.U32 R2, RZ, RZ, RZ ;  /* 0x000000ffff027224 */ /* 0x00cfe200078e00ff */
[----:B------:R-:W-:Y:S06]  /*06a0*/  @!P1 BRA `(.L_x_146) ;  /* 0x0000000000589947 */ /* 0x000fec0003800000 */
[----:B------:R-:W-:-:S07]  /*06b0*/  IMAD.MOV.U32 R2, RZ, RZ, RZ ;  /* 0x000000ffff027224 */ /* 0x000fce00078e00ff */
.L_x_147:
[C---:B012---:R-:W-:Y:S01]  /*06c0*/  LEA R3, R2.reuse, R5, 0xa ;  /* 0x0000000502037211 */ /* 0x047fe200078e50ff */
[----:B------:R-:W-:-:S04]  /*06d0*/  VIADD R2, R2, 0x10 ;  /* 0x0000001002027836 */ /* 0x000fc80000000000 */
[----:B------:R2:W-:Y:S01]  /*06e0*/  STS [R3+0x200], RZ ;  /* 0x000200ff03007388 */ /* 0x0005e20000000800 */
[----:B------:R-:W-:-:S03]  /*06f0*/  ISETP.NE.AND P1, PT, R2, UR16, PT ;  /* 0x0000001002007c0c */ /* 0x000fc6000bf25270 */
[----:B------:R2:W-:Y:S04]  /*0700*/  STS [R3+0x600], RZ ;  /* 0x000600ff03007388 */ /* 0x0005e80000000800 */
        /* <DEDUP_REMOVED lines=13> */
[----:B------:R2:W-:Y:S01]  /*07e0*/  STS [R3+0x3e00], RZ ;  /* 0x003e00ff03007388 */ /* 0x0005e20000000800 */
[----:B------:R-:W-:Y:S05]  /*07f0*/  @P1 BRA `(.L_x_147) ;  /* 0xfffffffc00b01947 */ /* 0x000fea000383ffff */
[----:B------:R-:W-:-:S07]  /*0800*/  IMAD.U32 R2, RZ, RZ, UR16 ;  /* 0x00000010ff027e24 */ /* 0x000fce000f8e00ff */
.L_x_146:
[----:B------:R-:W-:Y:S05]  /*0810*/  @!P0 BRA `(.L_x_141) ;  /* 0x00000000007c8947 */ /* 0x000fea0003800000 */
[----:B------:R-:W-:Y:S01]  /*0820*/  ISETP.GE.U32.AND P0, PT, R6, 0x7, PT ;  /* 0x000000070600780c */ /* 0x000fe20003f06070 */
[----:B------:R-:W-:-:S12]  /*0830*/  UISETP.NE.AND UP0, UPT, UR14, URZ, UPT ;  /* 0x000000ff0e00728c */ /* 0x000fd8000bf05270 */
[----:B------:R-:W-:Y:S05]  /*0840*/  @!P0 BRA `(.L_x_148) ;  /* 0x0000000000288947 */ /* 0x000fea0003800000 */
[C---:B012---:R-:W-:Y:S02]  /*0850*/  IMAD R3, R2.reuse, 0x400, R5 ;  /* 0x0000040002037824 */ /* 0x047fe400078e0205 */
[----:B------:R-:W-:-:S03]  /*0860*/  VIADD R2, R2, 0x8 ;  /* 0x0000000802027836 */ /* 0x000fc60000000000 */
[----:B------:R3:W-:Y:S04]  /*0870*/  STS [R3+0x200], RZ ;  /* 0x000200ff03007388 */ /* 0x0007e80000000800 */
[----:B------:R3:W-:Y:S04]  /*0880*/  STS [R3+0x600], RZ ;  /* 0x000600ff03007388 */ /* 0x0007e80000000800 */
[----:B------:R3:W-:Y:S04]  /*0890*/  STS [R3+0xa00], RZ ;  /* 0x000a00ff03007388 */ /* 0x0007e80000000800 */
[----:B------:R3:W-:Y:S04]  /*08a0*/  STS [R3+0xe00], RZ ;  /* 0x000e00ff03007388 */ /* 0x0007e80000000800 */
[----:B------:R3:W-:Y:S04]  /*08b0*/  STS [R3+0x1200], RZ ;  /* 0x001200ff03007388 */ /* 0x0007e80000000800 */
[----:B------:R3:W-:Y:S04]  /*08c0*/  STS [R3+0x1600], RZ ;  /* 0x001600ff03007388 */ /* 0x0007e80000000800 */
[----:B------:R3:W-:Y:S04]  /*08d0*/  STS [R3+0x1a00], RZ ;  /* 0x001a00ff03007388 */ /* 0x0007e80000000800 */
[----:B------:R3:W-:Y:S02]  /*08e0*/  STS [R3+0x1e00], RZ ;  /* 0x001e00ff03007388 */ /* 0x0007e40000000800 */
.L_x_148:
[----:B------:R-:W-:Y:S05]  /*08f0*/  BRA.U !UP0, `(.L_x_141) ;  /* 0x0000000108447547 */ /* 0x000fea000b800000 */
[----:B------:R-:W-:Y:S01]  /*0900*/  ISETP.GE.U32.AND P0, PT, R4, 0x3, PT ;  /* 0x000000030400780c */ /* 0x000fe20003f06070 */
[----:B------:R-:W-:-:S12]  /*0910*/  UISETP.NE.AND UP0, UPT, UR15, URZ, UPT ;  /* 0x000000ff0f00728c */ /* 0x000fd8000bf05270 */
[C---:B0123--:R-:W-:Y:S02]  /*0920*/  @P0 IMAD R3, R2.reuse, 0x400, R5 ;  /* 0x0000040002030824 */ /* 0x04ffe400078e0205 */
[----:B------:R-:W-:-:S03]  /*0930*/  @P0 VIADD R2, R2, 0x4 ;  /* 0x0000000402020836 */ /* 0x000fc60000000000 */
[----:B------:R4:W-:Y:S04]  /*0940*/  @P0 STS [R3+0x200], RZ ;  /* 0x000200ff03000388 */ /* 0x0009e80000000800 */
[----:B------:R4:W-:Y:S04]  /*0950*/  @P0 STS [R3+0x600], RZ ;  /* 0x000600ff03000388 */ /* 0x0009e80000000800 */
[----:B------:R4:W-:Y:S04]  /*0960*/  @P0 STS [R3+0xa00], RZ ;  /* 0x000a00ff03000388 */ /* 0x0009e80000000800 */
[----:B------:R4:W-:Y:S01]  /*0970*/  @P0 STS [R3+0xe00], RZ ;  /* 0x000e00ff03000388 */ /* 0x0009e20000000800 */
[----:B------:R-:W-:Y:S05]  /*0980*/  BRA.U !UP0, `(.L_x_141) ;  /* 0x0000000108207547 */ /* 0x000fea000b800000 */
[----:B------:R-:W-:Y:S01]  /*0990*/  IMAD R2, R2, 0x400, R5 ;  /* 0x0000040002027824 */ /* 0x000fe200078e0205 */
[----:B------:R-:W-:-:S04]  /*09a0*/  UISETP.NE.AND UP0, UPT, UR15, 0x1, UPT ;  /* 0x000000010f00788c */ /* 0x000fc8000bf05270 */
[----:B------:R0:W-:Y:S05]  /*09b0*/  STS [R2+0x200], RZ ;  /* 0x000200ff02007388 */ /* 0x0001ea0000000800 */
[----:B------:R-:W-:Y:S05]  /*09c0*/  BRA.U !UP0, `(.L_x_141) ;  /* 0x0000000108107547 */ /* 0x000fea000b800000 */
[----:B------:R-:W-:Y:S01]  /*09d0*/  UISETP.NE.AND UP0, UPT, UR15, 0x2, UPT ;  /* 0x000000020f00788c */ /* 0x000fe2000bf05270 */
[----:B------:R1:W-:Y:S05]  /*09e0*/  STS [R2+0x600], RZ ;  /* 0x000600ff02007388 */ /* 0x0003ea0000000800 */
[----:B------:R-:W-:-:S13]  /*09f0*/  PLOP3.LUT P0, PT, PT, PT, UP0, 0x80, 0x8 ;  /* 0x000000000008781c */ /* 0x000fda0003f0f008 */
[----:B------:R1:W-:Y:S02]  /*0a00*/  @P0 STS [R2+0xa00], RZ ;  /* 0x000a00ff02000388 */ /* 0x0003e40000000800 */
.L_x_141:
[----:B------:R-:W-:Y:S05]  /*0a10*/  BSYNC.RECONVERGENT B0 ;  /* 0x0000000000007941 */ /* 0x000fea0003800200 */
.L_x_140:
[----:B------:R-:W-:Y:S06]  /*0a20*/  BAR.SYNC.DEFER_BLOCKING 0x0 ;  /* 0x0000000000007b1d */ /* 0x000fec0000010000 */
[----:B------:R-:W5:Y:S02]  /*0a30*/  LDCU UR5, c[0x0][0x390] ;  /* 0x00007200ff0577ac */ /* 0x000f640008000800 */
[----:B-----5:R-:W-:-:S04]  /*0a40*/  UIMAD UR5, UR4, -0x40000000, UR5 ;  /* 0xc0000000040578a4 */ /* 0x020fc8000f8e0205 */
[----:B------:R-:W-:-:S04]  /*0a50*/  UISETP.LT.U32.AND UP0, UPT, UR5, 0x40000000, UPT ;  /* 0x400000000500788c */ /* 0x000fc8000bf01070 */
[----:B------:R-:W-:-:S04]  /*0a60*/  USEL UR9, UR5, 0x40000000, UP0 ;  /* 0x4000000005097887 */ /* 0x000fc80008000000 */
[----:B------:R-:W-:Y:S01]  /*0a70*/  UISETP.GE.U32.AND UP0, UPT, UR6, UR9, UPT ;  /* 0x000000090600728c */ /* 0x000fe2000bf06070 */
[----:B------:R-:W-:Y:S08]  /*0a80*/  BAR.SYNC.DEFER_BLOCKING 0x0 ;  /* 0x0000000000007b1d */ /* 0x000ff00000010000 */
[----:B------:R-:W-:Y:S05]  /*0a90*/  BRA.U UP0, `(.L_x_149) ;  /* 0x0000000d00087547 */ /* 0x000fea000b800000 */
[----:B------:R-:W-:-:S05]  /*0aa0*/  UMOV UR8, UR6 ;  /* 0x0000000600087c82 */ /* 0x000fca0008000000 */
.L_x_154:
[----:B-----5:R-:W5:Y:S01]  /*0ab0*/  LDCU UR5, c[0x0][0x390] ;  /* 0x00007200ff0577ac */ /* 0x020f620008000800 */
[----:B------:R-:W-:Y:S02]  /*0ac0*/  ULEA UR10, UR4, UR8, 0x1e ;  /* 0x00000008040a7291 */ /* 0x000fe4000f8ef0ff */
[----:B------:R-:W-:-:S04]  /*0ad0*/  ULEA UR8, UR20, UR8, 0xb ;  /* 0x0000000814087291 */ /* 0x000fc8000f8e58ff */
[----:B------:R-:W-:Y:S02]  /*0ae0*/  UISETP.GE.U32.AND UP0, UPT, UR8, UR9, UPT ;  /* 0x000000090800728c */ /* 0x000fe4000bf06070 */
[----:B-----5:R-:W-:-:S04]  /*0af0*/  UIADD3 UR5, UPT, UPT, -UR10, UR5, URZ ;  /* 0x000000050a057290 */ /* 0x020fc8000fffe1ff */
[----:B------:R-:W-:-:S09]  /*0b00*/  UISETP.GE.U32.AND UP1, UPT, UR5, 0x800, UPT ;  /* 0x000008000500788c */ /* 0x000fd2000bf26070 */
[----:B012---:R-:W-:Y:S05]  /*0b10*/  BRA.U !UP1, `(.L_x_150) ;  /* 0x0000000109507547 */ /* 0x007fea000b800000 */
[----:B------:R-:W0:Y:S02]  /*0b20*/  LDC.64 R32, c[0x0][0x388] ;  /* 0x0000e200ff207b82 */ /* 0x000e240000000a00 */
[----:B01234-:R-:W-:-:S05]  /*0b30*/  IADD3 R3, PT, PT, R0, UR10, RZ ;  /* 0x0000000a00037c10 */ /* 0x01ffca000fffe0ff */
[----:B------:R-:W-:-:S05]  /*0b40*/  IMAD.WIDE.U32 R32, R3, 0x8, R32 ;  /* 0x0000000803207825 */ /* 0x000fca00078e0020 */
        /* <DEDUP_REMOVED lines=17> */
.L_x_150:
[----:B------:R-:W4:Y:S01]  /*0c60*/  LDC.64 R32, c[0x0][0x388] ;  /* 0x0000e200ff207b82 */ /* 0x000f220000000a00 */
[C---:B0123--:R-:W-:Y:S01]  /*0c70*/  VIADD R2, R0.reuse, 0x80 ;  /* 0x0000008000027836 */ /* 0x04ffe20000000000 */
[C---:B------:R-:W-:Y:S01]  /*0c80*/  ISETP.GE.AND P1, PT, R0.reuse, UR5, PT ;  /* 0x0000000500007c0c */ /* 0x040fe2000bf26270 */
[----:B----4-:R-:W-:Y:S01]  /*0c90*/  VIADD R3, R0, UR10 ;  /* 0x0000000a00037c36 */ /* 0x010fe20008000000 */
[----:B------:R-:W-:Y:S01]  /*0ca0*/  MOV R35, 0xffffffff ;  /* 0xffffffff00237802 */ /* 0x000fe20000000f00 */
[----:B------:R-:W-:Y:S01]  /*0cb0*/  IMAD.MOV.U32 R34, RZ, RZ, -0x1 ;  /* 0xffffffffff227424 */ /* 0x000fe200078e00ff */
[----:B------:R-:W-:Y:S01]  /*0cc0*/  ISETP.GE.AND P2, PT, R2, UR5, PT ;  /* 0x0000000502007c0c */ /* 0x000fe2000bf46270 */
[C---:B------:R-:W-:Y:S02]  /*0cd0*/  VIADD R2, R0.reuse, 0x180 ;  /* 0x0000018000027836 */ /* 0x040fe40000000000 */
[----:B------:R-:W-:-:S03]  /*0ce0*/  VIADD R4, R0, 0x100 ;  /* 0x0000010000047836 */ /* 0x000fc60000000000 */
[----:B------:R-:W-:Y:S01]  /*0cf0*/  ISETP.GE.AND P4, PT, R2, UR5, PT ;  /* 0x0000000502007c0c */ /* 0x000fe2000bf86270 */
[----:B------:R-:W-:Y:S01]  /*0d00*/  VIADD R2, R0, 0x300 ;  /* 0x0000030000027836 */ /* 0x000fe20000000000 */
[----:B------:R-:W-:Y:S01]  /*0d10*/  ISETP.GE.AND P3, PT, R4, UR5, PT ;  /* 0x0000000504007c0c */ /* 0x000fe2000bf66270 */
[C---:B------:R-:W-:Y:S02]  /*0d20*/  VIADD R4, R0.reuse, 0x280 ;  /* 0x0000028000047836 */ /* 0x040fe40000000000 */
[----:B------:R-:W-:Y:S01]  /*0d30*/  VIADD R8, R0, 0x380 ;  /* 0x0000038000087836 */ /* 0x000fe20000000000 */
[----:B------:R-:W-:Y:S01]  /*0d40*/  MOV R7, 0xffffffff ;  /* 0xffffffff00077802 */ /* 0x000fe20000000f00 */
[----:B------:R-:W-:Y:S01]  /*0d50*/  IMAD.MOV.U32 R5, RZ, RZ, -0x1 ;  /* 0xffffffffff057424 */ /* 0x000fe200078e00ff */
[----:B------:R-:W-:Y:S01]  /*0d60*/  ISETP.GE.AND P0, PT, R4, UR5, PT ;  /* 0x0000000504007c0c */ /* 0x000fe2000bf06270 */
[----:B------:R-:W-:-:S04]  /*0d70*/  IMAD.WIDE.U32 R32, R3, 0x8, R32 ;  /* 0x0000000803207825 */ /* 0x000fc800078e0020 */
[----:B------:R-:W-:Y:S01]  /*0d80*/  VIADD R3, R0, 0x200 ;  /* 0x0000020000037836 */ /* 0x000fe20000000000 */
[----:B------:R1:W5:Y:S01]  /*0d90*/  @!P1 LDG.E.64 R34, desc[UR12][R32.64] ;  /* 0x0000000c20229981 */ /* 0x000362000c1e1b00 */
[----:B------:R-:W-:Y:S01]  /*0da0*/  ISETP.GE.AND P1, PT, R2, UR5, PT ;  /* 0x0000000502007c0c */ /* 0x000fe2000bf26270 */
[----:B------:R-:W-:Y:S02]  /*0db0*/  IMAD.MOV.U32 R2, RZ, RZ, -0x1 ;  /* 0xffffffffff027424 */ /* 0x000fe400078e00ff */
[----:B------:R-:W-:Y:S01]  /*0dc0*/  ISETP.GE.AND P5, PT, R3, UR5, PT ;  /* 0x0000000503007c0c */ /* 0x000fe2000bfa6270 */
[----:B------:R-:W-:Y:S02]  /*0dd0*/  IMAD.MOV.U32 R3, RZ, RZ, -0x1 ;  /* 0xffffffffff037424 */ /* 0x000fe400078e00ff */
[----:B------:R-:W-:Y:S02]  /*0de0*/  IMAD.MOV.U32 R4, RZ, RZ, -0x1 ;  /* 0xffffffffff047424 */ /* 0x000fe400078e00ff */
[----:B------:R-:W-:-:S02]  /*0df0*/  IMAD.MOV.U32 R6, RZ, RZ, -0x1 ;  /* 0xffffffffff067424 */ /* 0x000fc400078e00ff */
[----:B------:R1:W5:Y:S01]  /*0e00*/  @!P2 LDG.E.64 R2, desc[UR12][R32.64+0x400] ;  /* 0x0004000c2002a981 */ /* 0x000362000c1e1b00 */
[----:B------:R-:W-:Y:S01]  /*0e10*/  ISETP.GE.AND P2, PT, R8, UR5, PT ;  /* 0x0000000508007c0c */ /* 0x000fe2000bf46270 */
[C---:B------:R-:W-:Y:S01]  /*0e20*/  VIADD R8, R0.reuse, 0x480 ;  /* 0x0000048000087836 */ /* 0x040fe20000000000 */
[----:B------:R-:W-:Y:S01]  /*0e30*/  LOP3.LUT R9, R0, 0x400, RZ, 0xfc, !PT ;  /* 0x0000040000097812 */ /* 0x000fe200078efcff */
[----:B------:R1:W5:Y:S03]  /*0e40*/  @!P3 LDG.E.64 R4, desc[UR12][R32.64+0x800] ;  /* 0x0008000c2004b981 */ /* 0x000366000c1e1b00 */
[----:B------:R-:W-:Y:S01]  /*0e50*/  ISETP.GE.AND P3, PT, R9, UR5, PT ;  /* 0x0000000509007c0c */ /* 0x000fe2000bf66270 */
[----:B------:R1:W5:Y:S01]  /*0e60*/  @!P4 LDG.E.64 R6, desc[UR12][R32.64+0xc00] ;  /* 0x000c000c2006c981 */ /* 0x000362000c1e1b00 */
[----:B------:R-:W-:Y:S01]  /*0e70*/  ISETP.GE.AND P4, PT, R8, UR5, PT ;  /* 0x0000000508007c0c */ /* 0x000fe2000bf86270 */
[----:B------:R-:W-:-:S02]  /*0e80*/  IMAD.MOV.U32 R8, RZ, RZ, -0x1 ;  /* 0xffffffffff087424 */ /* 0x000fc400078e00ff */
[----:B------:R-:W-:Y:S02]  /*0e90*/  IMAD.MOV.U32 R9, RZ, RZ, -0x1 ;  /* 0xffffffffff097424 */ /* 0x000fe400078e00ff */
[----:B------:R-:W-:Y:S01]  /*0ea0*/  VIADD R14, R0, 0x500 ;  /* 0x00000500000e7836 */ /* 0x000fe20000000000 */
[----:B------:R-:W-:Y:S01]  /*0eb0*/  MOV R11, 0xffffffff ;  /* 0xffffffff000b7802 */ /* 0x000fe20000000f00 */
[----:B------:R-:W-:Y:S02]  /*0ec0*/  IMAD.MOV.U32 R10, RZ, RZ, -0x1 ;  /* 0xffffffffff0a7424 */ /* 0x000fe400078e00ff */
[----:B------:R-:W-:Y:S01]  /*0ed0*/  IMAD.MOV.U32 R12, RZ, RZ, -0x1 ;  /* 0xffffffffff0c7424 */ /* 0x000fe200078e00ff */
[----:B------:R1:W5:Y:S01]  /*0ee0*/  @!P5 LDG.E.64 R8, desc[UR12][R32.64+0x1000] ;  /* 0x0010000c2008d981 */ /* 0x000362000c1e1b00 */
[----:B------:R-:W-:Y:S01]  /*0ef0*/  IMAD.MOV.U32 R13, RZ, RZ, -0x1 ;  /* 0xffffffffff0d7424 */ /* 0x000fe200078e00ff */
[----:B------:R-:W-:Y:S01]  /*0f00*/  ISETP.GE.AND P5, PT, R14, UR5, PT ;  /* 0x000000050e007c0c */ /* 0x000fe2000bfa6270 */
[C---:B------:R-:W-:Y:S01]  /*0f10*/  VIADD R15, R0.reuse, 0x580 ;  /* 0x00000580000f7836 */ /* 0x040fe20000000000 */
[----:B------:R1:W5:Y:S01]  /*0f20*/  @!P0 LDG.E.64 R10, desc[UR12][R32.64+0x1400] ;  /* 0x0014000c200a8981 */ /* 0x000362000c1e1b00 */
[----:B------:R-:W-:-:S03]  /*0f30*/  VIADD R14, R0, 0x600 ;  /* 0x00000600000e7836 */ /* 0x000fc60000000000 */
[----:B------:R1:W5:Y:S01]  /*0f40*/  @!P1 LDG.E.64 R12, desc[UR12][R32.64+0x1800] ;  /* 0x0018000c200c9981 */ /* 0x000362000c1e1b00 */
[----:B------:R-:W-:Y:S01]  /*0f50*/  ISETP.GE.AND P0, PT, R15, UR5, PT ;  /* 0x000000050f007c0c */ /* 0x000fe2000bf06270 */
[----:B------:R-:W-:Y:S01]  /*0f60*/  IMAD.MOV.U32 R15, RZ, RZ, -0x1 ;  /* 0xffffffffff0f7424 */ /* 0x000fe200078e00ff */
[----:B------:R-:W-:Y:S01]  /*0f70*/  ISETP.GE.AND P1, PT, R14, UR5, PT ;  /* 0x000000050e007c0c */ /* 0x000fe2000bf26270 */
[----:B------:R-:W-:Y:S02]  /*0f80*/  IMAD.MOV.U32 R14, RZ, RZ, -0x1 ;  /* 0xffffffffff0e7424 */ /* 0x000fe400078e00ff */
[----:B------:R-:W-:Y:S02]  /*0f90*/  VIADD R20, R0, 0x680 ;  /* 0x0000068000147836 */ /* 0x000fe40000000000 */
[----:B------:R-:W-:Y:S02]  /*0fa0*/  IMAD.MOV.U32 R16, RZ, RZ, -0x1 ;  /* 0xffffffffff107424 */ /* 0x000fe400078e00ff */
[----:B------:R-:W-:Y:S01]  /*0fb0*/  IMAD.MOV.U32 R17, RZ, RZ, -0x1 ;  /* 0xffffffffff117424 */ /* 0x000fe200078e00ff */
[----:B------:R1:W5:Y:S01]  /*0fc0*/  @!P2 LDG.E.64 R14, desc[UR12][R32.64+0x1c00] ;  /* 0x001c000c200ea981 */ /* 0x000362000c1e1b00 */
[----:B------:R-:W-:Y:S01]  /*0fd0*/  IMAD.MOV.U32 R18, RZ, RZ, -0x1 ;  /* 0xffffffffff127424 */ /* 0x000fe200078e00ff */
[----:B------:R-:W-:Y:S01]  /*0fe0*/  ISETP.GE.AND P2, PT, R20, UR5, PT ;  /* 0x0000000514007c0c */ /* 0x000fe2000bf46270 */
[----:B------:R-:W-:Y:S01]  /*0ff0*/  IMAD.MOV.U32 R19, RZ, RZ, -0x1 ;  /* 0xffffffffff137424 */ /* 0x000fe200078e00ff */
[C---:B------:R-:W-:Y:S01]  /*1000*/  IADD3 R21, PT, PT, R0.reuse, 0x700, RZ ;  /* 0x0000070000157810 */ /* 0x040fe20007ffe0ff */
[----:B------:R-:W-:Y:S01]  /*1010*/  VIADD R20, R0, 0x780 ;  /* 0x0000078000147836 */ /* 0x000fe20000000000 */
[----:B------:R1:W5:Y:S02]  /*1020*/  @!P3 LDG.E.64 R16, desc[UR12][R32.64+0x2000] ;  /* 0x0020000c2010b981 */ /* 0x000364000c1e1b00 */
[----:B------:R-:W-:-:S02]  /*1030*/  ISETP.GE.AND P3, PT, R21, UR5, PT ;  /* 0x0000000515007c0c */ /* 0x000fc4000bf66270 */
[----:B------:R1:W5:Y:S01]  /*1040*/  @!P4 LDG.E.64 R18, desc[UR12][R32.64+0x2400] ;  /* 0x0024000c2012c981 */ /* 0x000362000c1e1b00 */
[----:B------:R-:W-:Y:S01]  /*1050*/  ISETP.GE.AND P4, PT, R20, UR5, PT ;  /* 0x0000000514007c0c */ /* 0x000fe2000bf86270 */
[----:B------:R-:W-:Y:S01]  /*1060*/  IMAD.MOV.U32 R20, RZ, RZ, -0x1 ;  /* 0xffffffffff147424 */ /* 0x000fe200078e00ff */
[----:B------:R-:W-:Y:S01]  /*1070*/  MOV R21, 0xffffffff ;  /* 0xffffffff00157802 */ /* 0x000fe20000000f00 */
[----:B------:R-:W-:Y:S01]  /*1080*/  IMAD.MOV.U32 R22, RZ, RZ, -0x1 ;  /* 0xffffffffff167424 */ /* 0x000fe200078e00ff */
[----:B------:R-:W-:Y:S01]  /*1090*/  MOV R28, 0xffffffff ;  /* 0xffffffff001c7802 */ /* 0x000fe20000000f00 */
        /* <DEDUP_REMOVED lines=11> */
[----:B------:R1:W5:Y:S04]  /*1150*/  @!P2 LDG.E.64 R26, desc[UR12][R32.64+0x3400] ;  /* 0x0034000c201aa981 */ /* 0x000368000c1e1b00 */
[----:B------:R1:W5:Y:S04]  /*1160*/  @!P3 LDG.E.64 R28, desc[UR12][R32.64+0x3800] ;  /* 0x0038000c201cb981 */ /* 0x000368000c1e1b00 */
[----:B------:R1:W5:Y:S02]  /*1170*/  @!P4 LDG.E.64 R30, desc[UR12][R32.64+0x3c00] ;  /* 0x003c000c201ec981 */ /* 0x000364000c1e1b00 */
.L_x_151:
[----:B------:R-:W2:Y:S01]  /*1180*/  LDCU UR21, c[0x0][0x398] ;  /* 0x00007300ff1577ac */ /* 0x000ea20008000800 */
[----:B------:R-:W2:Y:S02]  /*1190*/  LDCU UR5, c[0x0][0x394] ;  /* 0x00007280ff0577ac */ /* 0x000ea40008000800 */
[----:B--2---:R-:W-:-:S09]  /*11a0*/  UISETP.GT.AND UP1, UPT, UR21, UR5, UPT ;  /* 0x000000051500728c */ /* 0x004fd2000bf24270 */
[----:B------:R-:W-:Y:S05]  /*11b0*/  BRA.U !UP1, `(.L_x_152) ;  /* 0x00000005093c7547 */ /* 0x000fea000b800000 */
[----:B------:R-:W2:Y:S01]  /*11c0*/  S2UR UR10, SR_CgaCtaId ;  /* 0x00000000000a79c3 */ /* 0x000ea20000008800 */
[----:B------:R-:W-:Y:S01]  /*11d0*/  UMOV UR5, 0x400 ;  /* 0x0000040000057882 */ /* 0x000fe20000000000 */
[----:B------:R-:W3:Y:S01]  /*11e0*/  LDCU UR18, c[0x0][0x394] ;  /* 0x00007280ff1277ac */ /* 0x000ee20008000800 */
[----:B--2---:R-:W-:-:S03]  /*11f0*/  ULEA UR10, UR10, UR5, 0x18 ;  /* 0x000000050a0a7291 */ /* 0x004fc6000f8ec0ff */
[----:B---3--:R-:W-:-:S09]  /*1200*/  UMOV UR5, URZ ;  /* 0x000000ff00057c82 */ /* 0x008fd20008000000 */
.L_x_153:
[----:B012---:R-:W-:Y:S01]  /*1210*/  IMAD R32, RZ, RZ, -UR18 ;  /* 0x80000012ff207e24 */ /* 0x007fe2000f8e02ff */
[----:B-----5:R-:W-:Y:S01]  /*1220*/  SHF.R.U64 R37, R2, UR18, R3 ;  /* 0x0000001202257c19 */ /* 0x020fe20008001203 */
[----:B------:R-:W-:Y:S01]  /*1230*/  IMAD.U32 R33, RZ, RZ, UR21 ;  /* 0x00000015ff217e24 */ /* 0x000fe2000f8e00ff */
[----:B------:R-:W-:Y:S02]  /*1240*/  ULEA UR19, UR5, UR10, 0xa ;  /* 0x0000000a05137291 */ /* 0x000fe4000f8e50ff */
[----:B------:R-:W-:Y:S02]  /*1250*/  UIADD3 UR5, UPT, UPT, UR5, 0x1, URZ ;  /* 0x0000000105057890 */ /* 0x000fe4000fffe0ff */
[----:B------:R-:W-:Y:S01]  /*1260*/  VIADDMNMX R32, R32, R33, 0x8, PT ;  /* 0x0000000820207446 */ /* 0x000fe20003800121 */
[----:B------:R-:W-:-:S05]  /*1270*/  IMAD.MOV.U32 R33, RZ, RZ, -0x1 ;  /* 0xffffffffff217424 */ /* 0x000fca00078e00ff */
[----:B------:R-:W-:Y:S02]  /*1280*/  SHF.L.U32 R32, R33, R32, RZ ;  /* 0x0000002021207219 */ /* 0x000fe400000006ff */
[----:B------:R-:W-:Y:S02]  /*1290*/  SHF.R.U64 R33, R34, UR18, R35 ;  /* 0x0000001222217c19 */ /* 0x000fe40008001223 */
[-C--:B------:R-:W-:Y:S02]  /*12a0*/  LOP3.LUT R37, R37, R32.reuse, RZ, 0x30, !PT ;  /* 0x0000002025257212 */ /* 0x080fe400078e30ff */
[----:B------:R-:W-:Y:S02]  /*12b0*/  LOP3.LUT R33, R33, R32, RZ, 0x30, !PT ;  /* 0x0000002021217212 */ /* 0x000fe400078e30ff */
[----:B------:R-:W-:Y:S02]  /*12c0*/  LEA R37, R37, UR19, 0x2 ;  /* 0x0000001325257c11 */ /* 0x000fe4000f8e10ff */
[----:B------:R-:W-:-:S05]  /*12d0*/  LEA R33, R33, UR19, 0x2 ;  /* 0x0000001321217c11 */ /* 0x000fca000f8e10ff */
[----:B------:R0:W-:Y:S04]  /*12e0*/  ATOMS.POPC.INC.32 RZ, [R33+URZ] ;  /* 0x0000000021ff7f8c */ /* 0x0001e8000d8000ff */
[----:B------:R1:W-:Y:S01]  /*12f0*/  ATOMS.POPC.INC.32 RZ, [R37+URZ] ;  /* 0x0000000025ff7f8c */ /* 0x0003e2000d8000ff */
[----:B0-----:R-:W-:Y:S02]  /*1300*/  SHF.R.U64 R33, R4, UR18, R5 ;  /* 0x0000001204217c19 */ /* 0x001fe40008001205 */
[----:B-1----:R-:W-:Y:S02]  /*1310*/  SHF.R.U64 R37, R6, UR18, R7 ;  /* 0x0000001206257c19 */ /* 0x002fe40008001207 */
[-C--:B------:R-:W-:Y:S02]  /*1320*/  LOP3.LUT R33, R33, R32.reuse, RZ, 0x30, !PT ;  /* 0x0000002021217212 */ /* 0x080fe400078e30ff */
[----:B------:R-:W-:-:S02]  /*1330*/  LOP3.LUT R37, R37, R32, RZ, 0x30, !PT ;  /* 0x0000002025257212 */ /* 0x000fc400078e30ff */
[----:B------:R-:W-:Y:S02]  /*1340*/  LEA R33, R33, UR19, 0x2 ;  /* 0x0000001321217c11 */ /* 0x000fe4000f8e10ff */
[----:B------:R-:W-:-:S03]  /*1350*/  LEA R37, R37, UR19, 0x2 ;  /* 0x0000001325257c11 */ /* 0x000fc6000f8e10ff */
        /* <DEDUP_REMOVED lines=43> */
[----:B-1----:R-:W-:Y:S01]  /*1610*/  SHF.R.U64 R37, R30, UR18, R31 ;  /* 0x000000121e257c19 */ /* 0x002fe2000800121f */
[----:B------:R-:W-:Y:S01]  /*1620*/  UIADD3 UR18, UPT, UPT, UR18, 0x8, URZ ;  /* 0x0000000812127890 */ /* 0x000fe2000fffe0ff */
[-C--:B------:R-:W-:Y:S02]  /*1630*/  LOP3.LUT R33, R33, R32.reuse, RZ, 0x30, !PT ;  /* 0x0000002021217212 */ /* 0x080fe400078e30ff */
[----:B------:R-:W-:Y:S01]  /*1640*/  LOP3.LUT R32, R37, R32, RZ, 0x30, !PT ;  /* 0x0000002025207212 */ /* 0x000fe200078e30ff */
[----:B------:R-:W-:Y:S01]  /*1650*/  UISETP.GE.AND UP1, UPT, UR18, UR21, UPT ;  /* 0x000000151200728c */ /* 0x000fe2000bf26270 */
[----:B------:R-:W-:-:S02]  /*1660*/  LEA R33, R33, UR19, 0x2 ;  /* 0x0000001321217c11 */ /* 0x000fc4000f8e10ff */
[----:B------:R-:W-:-:S03]  /*1670*/  LEA R32, R32, UR19, 0x2 ;  /* 0x0000001320207c11 */ /* 0x000fc6000f8e10ff */
[----:B------:R2:W-:Y:S04]  /*1680*/  ATOMS.POPC.INC.32 RZ, [R33+URZ] ;  /* 0x0000000021ff7f8c */ /* 0x0005e8000d8000ff */
[----:B------:R2:W-:Y:S01]  /*1690*/  ATOMS.POPC.INC.32 RZ, [R32+URZ] ;  /* 0x0000000020ff7f8c */ /* 0x0005e2000d8000ff */
[----:B------:R-:W-:Y:S05]  /*16a0*/  BRA.U !UP1, `(.L_x_153) ;  /* 0xfffffff909d87547 */ /* 0x000fea000b83ffff */
.L_x_152:
[----:B------:R-:W-:Y:S05]  /*16b0*/  BRA.U !UP0, `(.L_x_154) ;  /* 0xfffffff108fc7547 */ /* 0x000fea000b83ffff */
.L_x_149:
[----:B------:R-:W-:Y:S01]  /*16c0*/  BAR.SYNC.DEFER_BLOCKING 0x0 ;  /* 0x0000000000007b1d */ /* 0x000fe20000010000 */
[----:B------:R-:W-:-:S05]  /*16d0*/  ISETP.NE.AND P0, PT, R36, RZ, PT ;  /* 0x000000ff2400720c */ /* 0x000fca0003f05270 */
[----:B------:R-:W-:Y:S08]  /*16e0*/  BSSY.RECONVERGENT B0, `(.L_x_155) ;  /* 0x000013b000007945 */ /* 0x000ff00003800200 */
[----:B------:R-:W-:Y:S05]  /*16f0*/  @P0 BRA `(.L_x_156) ;  /* 0x0000001000e40947 */ /* 0x000fea0003800000 */
[----:B------:R-:W0:Y:S01]  /*1700*/  S2UR UR8, SR_CgaCtaId ;  /* 0x00000000000879c3 */ /* 0x000e220000008800 */
[----:B------:R-:W-:Y:S01]  /*1710*/  UISETP.GE.U32.AND UP0, UPT, UR11, 0x7, UPT ;  /* 0x000000070b00788c */ /* 0x000fe2000bf06070 */
[----:B-----5:R-:W-:Y:S01]  /*1720*/  HFMA2 R5, -RZ, RZ, 0, 0 ;  /* 0x00000000ff057431 */ /* 0x020fe200000001ff */
[----:B------:R-:W-:Y:S02]  /*1730*/  UMOV UR5, 0x400 ;  /* 0x0000040000057882 */ /* 0x000fe40000000000 */
[----:B0-----:R-:W-:-:S06]  /*1740*/  ULEA UR5, UR8, UR5, 0x18 ;  /* 0x0000000508057291 */ /* 0x001fcc000f8ec0ff */
[----:B-123--:R-:W-:Y:S01]  /*1750*/  LEA R2, R0, UR5, 0x2 ;  /* 0x0000000500027c11 */ /* 0x00efe2000f8e10ff */
[----:B------:R-:W-:Y:S06]  /*1760*/  BRA.U !UP0, `(.L_x_157) ;  /* 0x0000000508387547 */ /* 0x000fec000b800000 */
[----:B------:R-:W0:Y:S01]  /*1770*/  LDC.64 R4, c[0x0][0x380] ;  /* 0x0000e000ff047b82 */ /* 0x000e220000000a00 */
[----:B----4-:R-:W-:-:S07]  /*1780*/  IMAD.MOV.U32 R3, RZ, RZ, RZ ;  /* 0x000000ffff037224 */ /* 0x010fce00078e00ff */
.L_x_174:
[----:B0-----:R-:W-:Y:S01]  /*1790*/  IMAD R9, R3, 0x400, R2 ;  /* 0x0000040003097824 */ /* 0x001fe200078e0202 */
[----:B------:R-:W-:Y:S04]  /*17a0*/  BSSY.RECONVERGENT B1, `(.L_x_158) ;  /* 0x000000e000017945 */ /* 0x000fe80003800200 */
[----:B-1----:R-:W1:Y:S04]  /*17b0*/  LDS R13, [R9] ;  /* 0x00000000090d7984 */ /* 0x002e680000000800 */
[----:B--23--:R2:W3:Y:S04]  /*17c0*/  LDS R15, [R9+0x400] ;  /* 0x00040000090f7984 */ /* 0x00c4e80000000800 */
[----:B----4-:R2:W4:Y:S04]  /*17d0*/  LDS R17, [R9+0x800] ;  /* 0x0008000009117984 */ /* 0x0105280000000800 */
[----:B------:R2:W0:Y:S04]  /*17e0*/  LDS R19, [R9+0xc00] ;  /* 0x000c000009137984 */ /* 0x0004280000000800 */
[----:B------:R2:W0:Y:S04]  /*17f0*/  LDS R21, [R9+0x1000] ;  /* 0x0010000009157984 */ /* 0x0004280000000800 */
[----:B------:R2:W0:Y:S04]  /*1800*/  LDS R8, [R9+0x1400] ;  /* 0x0014000009087984 */ /* 0x0004280000000800 */
[----:B------:R2:W0:Y:S04]  /*1810*/  LDS R7, [R9+0x1800] ;  /* 0x0018000009077984 */ /* 0x0004280000000800 */
[----:B------:R2:W0:Y:S01]  /*1820*/  LDS R6, [R9+0x1c00] ;  /* 0x001c000009067984 */ /* 0x0004220000000800 */
[----:B-1----:R-:W-:-:S13]  /*1830*/  ISETP.NE.AND P0, PT, R13, RZ, PT ;  /* 0x000000ff0d00720c */ /* 0x002fda0003f05270 */
[----:B--234-:R-:W-:Y:S05]  /*1840*/  @!P0 BRA `(.L_x_159) ;  /* 0x00000000000c8947 */ /* 0x01cfea0003800000 */
[----:B------:R-:W-:-:S04]  /*1850*/  IMAD R11, R3, 0x100, R0 ;  /* 0x00000100030b7824 */ /* 0x000fc800078e0200 */
[----:B0-----:R-:W-:-:S05]  /*1860*/  IMAD.WIDE.U32 R10, R11, 0x4, R4 ;  /* 0x000000040b0a7825 */ /* 0x001fca00078e0004 */
[----:B------:R1:W-:Y:S02]  /*1870*/  REDG.E.ADD.STRONG.GPU desc[UR12][R10.64], R13 ;  /* 0x0000000d0a00798e */ /* 0x0003e4000c12e10c */
.L_x_159:
[----:B------:R-:W-:Y:S05]  /*1880*/  BSYNC.RECONVERGENT B1 ;  /* 0x0000000000017941 */ /* 0x000fea0003800200 */
.L_x_158:
[----:B------:R-:W-:Y:S01]  /*1890*/  ISETP.NE.AND P6, PT, R15, RZ, PT ;  /* 0x000000ff0f00720c */ /* 0x000fe20003fc5270 */
[----:B------:R-:W-:Y:S01]  /*18a0*/  BSSY.RECONVERGENT B1, `(.L_x_160) ;  /* 0x000000c000017945 */ /* 0x000fe20003800200 */
[----:B------:R-:W-:Y:S02]  /*18b0*/  ISETP.NE.AND P0, PT, R17, RZ, PT ;  /* 0x000000ff1100720c */ /* 0x000fe40003f05270 */
[----:B0-----:R-:W-:Y:S02]  /*18c0*/  ISETP.NE.AND P1, PT, R19, RZ, PT ;  /* 0x000000ff1300720c */ /* 0x001fe40003f25270 */
[----:B------:R-:W-:Y:S02]  /*18d0*/  ISETP.NE.AND P2, PT, R21, RZ, PT ;  /* 0x000000ff1500720c */ /* 0x000fe40003f45270 */
[----:B------:R-:W-:Y:S02]  /*18e0*/  ISETP.NE.AND P3, PT, R8, RZ, PT ;  /* 0x000000ff0800720c */ /* 0x000fe40003f65270 */
[----:B------:R-:W-:-:S02]  /*18f0*/  ISETP.NE.AND P4, PT, R7, RZ, PT ;  /* 0x000000ff0700720c */ /* 0x000fc40003f85270 */
[----:B------:R-:W-:Y:S01]  /*1900*/  ISETP.NE.AND P5, PT, R6, RZ, PT ;  /* 0x000000ff0600720c */ /* 0x000fe20003fa5270 */
[----:B------:R-:W-:-:S12]  /*1910*/  @!P6 BRA `(.L_x_161) ;  /* 0x000000000010e947 */ /* 0x000fd80003800000 */
[----:B-1----:R-:W-:-:S04]  /*1920*/  IMAD R11, R3, 0x100, R0 ;  /* 0x00000100030b7824 */ /* 0x002fc800078e0200 */
[----:B------:R-:W-:-:S04]  /*1930*/  VIADD R11, R11, 0x100 ;  /* 0x000001000b0b7836 */ /* 0x000fc80000000000 */
[----:B------:R-:W-:-:S05]  /*1940*/  IMAD.WIDE.U32 R10, R11, 0x4, R4 ;  /* 0x000000040b0a7825 */ /* 0x000fca00078e0004 */
[----:B------:R0:W-:Y:S02]  /*1950*/  REDG.E.ADD.STRONG.GPU desc[UR12][R10.64], R15 ;  /* 0x0000000f0a00798e */ /* 0x0001e4000c12e10c */
.L_x_161:
[----:B------:R-:W-:Y:S05]  /*1960*/  BSYNC.RECONVERGENT B1 ;  /* 0x0000000000017941 */ /* 0x000fea0003800200 */
.L_x_160:
[----:B------:R-:W-:Y:S04]  /*1970*/  BSSY.RECONVERGENT B1, `(.L_x_162) ;  /* 0x0000006000017945 */ /* 0x000fe80003800200 */
[----:B------:R-:W-:Y:S05]  /*1980*/  @!P0 BRA `(.L_x_163) ;  /* 0x0000000000108947 */ /* 0x000fea0003800000 */
[----:B01----:R-:W-:-:S05]  /*1990*/  IMAD R11, R3, 0x100, R0 ;  /* 0x00000100030b7824 */ /* 0x003fca00078e0200 */
[----:B------:R-:W-:-:S05]  /*19a0*/  IADD3 R11, PT, PT, R11, 0x200, RZ ;  /* 0x000002000b0b7810 */ /* 0x000fca0007ffe0ff */
[----:B------:R-:W-:-:S05]  /*19b0*/  IMAD.WIDE.U32 R10, R11, 0x4, R4 ;  /* 0x000000040b0a7825 */ /* 0x000fca00078e0004 */
[----:B------:R2:W-:Y:S02]  /*19c0*/  REDG.E.ADD.STRONG.GPU desc[UR12][R10.64], R17 ;  /* 0x000000110a00798e */ /* 0x0005e4000c12e10c */
.L_x_163:
[----:B------:R-:W-:Y:S05]  /*19d0*/  BSYNC.RECONVERGENT B1 ;  /* 0x0000000000017941 */ /* 0x000fea0003800200 */
.L_x_162:
[----:B------:R-:W-:Y:S04]  /*19e0*/  BSSY.RECONVERGENT B1, `(.L_x_164) ;  /* 0x0000006000017945 */ /* 0x000fe80003800200 */
[----:B------:R-:W-:Y:S05]  /*19f0*/  @!P1 BRA `(.L_x_165) ;  /* 0x0000000000109947 */ /* 0x000fea0003800000 */
[----:B012---:R-:W-:-:S04]  /*1a00*/  IMAD R11, R3, 0x100, R0 ;  /* 0x00000100030b7824 */ /* 0x007fc800078e0200 */
[----:B------:R-:W-:-:S04]  /*1a10*/  VIADD R11, R11, 0x300 ;  /* 0x000003000b0b7836 */ /* 0x000fc80000000000 */
[----:B------:R-:W-:-:S05]  /*1a20*/  IMAD.WIDE.U32 R10, R11, 0x4, R4 ;  /* 0x000000040b0a7825 */ /* 0x000fca00078e0004 */
[----:B------:R3:W-:Y:S02]  /*1a30*/  REDG.E.ADD.STRONG.GPU desc[UR12][R10.64], R19 ;  /* 0x000000130a00798e */ /* 0x0007e4000c12e10c */
.L_x_165:
[----:B------:R-:W-:Y:S05]  /*1a40*/  BSYNC.RECONVERGENT B1 ;  /* 0x0000000000017941 */ /* 0x000fea0003800200 */
.L_x_164:
[----:B------:R-:W-:Y:S04]  /*1a50*/  BSSY.RECONVERGENT B1, `(.L_x_166) ;  /* 0x0000006000017945 */ /* 0x000fe80003800200 */
[----:B------:R-:W-:Y:S05]  /*1a60*/  @!P2 BRA `(.L_x_167) ;  /* 0x000000000010a947 */ /* 0x000fea0003800000 */
[----:B0123--:R-:W-:-:S04]  /*1a70*/  IMAD R11, R3, 0x100, R0 ;  /* 0x00000100030b7824 */ /* 0x00ffc800078e0200 */
[----:B------:R-:W-:-:S04]  /*1a80*/  VIADD R11, R11, 0x400 ;  /* 0x000004000b0b7836 */ /* 0x000fc80000000000 */
[----:B------:R-:W-:-:S05]  /*1a90*/  IMAD.WIDE.U32 R10, R11, 0x4, R4 ;  /* 0x000000040b0a7825 */ /* 0x000fca00078e0004 */
[----:B------:R4:W-:Y:S02]  /*1aa0*/  REDG.E.ADD.STRONG.GPU desc[UR12][R10.64], R21 ;  /* 0x000000150a00798e */ /* 0x0009e4000c12e10c */
.L_x_167:
[----:B------:R-:W-:Y:S05]  /*1ab0*/  BSYNC.RECONVERGENT B1 ;  /* 0x0000000000017941 */ /* 0x000fea0003800200 */
.L_x_166:
[----:B------:R-:W-:Y:S04]  /*1ac0*/  BSSY.RECONVERGENT B1, `(.L_x_168) ;  /* 0x0000006000017945 */ /* 0x000fe80003800200 */
[----:B------:R-:W-:Y:S05]  /*1ad0*/  @!P3 BRA `(.L_x_169) ;  /* 0x000000000010b947 */ /* 0x000fea0003800000 */
[----:B01234-:R-:W-:-:S04]  /*1ae0*/  IMAD R11, R3, 0x100, R0 ;  /* 0x00000100030b7824 */ /* 0x01ffc800078e0200 */
[----:B------:R-:W-:-:S04]  /*1af0*/  VIADD R11, R11, 0x500 ;  /* 0x000005000b0b7836 */ /* 0x000fc80000000000 */
[----:B------:R-:W-:-:S05]  /*1b00*/  IMAD.WIDE.U32 R10, R11, 0x4, R4 ;  /* 0x000000040b0a7825 */ /* 0x000fca00078e0004 */
[----:B------:R0:W-:Y:S02]  /*1b10*/  REDG.E.ADD.STRONG.GPU desc[UR12][R10.64], R8 ;  /* 0x000000080a00798e */ /* 0x0001e4000c12e10c */
.L_x_169:
[----:B------:R-:W-:Y:S05]  /*1b20*/  BSYNC.RECONVERGENT B1 ;  /* 0x0000000000017941 */ /* 0x000fea0003800200 */
.L_x_168:
[----:B------:R-:W-:Y:S04]  /*1b30*/  BSSY.RECONVERGENT B1, `(.L_x_170) ;  /* 0x0000006000017945 */ /* 0x000fe80003800200 */
[----:B------:R-:W-:Y:S05]  /*1b40*/  @!P4 BRA `(.L_x_171) ;  /* 0x000000000010c947 */ /* 0x000fea0003800000 */
[----:B------:R-:W-:-:S05]  /*1b50*/  LEA R9, R3, R0, 0x8 ;  /* 0x0000000003097211 */ /* 0x000fca00078e40ff */
[----:B------:R-:W-:-:S04]  /*1b60*/  VIADD R9, R9, 0x600 ;  /* 0x0000060009097836 */ /* 0x000fc80000000000 */
[----:B0-----:R-:W-:-:S05]  /*1b70*/  IMAD.WIDE.U32 R8, R9, 0x4, R4 ;  /* 0x0000000409087825 */ /* 0x001fca00078e0004 */
[----:B------:R0:W-:Y:S02]  /*1b80*/  REDG.E.ADD.STRONG.GPU desc[UR12][R8.64], R7 ;  /* 0x000000070800798e */ /* 0x0001e4000c12e10c */
.L_x_171:
[----:B------:R-:W-:Y:S05]  /*1b90*/  BSYNC.RECONVERGENT B1 ;  /* 0x0000000000017941 */ /* 0x000fea0003800200 */
.L_x_170:
[----:B------:R-:W-:Y:S04]  /*1ba0*/  BSSY.RECONVERGENT B1, `(.L_x_172) ;  /* 0x0000006000017945 */ /* 0x000fe80003800200 */
[----:B------:R-:W-:Y:S05]  /*1bb0*/  @!P5 BRA `(.L_x_173) ;  /* 0x000000000010d947 */ /* 0x000fea0003800000 */
[----:B0-----:R-:W-:-:S04]  /*1bc0*/  IMAD R9, R3, 0x100, R0 ;  /* 0x0000010003097824 */ /* 0x001fc800078e0200 */
[----:B------:R-:W-:-:S04]  /*1bd0*/  VIADD R9, R9, 0x700 ;  /* 0x0000070009097836 */ /* 0x000fc80000000000 */
[----:B------:R-:W-:-:S05]  /*1be0*/  IMAD.WIDE.U32 R8, R9, 0x4, R4 ;  /* 0x0000000409087825 */ /* 0x000fca00078e0004 */
[----:B------:R0:W-:Y:S02]  /*1bf0*/  REDG.E.ADD.STRONG.GPU desc[UR12][R8.64], R6 ;  /* 0x000000060800798e */ /* 0x0001e4000c12e10c */
.L_x_173:
[----:B------:R-:W-:Y:S05]  /*1c00*/  BSYNC.RECONVERGENT B1 ;  /* 0x0000000000017941 */ /* 0x000fea0003800200 */
.L_x_172:
[----:B------:R-:W-:-:S05]  /*1c10*/  VIADD R3, R3, 0x8 ;  /* 0x0000000803037836 */ /* 0x000fca0000000000 */
[----:B------:R-:W-:-:S13]  /*1c20*/  ISETP.NE.AND P0, PT, R3, UR17, PT ;  /* 0x0000001103007c0c */ /* 0x000fda000bf05270 */
[----:B------:R-:W-:Y:S05]  /*1c30*/  @P0 BRA `(.L_x_174) ;  /* 0xfffffff800d40947 */ /* 0x000fea000383ffff */
[----:B------:R-:W-:-:S07]  /*1c40*/  IMAD.U32 R5, RZ, RZ, UR17 ;  /* 0x00000011ff057e24 */ /* 0x000fce000f8e00ff */
.L_x_157:
[----:B------:R-:W-:Y:S01]  /*1c50*/  UISETP.NE.AND UP0, UPT, UR14, URZ, UPT ;  /* 0x000000ff0e00728c */ /* 0x000fe2000bf05270 */
[----:B----4-:R-:W-:Y:S01]  /*1c60*/  MOV R3, UR15 ;  /* 0x0000000f00037c02 */ /* 0x010fe20008000f00 */
[----:B------:R-:W-:-:S04]  /*1c70*/  IMAD.U32 R4, RZ, RZ, UR14 ;  /* 0x0000000eff047e24 */ /* 0x000fc8000f8e00ff */
[----:B------:R-:W-:Y:S02]  /*1c80*/  VIADD R4, R4, 0xffffffff ;  /* 0xffffffff04047836 */ /* 0x000fe40000000000 */
[----:B------:R-:W-:Y:S01]  /*1c90*/  VIADD R3, R3, 0xffffffff ;  /* 0xffffffff03037836 */ /* 0x000fe20000000000 */
[----:B------:R-:W-:Y:S06]  /*1ca0*/  BRA.U !UP0, `(.L_x_175) ;  /* 0x0000000508407547 */ /* 0x000fec000b800000 */
[----:B------:R-:W-:-:S13]  /*1cb0*/  ISETP.GE.U32.AND P0, PT, R4, 0x3, PT ;  /* 0x000000030400780c */ /* 0x000fda0003f06070 */
[----:B------:R-:W-:Y:S05]  /*1cc0*/  @!P0 BRA `(.L_x_176) ;  /* 0x0000000000a48947 */ /* 0x000fea0003800000 */
[----:B0-----:R-:W-:Y:S01]  /*1cd0*/  IMAD R6, R5, 0x400, R2 ;  /* 0x0000040005067824 */ /* 0x001fe200078e0202 */
[----:B------:R-:W-:Y:S04]  /*1ce0*/  BSSY.RECONVERGENT B1, `(.L_x_177) ;  /* 0x000000e000017945 */ /* 0x000fe80003800200 */
[----:B-123--:R-:W0:Y:S04]  /*1cf0*/  LDS R11, [R6] ;  /* 0x00000000060b7984 */ /* 0x00ee280000000800 */
[----:B------:R-:W1:Y:S04]  /*1d00*/  LDS R13, [R6+0x400] ;  /* 0x00040000060d7984 */ /* 0x000e680000000800 */
[----:B------:R-:W2:Y:S04]  /*1d10*/  LDS R15, [R6+0x800] ;  /* 0x00080000060f7984 */ /* 0x000ea80000000800 */
[----:B------:R-:W3:Y:S01]  /*1d20*/  LDS R17, [R6+0xc00] ;  /* 0x000c000006117984 */ /* 0x000ee20000000800 */
[----:B0-----:R-:W-:-:S02]  /*1d30*/  ISETP.NE.AND P0, PT, R11, RZ, PT ;  /* 0x000000ff0b00720c */ /* 0x001fc40003f05270 */
[----:B-1----:R-:W-:Y:S02]  /*1d40*/  ISETP.NE.AND P1, PT, R13, RZ, PT ;  /* 0x000000ff0d00720c */ /* 0x002fe40003f25270 */
[----:B--2---:R-:W-:Y:S02]  /*1d50*/  ISETP.NE.AND P2, PT, R15, RZ, PT ;  /* 0x000000ff0f00720c */ /* 0x004fe40003f45270 */
[----:B---3--:R-:W-:-:S07]  /*1d60*/  ISETP.NE.AND P3, PT, R17, RZ, PT ;  /* 0x000000ff1100720c */ /* 0x008fce0003f65270 */
[----:B------:R-:W-:Y:S06]  /*1d70*/  @!P0 BRA `(.L_x_178) ;  /* 0x0000000000108947 */ /* 0x000fec0003800000 */
[----:B------:R-:W0:Y:S01]  /*1d80*/  LDC.64 R6, c[0x0][0x380] ;  /* 0x0000e000ff067b82 */ /* 0x000e220000000a00 */
[----:B------:R-:W-:-:S04]  /*1d90*/  IMAD R9, R5, 0x100, R0 ;  /* 0x0000010005097824 */ /* 0x000fc800078e0200 */
[----:B0-----:R-:W-:-:S05]  /*1da0*/  IMAD.WIDE.U32 R6, R9, 0x4, R6 ;  /* 0x0000000409067825 */ /* 0x001fca00078e0006 */
[----:B------:R0:W-:Y:S02]  /*1db0*/  REDG.E.ADD.STRONG.GPU desc[UR12][R6.64], R11 ;  /* 0x0000000b0600798e */ /* 0x0001e4000c12e10c */
.L_x_178:
[----:B------:R-:W-:Y:S05]  /*1dc0*/  BSYNC.RECONVERGENT B1 ;  /* 0x0000000000017941 */ /* 0x000fea0003800200 */
.L_x_177:
[----:B------:R-:W-:Y:S04]  /*1dd0*/  BSSY.RECONVERGENT B1, `(.L_x_179) ;  /* 0x0000007000017945 */ /* 0x000fe80003800200 */
[----:B------:R-:W-:Y:S05]  /*1de0*/  @!P1 BRA `(.L_x_180) ;  /* 0x0000000000149947 */ /* 0x000fea0003800000 */
[----:B0-----:R-:W0:Y:S01]  /*1df0*/  LDC.64 R6, c[0x0][0x380] ;  /* 0x0000e000ff067b82 */ /* 0x001e220000000a00 */
[----:B------:R-:W-:-:S04]  /*1e00*/  IMAD R9, R5, 0x100, R0 ;  /* 0x0000010005097824 */ /* 0x000fc800078e0200 */
[----:B------:R-:W-:-:S04]  /*1e10*/  VIADD R9, R9, 0x100 ;  /* 0x0000010009097836 */ /* 0x000fc80000000000 */
[----:B0-----:R-:W-:-:S05]  /*1e20*/  IMAD.WIDE.U32 R6, R9, 0x4, R6 ;  /* 0x0000000409067825 */ /* 0x001fca00078e0006 */
[----:B------:R1:W-:Y:S02]  /*1e30*/  REDG.E.ADD.STRONG.GPU desc[UR12][R6.64], R13 ;  /* 0x0000000d0600798e */ /* 0x0003e4000c12e10c */
.L_x_180:
[----:B------:R-:W-:Y:S05]  /*1e40*/  BSYNC.RECONVERGENT B1 ;  /* 0x0000000000017941 */ /* 0x000fea0003800200 */
.L_x_179:
[----:B------:R-:W-:Y:S04]  /*1e50*/  BSSY.RECONVERGENT B1, `(.L_x_181) ;  /* 0x0000007000017945 */ /* 0x000fe80003800200 */
[----:B------:R-:W-:Y:S05]  /*1e60*/  @!P2 BRA `(.L_x_182) ;  /* 0x000000000014a947 */ /* 0x000fea0003800000 */
[----:B01----:R-:W0:Y:S01]  /*1e70*/  LDC.64 R6, c[0x0][0x380] ;  /* 0x0000e000ff067b82 */ /* 0x003e220000000a00 */
[----:B------:R-:W-:-:S05]  /*1e80*/  LEA R9, R5, R0, 0x8 ;  /* 0x0000000005097211 */ /* 0x000fca00078e40ff */
[----:B------:R-:W-:-:S04]  /*1e90*/  VIADD R9, R9, 0x200 ;  /* 0x0000020009097836 */ /* 0x000fc80000000000 */
[----:B0-----:R-:W-:-:S05]  /*1ea0*/  IMAD.WIDE.U32 R6, R9, 0x4, R6 ;  /* 0x0000000409067825 */ /* 0x001fca00078e0006 */
[----:B------:R2:W-:Y:S02]  /*1eb0*/  REDG.E.ADD.STRONG.GPU desc[UR12][R6.64], R15 ;  /* 0x0000000f0600798e */ /* 0x0005e4000c12e10c */
.L_x_182:
[----:B------:R-:W-:Y:S05]  /*1ec0*/  BSYNC.RECONVERGENT B1 ;  /* 0x0000000000017941 */ /* 0x000fea0003800200 */
.L_x_181:
[----:B------:R-:W-:Y:S04]  /*1ed0*/  BSSY.RECONVERGENT B1, `(.L_x_183) ;  /* 0x0000007000017945 */ /* 0x000fe80003800200 */
[----:B------:R-:W-:Y:S05]  /*1ee0*/  @!P3 BRA `(.L_x_184) ;  /* 0x000000000014b947 */ /* 0x000fea0003800000 */
[----:B012---:R-:W0:Y:S01]  /*1ef0*/  LDC.64 R6, c[0x0][0x380] ;  /* 0x0000e000ff067b82 */ /* 0x007e220000000a00 */
[----:B------:R-:W-:-:S04]  /*1f00*/  IMAD R9, R5, 0x100, R0 ;  /* 0x0000010005097824 */ /* 0x000fc800078e0200 */
[----:B------:R-:W-:-:S04]  /*1f10*/  VIADD R9, R9, 0x300 ;  /* 0x0000030009097836 */ /* 0x000fc80000000000 */
[----:B0-----:R-:W-:-:S05]  /*1f20*/  IMAD.WIDE.U32 R6, R9, 0x4, R6 ;  /* 0x0000000409067825 */ /* 0x001fca00078e0006 */
[----:B------:R3:W-:Y:S02]  /*1f30*/  REDG.E.ADD.STRONG.GPU desc[UR12][R6.64], R17 ;  /* 0x000000110600798e */ /* 0x0007e4000c12e10c */
.L_x_184:
[----:B------:R-:W-:Y:S05]  /*1f40*/  BSYNC.RECONVERGENT B1 ;  /* 0x0000000000017941 */ /* 0x000fea0003800200 */
.L_x_183:
[----:B------:R-:W-:-:S07]  /*1f50*/  VIADD R5, R5, 0x4 ;  /* 0x0000000405057836 */ /* 0x000fce0000000000 */
.L_x_176:
[----:B------:R-:W-:Y:S01]  /*1f60*/  UISETP.NE.AND UP0, UPT, UR15, URZ, UPT ;  /* 0x000000ff0f00728c */ /* 0x000fe2000bf05270 */
[----:B------:R-:W-:Y:S08]  /*1f70*/  BSSY.RECONVERGENT B1, `(.L_x_175) ;  /* 0x0000023000017945 */ /* 0x000ff00003800200 */
[----:B------:R-:W-:Y:S05]  /*1f80*/  BRA.U !UP0, `(.L_x_185) ;  /* 0x0000000108847547 */ /* 0x000fea000b800000 */
[----:B------:R-:W-:-:S13]  /*1f90*/  ISETP.NE.AND P0, PT, R3, RZ, PT ;  /* 0x000000ff0300720c */ /* 0x000fda0003f05270 */
[----:B------:R-:W-:Y:S05]  /*1fa0*/  @!P0 BRA `(.L_x_186) ;  /* 0x0000000000548947 */ /* 0x000fea0003800000 */
[----:B0123--:R-:W-:Y:S01]  /*1fb0*/  IMAD R6, R5, 0x400, R2 ;  /* 0x0000040005067824 */ /* 0x00ffe200078e0202 */
[----:B------:R-:W-:Y:S04]  /*1fc0*/  BSSY.RECONVERGENT B2, `(.L_x_187) ;  /* 0x000000a000027945 */ /* 0x000fe80003800200 */
[----:B------:R-:W0:Y:S04]  /*1fd0*/  LDS R9, [R6] ;  /* 0x0000000006097984 */ /* 0x000e280000000800 */
[----:B------:R-:W1:Y:S01]  /*1fe0*/  LDS R11, [R6+0x400] ;  /* 0x00040000060b7984 */ /* 0x000e620000000800 */
[----:B0-----:R-:W-:-:S02]  /*1ff0*/  ISETP.NE.AND P0, PT, R9, RZ, PT ;  /* 0x000000ff0900720c */ /* 0x001fc40003f05270 */
[----:B-1----:R-:W-:-:S11]  /*2000*/  ISETP.NE.AND P1, PT, R11, RZ, PT ;  /* 0x000000ff0b00720c */ /* 0x002fd60003f25270 */
[----:B------:R-:W-:Y:S05]  /*2010*/  @!P0 BRA `(.L_x_188) ;  /* 0x0000000000108947 */ /* 0x000fea0003800000 */
[----:B------:R-:W0:Y:S01]  /*2020*/  LDC.64 R6, c[0x0][0x380] ;  /* 0x0000e000ff067b82 */ /* 0x000e220000000a00 */
[----:B------:R-:W-:-:S04]  /*2030*/  IMAD R13, R5, 0x100, R0 ;  /* 0x00000100050d7824 */ /* 0x000fc800078e0200 */
[----:B0-----:R-:W-:-:S05]  /*2040*/  IMAD.WIDE.U32 R6, R13, 0x4, R6 ;  /* 0x000000040d067825 */ /* 0x001fca00078e0006 */
[----:B------:R0:W-:Y:S02]  /*2050*/  REDG.E.ADD.STRONG.GPU desc[UR12][R6.64], R9 ;  /* 0x000000090600798e */ /* 0x0001e4000c12e10c */
.L_x_188:
[----:B------:R-:W-:Y:S05]  /*2060*/  BSYNC.RECONVERGENT B2 ;  /* 0x0000000000027941 */ /* 0x000fea0003800200 */
.L_x_187:
[----:B------:R-:W-:Y:S04]  /*2070*/  BSSY.RECONVERGENT B2, `(.L_x_189) ;  /* 0x0000007000027945 */ /* 0x000fe80003800200 */
[----:B------:R-:W-:Y:S05]  /*2080*/  @!P1 BRA `(.L_x_190) ;  /* 0x0000000000149947 */ /* 0x000fea0003800000 */
[----:B0-----:R-:W0:Y:S01]  /*2090*/  LDC.64 R6, c[0x0][0x380] ;  /* 0x0000e000ff067b82 */ /* 0x001e220000000a00 */
[----:B------:R-:W-:-:S05]  /*20a0*/  LEA R8, R5, R0, 0x8 ;  /* 0x0000000005087211 */ /* 0x000fca00078e40ff */
[----:B------:R-:W-:-:S04]  /*20b0*/  VIADD R9, R8, 0x100 ;  /* 0x0000010008097836 */ /* 0x000fc80000000000 */
[----:B0-----:R-:W-:-:S05]  /*20c0*/  IMAD.WIDE.U32 R6, R9, 0x4, R6 ;  /* 0x0000000409067825 */ /* 0x001fca00078e0006 */
[----:B------:R1:W-:Y:S02]  /*20d0*/  REDG.E.ADD.STRONG.GPU desc[UR12][R6.64], R11 ;  /* 0x0000000b0600798e */ /* 0x0003e4000c12e10c */
.L_x_190:
[----:B------:R-:W-:Y:S05]  /*20e0*/  BSYNC.RECONVERGENT B2 ;  /* 0x0000000000027941 */ /* 0x000fea0003800200 */
.L_x_189:
[----:B------:R-:W-:-:S07]  /*20f0*/  VIADD R5, R5, 0x2 ;  /* 0x0000000205057836 */ /* 0x000fce0000000000 */
.L_x_186:
[----:B------:R-:W-:-:S09]  /*2100*/  UISETP.NE.AND UP0, UPT, UR7, URZ, UPT ;  /* 0x000000ff0700728c */ /* 0x000fd2000bf05270 */
[----:B------:R-:W-:Y:S05]  /*2110*/  BRA.U !UP0, `(.L_x_185) ;  /* 0x0000000108207547 */ /* 0x000fea000b800000 */
[----:B0123--:R-:W-:-:S05]  /*2120*/  IMAD R6, R5, 0x400, R2 ;  /* 0x0000040005067824 */ /* 0x00ffca00078e0202 */
[----:B------:R-:W0:Y:S02]  /*2130*/  LDS R9, [R6] ;  /* 0x0000000006097984 */ /* 0x000e240000000800 */
[----:B0-----:R-:W-:-:S13]  /*2140*/  ISETP.NE.AND P0, PT, R9, RZ, PT ;  /* 0x000000ff0900720c */ /* 0x001fda0003f05270 */
[----:B------:R-:W-:Y:S05]  /*2150*/  @!P0 BRA `(.L_x_185) ;  /* 0x0000000000108947 */ /* 0x000fea0003800000 */
[----:B------:R-:W0:Y:S01]  /*2160*/  LDC.64 R6, c[0x0][0x380] ;  /* 0x0000e000ff067b82 */ /* 0x000e220000000a00 */
[----:B------:R-:W-:-:S04]  /*2170*/  IMAD R5, R5, 0x100, R0 ;  /* 0x0000010005057824 */ /* 0x000fc800078e0200 */
[----:B0-----:R-:W-:-:S05]  /*2180*/  IMAD.WIDE.U32 R6, R5, 0x4, R6 ;  /* 0x0000000405067825 */ /* 0x001fca00078e0006 */
[----:B------:R4:W-:Y:S02]  /*2190*/  REDG.E.ADD.STRONG.GPU desc[UR12][R6.64], R9 ;  /* 0x000000090600798e */ /* 0x0009e4000c12e10c */
.L_x_185:
[----:B------:R-:W-:Y:S05]  /*21a0*/  BSYNC.RECONVERGENT B1 ;  /* 0x0000000000017941 */ /* 0x000fea0003800200 */
.L_x_175:
[----:B------:R-:W-:-:S13]  /*21b0*/  ISETP.GT.U32.AND P0, PT, R0, 0x7f, PT ;  /* 0x0000007f0000780c */ /* 0x000fda0003f04070 */
[----:B------:R-:W-:Y:S05]  /*21c0*/  @P0 BRA `(.L_x_156) ;  /* 0x0000000800300947 */ /* 0x000fea0003800000 */
[----:B------:R-:W-:Y:S01]  /*21d0*/  UISETP.GE.U32.AND UP0, UPT, UR11, 0x7, UPT ;  /* 0x000000070b00788c */ /* 0x000fe2000bf06070 */
[----:B------:R-:W-:-:S08]  /*21e0*/  IMAD.MOV.U32 R5, RZ, RZ, RZ ;  /* 0x000000ffff057224 */ /* 0x000fd000078e00ff */
[----:B------:R-:W-:Y:S05]  /*21f0*/  BRA.U !UP0, `(.L_x_191) ;  /* 0x0000000108e47547 */ /* 0x000fea000b800000 */
[----:B0---4-:R-:W0:Y:S01]  /*2200*/  LDC.64 R8, c[0x0][0x380] ;  /* 0x0000e000ff087b82 */ /* 0x011e220000000a00 */
[----:B------:R-:W-:-:S07]  /*2210*/  IMAD.MOV.U32 R5, RZ, RZ, RZ ;  /* 0x000000ffff057224 */ /* 0x000fce00078e00ff */
.L_x_208:
[C---:B-123--:R-:W-:Y:S01]  /*2220*/  LEA R10, R5.reuse, R2, 0xa ;  /* 0x00000002050a7211 */ /* 0x04efe200078e50ff */
[C---:B0---4-:R-:W-:Y:S01]  /*2230*/  IMAD R7, R5.reuse, 0x100, R0 ;  /* 0x0000010005077824 */ /* 0x051fe200078e0200 */
[----:B------:R-:W-:Y:S01]  /*2240*/  BSSY.RECONVERGENT B1, `(.L_x_192) ;  /* 0x000000f000017945 */ /* 0x000fe20003800200 */
[----:B------:R-:W-:Y:S02]  /*2250*/  VIADD R5, R5, 0x8 ;  /* 0x0000000805057836 */ /* 0x000fe40000000000 */
[----:B------:R-:W1:Y:S01]  /*2260*/  LDS R11, [R10+0x200] ;  /* 0x000200000a0b7984 */ /* 0x000e620000000800 */
[----:B0-----:R-:W-:-:S03]  /*2270*/  IMAD.WIDE.U32 R6, R7, 0x4, R8 ;  /* 0x0000000407067825 */ /* 0x001fc600078e0008 */
[----:B------:R-:W0:Y:S04]  /*2280*/  LDS R13, [R10+0x600] ;  /* 0x000600000a0d7984 */ /* 0x000e280000000800 */
[----:B------:R2:W3:Y:S04]  /*2290*/  LDS R15, [R10+0xa00] ;  /* 0x000a00000a0f7984 */ /* 0x0004e80000000800 */
[----:B------:R2:W4:Y:S04]  /*22a0*/  LDS R17, [R10+0xe00] ;  /* 0x000e00000a117984 */ /* 0x0005280000000800 */
[----:B------:R2:W2:Y:S04]  /*22b0*/  LDS R19, [R10+0x1200] ;  /* 0x001200000a137984 */ /* 0x0004a80000000800 */
[----:B------:R0:W2:Y:S04]  /*22c0*/  LDS R21, [R10+0x1600] ;  /* 0x001600000a157984 */ /* 0x0000a80000000800 */
[----:B------:R0:W2:Y:S04]  /*22d0*/  LDS R23, [R10+0x1a00] ;  /* 0x001a00000a177984 */ /* 0x0000a80000000800 */
[----:B------:R0:W2:Y:S01]  /*22e0*/  LDS R25, [R10+0x1e00] ;  /* 0x001e00000a197984 */ /* 0x0000a20000000800 */
[----:B-1----:R-:W-:-:S02]  /*22f0*/  ISETP.NE.AND P0, PT, R11, RZ, PT ;  /* 0x000000ff0b00720c */ /* 0x002fc40003f05270 */
[----:B0-----:R-:W-:-:S11]  /*2300*/  ISETP.NE.AND P1, PT, R13, RZ, PT ;  /* 0x000000ff0d00720c */ /* 0x001fd60003f25270 */
[----:B---34-:R-:W-:Y:S05]  /*2310*/  @!P0 BRA `(.L_x_193) ;  /* 0x0000000000048947 */ /* 0x018fea0003800000 */
[----:B------:R0:W-:Y:S02]  /*2320*/  REDG.E.ADD.STRONG.GPU desc[UR12][R6.64+0x200], R11 ;  /* 0x0002000b0600798e */ /* 0x0001e4000c12e10c */
.L_x_193:
[----:B------:R-:W-:Y:S05]  /*2330*/  BSYNC.RECONVERGENT B1 ;  /* 0x0000000000017941 */ /* 0x000fea0003800200 */
.L_x_192:
[----:B------:R-:W-:Y:S04]  /*2340*/  BSSY.RECONVERGENT B1, `(.L_x_194) ;  /* 0x0000003000017945 */ /* 0x000fe80003800200 */
[----:B------:R-:W-:Y:S05]  /*2350*/  @!P1 BRA `(.L_x_195) ;  /* 0x0000000000049947 */ /* 0x000fea0003800000 */
[----:B------:R1:W-:Y:S02]  /*2360*/  REDG.E.ADD.STRONG.GPU desc[UR12][R6.64+0x600], R13 ;  /* 0x0006000d0600798e */ /* 0x0003e4000c12e10c */
.L_x_195:
[----:B------:R-:W-:Y:S05]  /*2370*/  BSYNC.RECONVERGENT B1 ;  /* 0x0000000000017941 */ /* 0x000fea0003800200 */
.L_x_194:
[----:B------:R-:W-:Y:S01]  /*2380*/  ISETP.NE.AND P6, PT, R15, RZ, PT ;  /* 0x000000ff0f00720c */ /* 0x000fe20003fc5270 */
[----:B------:R-:W-:Y:S01]  /*2390*/  BSSY.RECONVERGENT B1, `(.L_x_196) ;  /* 0x0000009000017945 */ /* 0x000fe20003800200 */
[----:B------:R-:W-:Y:S02]  /*23a0*/  ISETP.NE.AND P0, PT, R5, UR17, PT ;  /* 0x0000001105007c0c */ /* 0x000fe4000bf05270 */
[----:B------:R-:W-:Y:S02]  /*23b0*/  ISETP.NE.AND P1, PT, R17, RZ, PT ;  /* 0x000000ff1100720c */ /* 0x000fe40003f25270 */
[----:B--2---:R-:W-:Y:S02]  /*23c0*/  ISETP.NE.AND P2, PT, R19, RZ, PT ;  /* 0x000000ff1300720c */ /* 0x004fe40003f45270 */
[----:B------:R-:W-:Y:S02]  /*23d0*/  ISETP.NE.AND P3, PT, R21, RZ, PT ;  /* 0x000000ff1500720c */ /* 0x000fe40003f65270 */
[----:B------:R-:W-:-:S02]  /*23e0*/  ISETP.NE.AND P4, PT, R23, RZ, PT ;  /* 0x000000ff1700720c */ /* 0x000fc40003f85270 */
[----:B------:R-:W-:Y:S01]  /*23f0*/  ISETP.NE.AND P5, PT, R25, RZ, PT ;  /* 0x000000ff1900720c */ /* 0x000fe20003fa5270 */
[----:B------:R-:W-:-:S12]  /*2400*/  @!P6 BRA `(.L_x_197) ;  /* 0x000000000004e947 */ /* 0x000fd80003800000 */
[----:B------:R2:W-:Y:S02]  /*2410*/  REDG.E.ADD.STRONG.GPU desc[UR12][R6.64+0xa00], R15 ;  /* 0x000a000f0600798e */ /* 0x0005e4000c12e10c */
.L_x_197:
[----:B------:R-:W-:Y:S05]  /*2420*/  BSYNC.RECONVERGENT B1 ;  /* 0x0000000000017941 */ /* 0x000fea0003800200 */
.L_x_196:
[----:B------:R-:W-:Y:S04]  /*2430*/  BSSY.RECONVERGENT B1, `(.L_x_198) ;  /* 0x0000003000017945 */ /* 0x000fe80003800200 */
[----:B------:R-:W-:Y:S05]  /*2440*/  @!P1 BRA `(.L_x_199) ;  /* 0x0000000000049947 */ /* 0x000fea0003800000 */
[----:B------:R3:W-:Y:S02]  /*2450*/  REDG.E.ADD.STRONG.GPU desc[UR12][R6.64+0xe00], R17 ;  /* 0x000e00110600798e */ /* 0x0007e4000c12e10c */
.L_x_199:
[----:B------:R-:W-:Y:S05]  /*2460*/  BSYNC.RECONVERGENT B1 ;  /* 0x0000000000017941 */ /* 0x000fea0003800200 */
.L_x_198:
[----:B------:R-:W-:Y:S04]  /*2470*/  BSSY.RECONVERGENT B1, `(.L_x_200) ;  /* 0x0000003000017945 */ /* 0x000fe80003800200 */
[----:B------:R-:W-:Y:S05]  /*2480*/  @!P2 BRA `(.L_x_201) ;  /* 0x000000000004a947 */ /* 0x000fea0003800000 */
[----:B------:R4:W-:Y:S02]  /*2490*/  REDG.E.ADD.STRONG.GPU desc[UR12][R6.64+0x1200], R19 ;  /* 0x001200130600798e */ /* 0x0009e4000c12e10c */
.L_x_201:
[----:B------:R-:W-:Y:S05]  /*24a0*/  BSYNC.RECONVERGENT B1 ;  /* 0x0000000000017941 */ /* 0x000fea0003800200 */
.L_x_200:
[----:B------:R-:W-:Y:S04]  /*24b0*/  BSSY.RECONVERGENT B1, `(.L_x_202) ;  /* 0x0000003000017945 */ /* 0x000fe80003800200 */
[----:B------:R-:W-:Y:S05]  /*24c0*/  @!P3 BRA `(.L_x_203) ;  /* 0x000000000004b947 */ /* 0x000fea0003800000 */
[----:B------:R0:W-:Y:S02]  /*24d0*/  REDG.E.ADD.STRONG.GPU desc[UR12][R6.64+0x1600], R21 ;  /* 0x001600150600798e */ /* 0x0001e4000c12e10c */
.L_x_203:
[----:B------:R-:W-:Y:S05]  /*24e0*/  BSYNC.RECONVERGENT B1 ;  /* 0x0000000000017941 */ /* 0x000fea0003800200 */
.L_x_202:
[----:B------:R-:W-:Y:S04]  /*24f0*/  BSSY.RECONVERGENT B1, `(.L_x_204) ;  /* 0x0000003000017945 */ /* 0x000fe80003800200 */
[----:B------:R-:W-:Y:S05]  /*2500*/  @!P4 BRA `(.L_x_205) ;  /* 0x000000000004c947 */ /* 0x000fea0003800000 */
[----:B------:R0:W-:Y:S02]  /*2510*/  REDG.E.ADD.STRONG.GPU desc[UR12][R6.64+0x1a00], R23 ;  /* 0x001a00170600798e */ /* 0x0001e4000c12e10c */
.L_x_205:
[----:B------:R-:W-:Y:S05]  /*2520*/  BSYNC.RECONVERGENT B1 ;  /* 0x0000000000017941 */ /* 0x000fea0003800200 */
.L_x_204:
[----:B------:R-:W-:Y:S04]  /*2530*/  BSSY.RECONVERGENT B1, `(.L_x_206) ;  /* 0x0000003000017945 */ /* 0x000fe80003800200 */
[----:B------:R-:W-:Y:S05]  /*2540*/  @!P5 BRA `(.L_x_207) ;  /* 0x000000000004d947 */ /* 0x000fea0003800000 */
[----:B------:R0:W-:Y:S02]  /*2550*/  REDG.E.ADD.STRONG.GPU desc[UR12][R6.64+0x1e00], R25 ;  /* 0x001e00190600798e */ /* 0x0001e4000c12e10c */
.L_x_207:
[----:B------:R-:W-:Y:S05]  /*2560*/  BSYNC.RECONVERGENT B1 ;  /* 0x0000000000017941 */ /* 0x000fea0003800200 */
.L_x_206:
[----:B------:R-:W-:Y:S05]  /*2570*/  @P0 BRA `(.L_x_208) ;  /* 0xfffffffc00280947 */ /* 0x000fea000383ffff */
[----:B------:R-:W-:-:S07]  /*2580*/  IMAD.U32 R5, RZ, RZ, UR17 ;  /* 0x00000011ff057e24 */ /* 0x000fce000f8e00ff */
.L_x_191:
[----:B------:R-:W-:-:S09]  /*2590*/  UISETP.NE.AND UP0, UPT, UR14, URZ, UPT ;  /* 0x000000ff0e00728c */ /* 0x000fd2000bf05270 */
[----:B------:R-:W-:Y:S05]  /*25a0*/  BRA.U !UP0, `(.L_x_156) ;  /* 0x0000000508387547 */ /* 0x000fea000b800000 */
[----:B------:R-:W-:-:S13]  /*25b0*/  ISETP.GE.U32.AND P0, PT, R4, 0x3, PT ;  /* 0x000000030400780c */ /* 0x000fda0003f06070 */
[----:B------:R-:W-:Y:S05]  /*25c0*/  @!P0 BRA `(.L_x_209) ;  /* 0x0000000000a48947 */ /* 0x000fea0003800000 */
[----:B------:R-:W-:Y:S01]  /*25d0*/  IMAD R4, R5, 0x400, R2 ;  /* 0x0000040005047824 */ /* 0x000fe200078e0202 */
[----:B------:R-:W-:Y:S04]  /*25e0*/  BSSY.RECONVERGENT B1, `(.L_x_210) ;  /* 0x000000e000017945 */ /* 0x000fe80003800200 */
[----:B0123--:R-:W0:Y:S04]  /*25f0*/  LDS R11, [R4+0x200] ;  /* 0x00020000040b7984 */ /* 0x00fe280000000800 */
        /* <DEDUP_REMOVED lines=8> */
[----:B----4-:R-:W0:Y:S01]  /*2680*/  LDC.64 R6, c[0x0][0x380] ;  /* 0x0000e000ff067b82 */ /* 0x010e220000000a00 */
[----:B------:R-:W-:-:S04]  /*2690*/  IMAD R9, R5, 0x100, R0 ;  /* 0x0000010005097824 */ /* 0x000fc800078e0200 */
[----:B0-----:R-:W-:-:S05]  /*26a0*/  IMAD.WIDE.U32 R6, R9, 0x4, R6 ;  /* 0x0000000409067825 */ /* 0x001fca00078e0006 */
[----:B------:R0:W-:Y:S02]  /*26b0*/  REDG.E.ADD.STRONG.GPU desc[UR12][R6.64+0x200], R11 ;  /* 0x0002000b0600798e */ /* 0x0001e4000c12e10c */
.L_x_211:
[----:B------:R-:W-:Y:S05]  /*26c0*/  BSYNC.RECONVERGENT B1 ;  /* 0x0000000000017941 */ /* 0x000fea0003800200 */
.L_x_210:
[----:B------:R-:W-:Y:S04]  /*26d0*/  BSSY.RECONVERGENT B1, `(.L_x_212) ;  /* 0x0000007000017945 */ /* 0x000fe80003800200 */
[----:B------:R-:W-:Y:S05]  /*26e0*/  @!P1 BRA `(.L_x_213) ;  /* 0x0000000000149947 */ /* 0x000fea0003800000 */
[----:B0---4-:R-:W0:Y:S01]  /*26f0*/  LDC.64 R6, c[0x0][0x380] ;  /* 0x0000e000ff067b82 */ /* 0x011e220000000a00 */
[----:B------:R-:W-:-:S05]  /*2700*/  IMAD R9, R5, 0x100, R0 ;  /* 0x0000010005097824 */ /* 0x000fca00078e0200 */
[----:B------:R-:W-:-:S05]  /*2710*/  IADD3 R9, PT, PT, R9, 0x100, RZ ;  /* 0x0000010009097810 */ /* 0x000fca0007ffe0ff */
[----:B0-----:R-:W-:-:S05]  /*2720*/  IMAD.WIDE.U32 R6, R9, 0x4, R6 ;  /* 0x0000000409067825 */ /* 0x001fca00078e0006 */
[----:B------:R1:W-:Y:S02]  /*2730*/  REDG.E.ADD.STRONG.GPU desc[UR12][R6.64+0x200], R13 ;  /* 0x0002000d0600798e */ /* 0x0003e4000c12e10c */
.L_x_213:
[----:B------:R-:W-:Y:S05]  /*2740*/  BSYNC.RECONVERGENT B1 ;  /* 0x0000000000017941 */ /* 0x000fea0003800200 */
.L_x_212:
[----:B------:R-:W-:Y:S04]  /*2750*/  BSSY.RECONVERGENT B1, `(.L_x_214) ;  /* 0x0000007000017945 */ /* 0x000fe80003800200 */
[----:B------:R-:W-:Y:S05]  /*2760*/  @!P2 BRA `(.L_x_215) ;  /* 0x000000000014a947 */ /* 0x000fea0003800000 */
[----:B01--4-:R-:W0:Y:S01]  /*2770*/  LDC.64 R6, c[0x0][0x380] ;  /* 0x0000e000ff067b82 */ /* 0x013e220000000a00 */
[----:B------:R-:W-:-:S04]  /*2780*/  IMAD R9, R5, 0x100, R0 ;  /* 0x0000010005097824 */ /* 0x000fc800078e0200 */
[----:B------:R-:W-:-:S04]  /*2790*/  VIADD R9, R9, 0x200 ;  /* 0x0000020009097836 */ /* 0x000fc80000000000 */
[----:B0-----:R-:W-:-:S05]  /*27a0*/  IMAD.WIDE.U32 R6, R9, 0x4, R6 ;  /* 0x0000000409067825 */ /* 0x001fca00078e0006 */
[----:B------:R2:W-:Y:S02]  /*27b0*/  REDG.E.ADD.STRONG.GPU desc[UR12][R6.64+0x200], R15 ;  /* 0x0002000f0600798e */ /* 0x0005e4000c12e10c */
.L_x_215:
[----:B------:R-:W-:Y:S05]  /*27c0*/  BSYNC.RECONVERGENT B1 ;  /* 0x0000000000017941 */ /* 0x000fea0003800200 */
.L_x_214:
[----:B------:R-:W-:Y:S04]  /*27d0*/  BSSY.RECONVERGENT B1, `(.L_x_216) ;  /* 0x0000007000017945 */ /* 0x000fe80003800200 */
[----:B------:R-:W-:Y:S05]  /*27e0*/  @!P3 BRA `(.L_x_217) ;  /* 0x000000000014b947 */ /* 0x000fea0003800000 */
[----:B012-4-:R-:W0:Y:S01]  /*27f0*/  LDC.64 R6, c[0x0][0x380] ;  /* 0x0000e000ff067b82 */ /* 0x017e220000000a00 */
[----:B------:R-:W-:-:S04]  /*2800*/  IMAD R9, R5, 0x100, R0 ;  /* 0x0000010005097824 */ /* 0x000fc800078e0200 */
[----:B------:R-:W-:-:S04]  /*2810*/  VIADD R9, R9, 0x300 ;  /* 0x0000030009097836 */ /* 0x000fc80000000000 */
[----:B0-----:R-:W-:-:S05]  /*2820*/  IMAD.WIDE.U32 R6, R9, 0x4, R6 ;  /* 0x0000000409067825 */ /* 0x001fca00078e0006 */
[----:B------:R3:W-:Y:S02]  /*2830*/  REDG.E.ADD.STRONG.GPU desc[UR12][R6.64+0x200], R17 ;  /* 0x000200110600798e */ /* 0x0007e4000c12e10c */
.L_x_217:
[----:B------:R-:W-:Y:S05]  /*2840*/  BSYNC.RECONVERGENT B1 ;  /* 0x0000000000017941 */ /* 0x000fea0003800200 */
.L_x_216:
[----:B------:R-:W-:-:S07]  /*2850*/  VIADD R5, R5, 0x4 ;  /* 0x0000000405057836 */ /* 0x000fce0000000000 */
.L_x_209:
[----:B------:R-:W-:-:S09]  /*2860*/  UISETP.NE.AND UP0, UPT, UR15, URZ, UPT ;  /* 0x000000ff0f00728c */ /* 0x000fd2000bf05270 */
[----:B------:R-:W-:Y:S05]  /*2870*/  BRA.U !UP0, `(.L_x_156) ;  /* 0x0000000108847547 */ /* 0x000fea000b800000 */
[----:B------:R-:W-:-:S13]  /*2880*/  ISETP.NE.AND P0, PT, R3, RZ, PT ;  /* 0x000000ff0300720c */ /* 0x000fda0003f05270 */
[----:B------:R-:W-:Y:S05]  /*2890*/  @!P0 BRA `(.L_x_218) ;  /* 0x0000000000548947 */ /* 0x000fea0003800000 */
[----:B------:R-:W-:Y:S01]  /*28a0*/  IMAD R4, R5, 0x400, R2 ;  /* 0x0000040005047824 */ /* 0x000fe200078e0202 */
[----:B------:R-:W-:Y:S04]  /*28b0*/  BSSY.RECONVERGENT B1, `(.L_x_219) ;  /* 0x000000a000017945 */ /* 0x000fe80003800200 */
[----:B------:R-:W5:Y:S04]  /*28c0*/  LDS R3, [R4+0x200] ;  /* 0x0002000004037984 */ /* 0x000f680000000800 */
[----:B0---4-:R-:W0:Y:S01]  /*28d0*/  LDS R9, [R4+0x600] ;  /* 0x0006000004097984 */ /* 0x011e220000000800 */
[----:B-----5:R-:W-:-:S02]  /*28e0*/  ISETP.NE.AND P0, PT, R3, RZ, PT ;  /* 0x000000ff0300720c */ /* 0x020fc40003f05270 */
[----:B0-----:R-:W-:-:S11]  /*28f0*/  ISETP.NE.AND P1, PT, R9, RZ, PT ;  /* 0x000000ff0900720c */ /* 0x001fd60003f25270 */
[----:B------:R-:W-:Y:S05]  /*2900*/  @!P0 BRA `(.L_x_220) ;  /* 0x0000000000108947 */ /* 0x000fea0003800000 */
[----:B-123--:R-:W0:Y:S01]  /*2910*/  LDC.64 R6, c[0x0][0x380] ;  /* 0x0000e000ff067b82 */ /* 0x00ee220000000a00 */
[----:B------:R-:W-:-:S05]  /*2920*/  LEA R11, R5, R0, 0x8 ;  /* 0x00000000050b7211 */ /* 0x000fca00078e40ff */
[----:B0-----:R-:W-:-:S05]  /*2930*/  IMAD.WIDE.U32 R6, R11, 0x4, R6 ;  /* 0x000000040b067825 */ /* 0x001fca00078e0006 */
[----:B------:R0:W-:Y:S02]  /*2940*/  REDG.E.ADD.STRONG.GPU desc[UR12][R6.64+0x200], R3 ;  /* 0x000200030600798e */ /* 0x0001e4000c12e10c */
.L_x_220:
[----:B------:R-:W-:Y:S05]  /*2950*/  BSYNC.RECONVERGENT B1 ;  /* 0x0000000000017941 */ /* 0x000fea0003800200 */
.L_x_219:
[----:B------:R-:W-:Y:S04]  /*2960*/  BSSY.RECONVERGENT B1, `(.L_x_221) ;  /* 0x0000007000017945 */ /* 0x000fe80003800200 */
[----:B------:R-:W-:Y:S05]  /*2970*/  @!P1 BRA `(.L_x_222) ;  /* 0x0000000000149947 */ /* 0x000fea0003800000 */
[----:B0123--:R-:W0:Y:S01]  /*2980*/  LDC.64 R6, c[0x0][0x380] ;  /* 0x0000e000ff067b82 */ /* 0x00fe220000000a00 */
[----:B------:R-:W-:-:S04]  /*2990*/  IMAD R3, R5, 0x100, R0 ;  /* 0x0000010005037824 */ /* 0x000fc800078e0200 */
[----:B------:R-:W-:-:S04]  /*29a0*/  VIADD R3, R3, 0x100 ;  /* 0x0000010003037836 */ /* 0x000fc80000000000 */
[----:B0-----:R-:W-:-:S05]  /*29b0*/  IMAD.WIDE.U32 R6, R3, 0x4, R6 ;  /* 0x0000000403067825 */ /* 0x001fca00078e0006 */
[----:B------:R4:W-:Y:S02]  /*29c0*/  REDG.E.ADD.STRONG.GPU desc[UR12][R6.64+0x200], R9 ;  /* 0x000200090600798e */ /* 0x0009e4000c12e10c */
.L_x_222:
[----:B------:R-:W-:Y:S05]  /*29d0*/  BSYNC.RECONVERGENT B1 ;  /* 0x0000000000017941 */ /* 0x000fea0003800200 */
.L_x_221:
[----:B------:R-:W-:-:S07]  /*29e0*/  VIADD R5, R5, 0x2 ;  /* 0x0000000205057836 */ /* 0x000fce0000000000 */
.L_x_218:
[----:B------:R-:W-:-:S09]  /*29f0*/  UISETP.NE.AND UP0, UPT, UR7, URZ, UPT ;  /* 0x000000ff0700728c */ /* 0x000fd2000bf05270 */
[----:B------:R-:W-:Y:S05]  /*2a00*/  BRA.U !UP0, `(.L_x_156) ;  /* 0x0000000108207547 */ /* 0x000fea000b800000 */
[----:B------:R-:W-:-:S05]  /*2a10*/  IMAD R2, R5, 0x400, R2 ;  /* 0x0000040005027824 */ /* 0x000fca00078e0202 */
[----:B01234-:R-:W0:Y:S02]  /*2a20*/  LDS R7, [R2+0x200] ;  /* 0x0002000002077984 */ /* 0x01fe240000000800 */
[----:B0-----:R-:W-:-:S13]  /*2a30*/  ISETP.NE.AND P0, PT, R7, RZ, PT ;  /* 0x000000ff0700720c */ /* 0x001fda0003f05270 */
[----:B------:R-:W-:Y:S05]  /*2a40*/  @!P0 BRA `(.L_x_156) ;  /* 0x0000000000108947 */ /* 0x000fea0003800000 */
[----:B------:R-:W0:Y:S01]  /*2a50*/  LDC.64 R2, c[0x0][0x380] ;  /* 0x0000e000ff027b82 */ /* 0x000e220000000a00 */
[----:B------:R-:W-:-:S04]  /*2a60*/  IMAD R5, R5, 0x100, R0 ;  /* 0x0000010005057824 */ /* 0x000fc800078e0200 */
[----:B0-----:R-:W-:-:S05]  /*2a70*/  IMAD.WIDE.U32 R2, R5, 0x4, R2 ;  /* 0x0000000405027825 */ /* 0x001fca00078e0002 */
[----:B------:R0:W-:Y:S02]  /*2a80*/  REDG.E.ADD.STRONG.GPU desc[UR12][R2.64+0x200], R7 ;  /* 0x000200070200798e */ /* 0x0001e4000c12e10c */
.L_x_156:
[----:B------:R-:W-:Y:S05]  /*2a90*/  BSYNC.RECONVERGENT B0 ;  /* 0x0000000000007941 */ /* 0x000fea0003800200 */
.L_x_155:
[----:B------:R-:W1:Y:S01]  /*2aa0*/  LDCU UR5, c[0x0][0x390] ;  /* 0x00007200ff0577ac */ /* 0x000e620008000800 */
[----:B------:R-:W-:Y:S02]  /*2ab0*/  UIADD3 UR4, UPT, UPT, UR4, 0x1, URZ ;  /* 0x0000000104047890 */ /* 0x000fe4000fffe0ff */
[----:B-1----:R-:W-:-:S04]  /*2ac0*/  UIADD3 UR8, UPT, UPT, UR5, -0x1, URZ ;  /* 0xffffffff05087890 */ /* 0x002fc8000fffe0ff */
[----:B------:R-:W-:-:S04]  /*2ad0*/  ULEA.HI UR8, UR8, 0x1, URZ, 0x2 ;  /* 0x0000000108087891 */ /* 0x000fc8000f8f10ff */
[----:B------:R-:W-:-:S04]  /*2ae0*/  UISETP.LT.U32.AND UP0, UPT, UR8, UR5, UPT ;  /* 0x000000050800728c */ /* 0x000fc8000bf01070 */
[----:B------:R-:W-:-:S04]  /*2af0*/  USEL UR5, UR8, UR5, UP0 ;  /* 0x0000000508057287 */ /* 0x000fc80008000000 */
[----:B------:R-:W-:Y:S01]  /*2b00*/  UISETP.NE.AND UP0, UPT, UR4, UR5, UPT ;  /* 0x000000050400728c */ /* 0x000fe2000bf05270 */
[----:B------:R-:W-:Y:S08]  /*2b10*/  BAR.SYNC.DEFER_BLOCKING 0x0 ;  /* 0x0000000000007b1d */ /* 0x000ff00000010000 */
[----:B------:R-:W-:Y:S05]  /*2b20*/  BRA.U UP0, `(.L_x_223) ;  /* 0xffffffd5009c7547 */ /* 0x000fea000b83ffff */
[----:B------:R-:W-:Y:S05]  /*2b30*/  EXIT ;  /* 0x000000000000794d */ /* 0x000fea0003800000 */
.L_x_224:
        /* <DEDUP_REMOVED lines=12> */
.L_x_393:


//--------------------- .text._ZN3cub18CUB_300001_SM_10006detail10radix_sort31DeviceRadixSortSingleTileKernelINS1_5radix10policy_hubImijE10Policy1000ELNS0_9SortOrderE0EmijNS1_21identity_decomposer_tEEEvPKT1_PSA_PKT2_PSE_T3_iiT4_ --------------------------
	.section	.text._ZN3cub18CUB_300001_SM_10006detail10radix_sort31DeviceRadixSortSingleTileKernelINS1_5radix10policy_hubImijE10Policy1000ELNS0_9SortOrderE0EmijNS1_21identity_decomposer_tEEEvPKT1_PSA_PKT2_PSE_T3_iiT4_,"ax",@progbits
	.align	128
        .global         _ZN3cub18CUB_300001_SM_10006detail10radix_sort31DeviceRadixSortSingleTileKernelINS1_5radix10policy_hubImijE10Policy1000ELNS0_9SortOrderE0EmijNS1_21identity_decomposer_tEEEvPKT1_PSA_PKT2_PSE_T3_iiT4_
        .type           _ZN3cub18CUB_300001_SM_10006detail10radix_sort31DeviceRadixSortSingleTileKernelINS1_5radix10policy_hubImijE10Policy1000ELNS0_9SortOrderE0EmijNS1_21identity_decomposer_tEEEvPKT1_PSA_PKT2_PSE_T3_iiT4_,@function
        .size           _ZN3cub18CUB_300001_SM_10006detail10radix_sort31DeviceRadixSortSingleTileKernelINS1_5radix10policy_hubImijE10Policy1000ELNS0_9SortOrderE0EmijNS1_21identity_decomposer_tEEEvPKT1_PSA_PKT2_PSE_T3_iiT4_,(.L_x_394 - _ZN3cub18CUB_300001_SM_10006detail10radix_sort31DeviceRadixSortSingleTileKernelINS1_5radix10policy_hubImijE10Policy1000ELNS0_9SortOrderE0EmijNS1_21identity_decomposer_tEEEvPKT1_PSA_PKT2_PSE_T3_iiT4_)
        .other          _ZN3cub18CUB_300001_SM_10006detail10radix_sort31DeviceRadixSortSingleTileKernelINS1_5radix10policy_hubImijE10Policy1000ELNS0_9SortOrderE0EmijNS1_21identity_decomposer_tEEEvPKT1_PSA_PKT2_PSE_T3_iiT4_,@"STO_CUDA_ENTRY STV_DEFAULT"
_ZN3cub18CUB_300001_SM_10006detail10radix_sort31DeviceRadixSortSingleTileKernelINS1_5radix10policy_hubImijE10Policy1000ELNS0_9SortOrderE0EmijNS1_21identity_decomposer_tEEEvPKT1_PSA_PKT2_PSE_T3_iiT4_:
.text._ZN3cub18CUB_300001_SM_10006detail10radix_sort31DeviceRadixSortSingleTileKernelINS1_5radix10policy_hubImijE10Policy1000ELNS0_9SortOrderE0EmijNS1_21identity_decomposer_tEEEvPKT1_PSA_PKT2_PSE_T3_iiT4_:
[----:B------:R-:W-:Y:S01]  /*0000*/  LDC R1, c[0x0][0x37c] ;  /* 0x0000df00ff017b82 */ /* 0x000fe20000000800 */
[----:B------:R-:W0:Y:S01]  /*0010*/  S2R R0, SR_TID.X ;  /* 0x0000000000007919 */ /* 0x000e220000002100 */
[----:B------:R-:W1:Y:S06]  /*0020*/  LDCU UR4, c[0x0][0x3a0] ;  /* 0x00007400ff0477ac */ /* 0x000e6c0008000800 */
[----:B------:R-:W2:Y:S01]  /*0030*/  LDC.64 R4, c[0x0][0x380] ;  /* 0x0000e000ff047b82 */ /* 0x000ea20000000a00 */
[----:B------:R-:W-:Y:S01]  /*0040*/  IMAD.MOV.U32 R12, RZ, RZ, -0x1 ;  /* 0xffffffffff0c7424 */ /* 0x000fe200078e00ff */
[----:B------:R-:W-:Y:S01]  /*0050*/  MOV R16, 0xffffffff ;  /* 0xffffffff00107802 */ /* 0x000fe20000000f00 */
[----:B------:R-:W3:Y:S01]  /*0060*/  LDCU.64 UR10, c[0x0][0x358] ;  /* 0x00006b00ff0a77ac */ /* 0x000ee20008000a00 */
[----:B------:R-:W-:Y:S01]  /*0070*/  IMAD.MOV.U32 R13, RZ, RZ, -0x1 ;  /* 0xffffffffff0d7424 */ /* 0x000fe200078e00ff */
[----:B------:R-:W-:Y:S01]  /*0080*/  MOV R22, 0xffffffff ;  /* 0xffffffff00167802 */ /* 0x000fe20000000f00 */
[----:B------:R-:W-:Y:S01]  /*0090*/  IMAD.MOV.U32 R14, RZ, RZ, -0x1 ;  /* 0xffffffffff0e7424 */ /* 0x000fe200078e00ff */
[----:B------:R-:W4:Y:S01]  /*00a0*/  LDCU UR6, c[0x0][0x3a4] ;  /* 0x00007480ff0677ac */ /* 0x000f220008000800 */
[----:B------:R-:W-:Y:S01]  /*00b0*/  IMAD.MOV.U32 R15, RZ, RZ, -0x1 ;  /* 0xffffffffff0f7424 */ /* 0x000fe200078e00ff */
[----:B------:R-:W4:Y:S01]  /*00c0*/  LDC.64 R6, c[0x0][0x390] ;  /* 0x0000e400ff067b82 */ /* 0x000f220000000a00 */
[----:B------:R-:W-:Y:S01]  /*00d0*/  IMAD.MOV.U32 R17, RZ, RZ, -0x1 ;  /* 0xffffffffff117424 */ /* 0x000fe200078e00ff */
[----:B------:R-:W4:Y:S01]  /*00e0*/  LDCU UR7, c[0x0][0x3a8] ;  /* 0x00007500ff0777ac */ /* 0x000f220008000800 */
[----:B------:R-:W-:-:S02]  /*00f0*/  IMAD.MOV.U32 R18, RZ, RZ, -0x1 ;  /* 0xffffffffff127424 */ /* 0x000fc400078e00ff */
[----:B------:R-:W-:Y:S01]  /*0100*/  IMAD.MOV.U32 R19, RZ, RZ, -0x1 ;  /* 0xffffffffff137424 */ /* 0x000fe200078e00ff */
[----:B------:R-:W1:Y:S01]  /*0110*/  LDCU UR9, c[0x0][0x3a8] ;  /* 0x00007500ff0977ac */ /* 0x000e620008000800 */
[----:B------:R-:W-:Y:S02]  /*0120*/  IMAD.MOV.U32 R20, RZ, RZ, -0x1 ;  /* 0xffffffffff147424 */ /* 0x000fe400078e00ff */
[----:B------:R-:W-:Y:S02]  /*0130*/  IMAD.MOV.U32 R21, RZ, RZ, -0x1 ;  /* 0xffffffffff157424 */ /* 0x000fe400078e00ff */
[----:B------:R-:W-:Y:S02]  /*0140*/  IMAD.MOV.U32 R23, RZ, RZ, -0x1 ;  /* 0xffffffffff177424 */ /* 0x000fe400078e00ff */
[----:B------:R-:W-:Y:S02]  /*0150*/  IMAD.MOV.U32 R24, RZ, RZ, -0x1 ;  /* 0xffffffffff187424 */ /* 0x000fe400078e00ff */
[----:B------:R-:W-:-:S02]  /*0160*/  IMAD.MOV.U32 R25, RZ, RZ, -0x1 ;  /* 0xffffffffff197424 */ /* 0x000fc400078e00ff */
[----:B------:R-:W-:Y:S02]  /*0170*/  IMAD.MOV.U32 R26, RZ, RZ, -0x1 ;  /* 0xffffffffff1a7424 */ /* 0x000fe400078e00ff */
[----:B------:R-:W-:Y:S02]  /*0180*/  IMAD.MOV.U32 R27, RZ, RZ, -0x1 ;  /* 0xffffffffff1b7424 */ /* 0x000fe400078e00ff */
[----:B0-----:R-:W-:-:S04]  /*0190*/  IMAD R9, R0, 0x9, RZ ;  /* 0x0000000900097824 */ /* 0x001fc800078e02ff */
[C---:B------:R-:W-:Y:S01]  /*01a0*/  VIADD R2, R9.reuse, 0x1 ;  /* 0x0000000109027836 */ /* 0x040fe20000000000 */
[C---:B-1----:R-:W-:Y:S01]  /*01b0*/  ISETP.GE.AND P6, PT, R9.reuse, UR4, PT ;  /* 0x0000000409007c0c */ /* 0x042fe2000bfc6270 */
[C---:B------:R-:W-:Y:S01]  /*01c0*/  VIADD R3, R9.reuse, 0x2 ;  /* 0x0000000209037836 */ /* 0x040fe20000000000 */
[C---:B------:R-:W-:Y:S01]  /*01d0*/  IADD3 R11, PT, PT, R9.reuse, 0x7, RZ ;  /* 0x00000007090b7810 */ /* 0x040fe20007ffe0ff */
[C---:B------:R-:W-:Y:S01]  /*01e0*/  VIADD R8, R9.reuse, 0x3 ;  /* 0x0000000309087836 */ /* 0x040fe20000000000 */
[----:B------:R-:W-:Y:S01]  /*01f0*/  ISETP.GE.AND P5, PT, R2, UR4, PT ;  /* 0x0000000402007c0c */ /* 0x000fe2000bfa6270 */
[----:B------:R-:W-:Y:S01]  /*0200*/  VIADD R2, R9, 0x4 ;  /* 0x0000000409027836 */ /* 0x000fe20000000000 */
[----:B------:R-:W-:Y:S01]  /*0210*/  ISETP.GE.AND P0, PT, R3, UR4, PT ;  /* 0x0000000403007c0c */ /* 0x000fe2000bf06270 */
[C---:B------:R-:W-:Y:S01]  /*0220*/  VIADD R3, R9.reuse, 0x5 ;  /* 0x0000000509037836 */ /* 0x040fe20000000000 */
[----:B------:R-:W-:Y:S01]  /*0230*/  ISETP.GE.AND P1, PT, R8, UR4, PT ;  /* 0x0000000408007c0c */ /* 0x000fe2000bf26270 */
[----:B--2---:R-:W-:Y:S01]  /*0240*/  IMAD.WIDE.U32 R4, R9, 0x8, R4 ;  /* 0x0000000809047825 */ /* 0x004fe200078e0004 */
[----:B------:R-:W-:-:S02]  /*0250*/  ISETP.GE.AND P2, PT, R2, UR4, PT ;  /* 0x0000000402007c0c */ /* 0x000fc4000bf46270 */
[----:B------:R-:W-:Y:S01]  /*0260*/  ISETP.GE.AND P3, PT, R3, UR4, PT ;  /* 0x0000000403007c0c */ /* 0x000fe2000bf66270 */
[----:B------:R-:W-:Y:S01]  /*0270*/  IMAD.MOV.U32 R3, RZ, RZ, -0x1 ;  /* 0xffffffffff037424 */ /* 0x000fe200078e00ff */
[----:B------:R-:W-:Y:S01]  /*0280*/  MOV R2, 0xffffffff ;  /* 0xffffffff00027802 */ /* 0x000fe20000000f00 */
[C---:B------:R-:W-:Y:S01]  /*0290*/  VIADD R10, R9.reuse, 0x6 ;  /* 0x00000006090a7836 */ /* 0x040fe20000000000 */
[----:B------:R-:W-:Y:S01]  /*02a0*/  P2R R8, PR, RZ, 0x20 ;  /* 0x00000020ff087803 */ /* 0x000fe20000000000 */
[----:B------:R-:W-:Y:S01]  /*02b0*/  VIADD R37, R9, 0x8 ;  /* 0x0000000809257836 */ /* 0x000fe20000000000 */
[----:B---3--:R0:W5:Y:S01]  /*02c0*/  @!P5 LDG.E.64 R12, desc[UR10][R4.64+0x8] ;  /* 0x0000080a040cd981 */ /* 0x008162000c1e1b00 */
[----:B------:R-:W-:Y:S01]  /*02d0*/  ISETP.GE.AND P5, PT, R11, UR4, PT ;  /* 0x000000040b007c0c */ /* 0x000fe2000bfa6270 */
[----:B----4-:R-:W-:Y:S01]  /*02e0*/  IMAD.WIDE.U32 R6, R9, 0x4, R6 ;  /* 0x0000000409067825 */ /* 0x010fe200078e0006 */
[----:B------:R-:W-:Y:S01]  /*02f0*/  ISETP.GE.AND P4, PT, R10, UR4, PT ;  /* 0x000000040a007c0c */ /* 0x000fe2000bf86270 */
[----:B------:R0:W5:Y:S01]  /*0300*/  @!P6 LDG.E.64 R2, desc[UR10][R4.64] ;  /* 0x0000000a0402e981 */ /* 0x000162000c1e1b00 */
[----:B------:R-:W-:-:S03]  /*0310*/  ISETP.GE.AND P6, PT, R37, UR4, PT ;  /* 0x0000000425007c0c */ /* 0x000fc6000bfc6270 */
[----:B------:R0:W5:Y:S04]  /*0320*/  @!P0 LDG.E.64 R14, desc[UR10][R4.64+0x10] ;  /* 0x0000100a040e8981 */ /* 0x000168000c1e1b00 */
[----:B------:R0:W5:Y:S04]  /*0330*/  @!P1 LDG.E.64 R16, desc[UR10][R4.64+0x18] ;  /* 0x0000180a04109981 */ /* 0x000168000c1e1b00 */
[----:B------:R0:W5:Y:S04]  /*0340*/  @!P2 LDG.E.64 R18, desc[UR10][R4.64+0x20] ;  /* 0x0000200a0412a981 */ /* 0x000168000c1e1b00 */
[----:B------:R0:W5:Y:S04]  /*0350*/  @!P3 LDG.E.64 R20, desc[UR10][R4.64+0x28] ;  /* 0x0000280a0414b981 */ /* 0x000168000c1e1b00 */
[----:B------:R0:W5:Y:S04]  /*0360*/  @!P4 LDG.E.64 R22, desc[UR10][R4.64+0x30] ;  /* 0x0000300a0416c981 */ /* 0x000168000c1e1b00 */
[----:B------:R0:W5:Y:S04]  /*0370*/  @!P5 LDG.E.64 R24, desc[UR10][R4.64+0x38] ;  /* 0x0000380a0418d981 */ /* 0x000168000c1e1b00 */
[----:B------:R0:W5:Y:S01]  /*0380*/  @!P6 LDG.E.64 R26, desc[UR10][R4.64+0x40] ;  /* 0x0000400a041ae981 */ /* 0x000162000c1e1b00 */
[----:B------:R-:W-:Y:S01]  /*0390*/  BAR.SYNC.DEFER_BLOCKING 0x0 ;  /* 0x0000000000007b1d */ /* 0x000fe20000010000 */
[----:B------:R-:W-:-:S02]  /*03a0*/  P2R R10, PR, RZ, 0x1 ;  /* 0x00000001ff0a7803 */ /* 0x000fc40000000000 */
[----:B------:R-:W-:-:S04]  /*03b0*/  ISETP.NE.AND P0, PT, R8, RZ, PT ;  /* 0x000000ff0800720c */ /* 0x000fc80003f05270 */
[----:B------:R-:W-:Y:S02]  /*03c0*/  P2R R8, PR, RZ, 0x1 ;  /* 0x00000001ff087803 */ /* 0x000fe40000000000 */
[----:B------:R-:W-:Y:S01]  /*03d0*/  ISETP.GE.AND P0, PT, R9, UR4, PT ;  /* 0x0000000409007c0c */ /* 0x000fe2000bf06270 */
[----:B------:R-:W1:-:S12]  /*03e0*/  S2UR UR5, SR_CgaCtaId ;  /* 0x00000000000579c3 */ /* 0x000e580000008800 */
[----:B------:R0:W5:Y:S01]  /*03f0*/  @!P0 LDG.E R28, desc[UR10][R6.64] ;  /* 0x0000000a061c8981 */ /* 0x000162000c1e1900 */
[----:B------:R-:W-:-:S03]  /*0400*/  ISETP.NE.AND P0, PT, R8, RZ, PT ;  /* 0x000000ff0800720c */ /* 0x000fc60003f05270 */
[----:B------:R0:W5:Y:S04]  /*0410*/  @!P1 LDG.E R31, desc[UR10][R6.64+0xc] ;  /* 0x00000c0a061f9981 */ /* 0x000168000c1e1900 */
[----:B------:R0:W5:Y:S04]  /*0420*/  @!P2 LDG.E R32, desc[UR10][R6.64+0x10] ;  /* 0x0000100a0620a981 */ /* 0x000168000c1e1900 */
[----:B------:R0:W5:Y:S04]  /*0430*/  @!P3 LDG.E R33, desc[UR10][R6.64+0x14] ;  /* 0x0000140a0621b981 */ /* 0x000168000c1e1900 */
[----:B------:R0:W5:Y:S01]  /*0440*/  @!P0 LDG.E R29, desc[UR10][R6.64+0x4] ;  /* 0x0000040a061d8981 */ /* 0x000162000c1e1900 */
[----:B------:R-:W-:Y:S01]  /*0450*/  ISETP.NE.AND P0, PT, R10, RZ, PT ;  /* 0x000000ff0a00720c */ /* 0x000fe20003f05270 */
[----:B------:R-:W-:-:S02]  /*0460*/  UMOV UR4, 0x400 ;  /* 0x0000040000047882 */ /* 0x000fc40000000000 */
[----:B------:R0:W5:Y:S01]  /*0470*/  @!P4 LDG.E R34, desc[UR10][R6.64+0x18] ;  /* 0x0000180a0622c981 */ /* 0x000162000c1e1900 */
[----:B-1----:R-:W-:-:S03]  /*0480*/  ULEA UR4, UR5, UR4, 0x18 ;  /* 0x0000000405047291 */ /* 0x002fc6000f8ec0ff */
[----:B------:R0:W5:Y:S04]  /*0490*/  @!P5 LDG.E R35, desc[UR10][R6.64+0x1c] ;  /* 0x00001c0a0623d981 */ /* 0x000168000c1e1900 */
[----:B------:R0:W5:Y:S04]  /*04a0*/  @!P6 LDG.E R36, desc[UR10][R6.64+0x20] ;  /* 0x0000200a0624e981 */ /* 0x000168000c1e1900 */
[----:B------:R0:W5:Y:S01]  /*04b0*/  @!P0 LDG.E R30, desc[UR10][R6.64+0x8] ;  /* 0x0000080a061e8981 */ /* 0x000162000c1e1900 */
[----:B------:R-:W1:Y:S01]  /*04c0*/  S2R R37, SR_LANEID ;  /* 0x0000000000257919 */ /* 0x000e620000000000 */
[----:B------:R-:W-:-:S05]  /*04d0*/  LEA R39, R0, UR4, 0x2 ;  /* 0x0000000400277c11 */ /* 0x000fca000f8e10ff */
[----:B------:R-:W-:Y:S01]  /*04e0*/  IMAD R41, R0, 0x80, R39 ;  /* 0x0000008000297824 */ /* 0x000fe200078e0227 */
[----:B------:R-:W-:-:S03]  /*04f0*/  SHF.R.U32.HI R94, RZ, 0x5, R0 ;  /* 0x00000005ff5e7819 */ /* 0x000fc60000011600 */
[----:B------:R-:W-:Y:S01]  /*0500*/  IMAD R43, R0, -0x3c, R41 ;  /* 0xffffffc4002b7824 */ /* 0x000fe200078e0229 */
[----:B------:R-:W-:-:S03]  /*0510*/  LEA R38, R94, UR4, 0x2 ;  /* 0x000000045e267c11 */ /* 0x000fc6000f8e10ff */
[----:B------:R-:W-:Y:S01]  /*0520*/  IMAD R45, R0, -0x24, R43 ;  /* 0xffffffdc002d7824 */ /* 0x000fe200078e022b */
[----:B------:R-:W-:Y:S02]  /*0530*/  UIADD3 UR8, UPT, UPT, UR6, 0x6, URZ ;  /* 0x0000000606087890 */ /* 0x000fe4000fffe0ff */
[----:B------:R-:W-:Y:S01]  /*0540*/  UIADD3 UR5, UPT, UPT, -UR6, UR7, URZ ;  /* 0x0000000706057290 */ /* 0x000fe2000fffe1ff */
[----:B0-----:R-:W-:Y:S11]  /*0550*/  BAR.SYNC.DEFER_BLOCKING 0x0 ;  /* 0x0000000000007b1d */ /* 0x001ff60000010000 */
.L_x_226:
[----:B------:R-:W-:Y:S01]  /*0560*/  UISETP.LT.AND UP0, UPT, UR5, 0x6, UPT ;  /* 0x000000060500788c */ /* 0x000fe2000bf01270 */
[----:B------:R-:W-:Y:S01]  /*0570*/  STS [R39], RZ ;  /* 0x000000ff27007388 */ /* 0x000fe20000000800 */
[----:B------:R-:W-:Y:S01]  /*0580*/  UMOV UR6, 0x1 ;  /* 0x0000000100067882 */ /* 0x000fe20000000000 */
[----:B------:R-:W-:Y:S01]  /*0590*/  UIADD3 UR7, UPT, UPT, UR8, -0x6, URZ ;  /* 0xfffffffa08077890 */ /* 0x000fe2000fffe0ff */
[----:B-1----:R-:W-:Y:S01]  /*05a0*/  ISETP.NE.AND P1, PT, R37, 0x1f, PT ;  /* 0x0000001f2500780c */ /* 0x002fe20003f25270 */
[----:B------:R-:W-:Y:S01]  /*05b0*/  USEL UR4, UR5, 0x6, UP0 ;  /* 0x0000000605047887 */ /* 0x000fe20008000000 */
[----:B------:R-:W-:Y:S01]  /*05c0*/  STS [R39+0x400], RZ ;  /* 0x000400ff27007388 */ /* 0x000fe20000000800 */
[----:B------:R-:W-:Y:S01]  /*05d0*/  ISETP.NE.AND P2, PT, R94, 0x6, PT ;  /* 0x000000065e00780c */ /* 0x000fe20003f45270 */
[----:B------:R-:W-:Y:S01]  /*05e0*/  UISETP.GE.AND UP0, UPT, UR8, UR9, UPT ;  /* 0x000000090800728c */ /* 0x000fe2000bf06270 */
[----:B0--3-5:R-:W-:Y:S01]  /*05f0*/  SHF.R.U64 R4, R2, UR7, R3 ;  /* 0x0000000702047c19 */ /* 0x029fe20008001203 */
[----:B------:R-:W-:Y:S01]  /*0600*/  USHF.L.U32 UR4, UR6, UR4, URZ ;  /* 0x0000000406047299 */ /* 0x000fe200080006ff */
[----:B------:R-:W-:Y:S01]  /*0610*/  STS [R39+0x800], RZ ;  /* 0x000800ff27007388 */ /* 0x000fe20000000800 */
[----:B------:R-:W0:Y:S01]  /*0620*/  S2UR UR6, SR_CgaCtaId ;  /* 0x00000000000679c3 */ /* 0x000e220000008800 */
[----:B------:R-:W-:Y:S01]  /*0630*/  ISETP.NE.AND P3, PT, R94, 0x7, PT ;  /* 0x000000075e00780c */ /* 0x000fe20003f65270 */
[----:B------:R-:W-:Y:S01]  /*0640*/  UIADD3 UR4, UPT, UPT, UR4, -0x1, URZ ;  /* 0xffffffff04047890 */ /* 0x000fe2000fffe0ff */
[----:B------:R-:W-:Y:S04]  /*0650*/  STS [R39+0xc00], RZ ;  /* 0x000c00ff27007388 */ /* 0x000fe80000000800 */
[----:B------:R-:W-:Y:S01]  /*0660*/  STS [R39+0x1000], RZ ;  /* 0x001000ff27007388 */ /* 0x000fe20000000800 */
[----:B------:R-:W-:-:S03]  /*0670*/  LOP3.LUT R4, R4, UR4, RZ, 0xc0, !PT ;  /* 0x0000000404047c12 */ /* 0x000fc6000f8ec0ff */
[----:B------:R-:W-:Y:S02]  /*0680*/  STS [R39+0x1400], RZ ;  /* 0x001400ff27007388 */ /* 0x000fe40000000800 */
[----:B------:R-:W-:Y:S01]  /*0690*/  IMAD.SHL.U32 R5, R4, 0x400, RZ ;  /* 0x0000040004057824 */ /* 0x000fe200078e00ff */
[----:B------:R-:W-:Y:S01]  /*06a0*/  SHF.R.U32.HI R4, RZ, 0x4, R4 ;  /* 0x00000004ff047819 */ /* 0x000fe20000011604 */
[----:B------:R-:W-:Y:S03]  /*06b0*/  STS [R39+0x1800], RZ ;  /* 0x001800ff27007388 */ /* 0x000fe60000000800 */
[----:B------:R-:W-:Y:S01]  /*06c0*/  LOP3.LUT R42, R5, 0x7c00, RZ, 0xc0, !PT ;  /* 0x00007c00052a7812 */ /* 0x000fe200078ec0ff */
[----:B------:R-:W-:Y:S01]  /*06d0*/  STS [R39+0x1c00], RZ ;  /* 0x001c00ff27007388 */ /* 0x000fe20000000800 */
[----:B------:R-:W-:-:S03]  /*06e0*/  LOP3.LUT R4, R4, 0xffffffe, RZ, 0xc0, !PT ;  /* 0x0ffffffe04047812 */ /* 0x000fc600078ec0ff */
[----:B------:R-:W-:Y:S01]  /*06f0*/  STS [R39+0x2000], RZ ;  /* 0x002000ff27007388 */ /* 0x000fe20000000800 */
[----:B------:R-:W-:Y:S02]  /*0700*/  IADD3 R42, PT, PT, R4, R39, R42 ;  /* 0x00000027042a7210 */ /* 0x000fe40007ffe02a */
[----:B------:R-:W-:Y:S01]  /*0710*/  SHF.R.U64 R4, R12, UR7, R13 ;  /* 0x000000070c047c19 */ /* 0x000fe2000800120d */
[----:B------:R-:W-:Y:S03]  /*0720*/  STS [R39+0x2400], RZ ;  /* 0x002400ff27007388 */ /* 0x000fe60000000800 */
[----:B------:R-:W-:Y:S01]  /*0730*/  LOP3.LUT R4, R4, UR4, RZ, 0xc0, !PT ;  /* 0x0000000404047c12 */ /* 0x000fe2000f8ec0ff */
[----:B------:R-:W-:Y:S04]  /*0740*/  STS [R39+0x2800], RZ ;  /* 0x002800ff27007388 */ /* 0x000fe80000000800 */
[----:B------:R-:W-:Y:S01]  /*0750*/  STS [R39+0x2c00], RZ ;  /* 0x002c00ff27007388 */ /* 0x000fe20000000800 */
[----:B------:R-:W-:Y:S01]  /*0760*/  IMAD.SHL.U32 R5, R4, 0x400, RZ ;  /* 0x0000040004057824 */ /* 0x000fe200078e00ff */
[----:B------:R-:W-:-:S02]  /*0770*/  SHF.R.U32.HI R4, RZ, 0x4, R4 ;  /* 0x00000004ff047819 */ /* 0x000fc40000011604 */
[----:B------:R-:W-:Y:S02]  /*0780*/  STS [R39+0x3000], RZ ;  /* 0x003000ff27007388 */ /* 0x000fe40000000800 */
[----:B------:R-:W-:Y:S02]  /*0790*/  LOP3.LUT R44, R5, 0x7c00, RZ, 0xc0, !PT ;  /* 0x00007c00052c7812 */ /* 0x000fe400078ec0ff */
[----:B------:R-:W-:Y:S01]  /*07a0*/  STS [R39+0x3400], RZ ;  /* 0x003400ff27007388 */ /* 0x000fe20000000800 */
[----:B------:R-:W-:-:S03]  /*07b0*/  LOP3.LUT R4, R4, 0xffffffe, RZ, 0xc0, !PT ;  /* 0x0ffffffe04047812 */ /* 0x000fc600078ec0ff */
[----:B------:R-:W-:Y:S01]  /*07c0*/  STS [R39+0x3800], RZ ;  /* 0x003800ff27007388 */ /* 0x000fe20000000800 */
[----:B------:R-:W-:Y:S02]  /*07d0*/  IADD3 R44, PT, PT, R4, R39, R44 ;  /* 0x00000027042c7210 */ /* 0x000fe40007ffe02c */
[----:B------:R-:W-:Y:S01]  /*07e0*/  SHF.R.U64 R4, R14, UR7, R15 ;  /* 0x000000070e047c19 */ /* 0x000fe2000800120f */
[----:B------:R-:W-:Y:S03]  /*07f0*/  STS [R39+0x3c00], RZ ;  /* 0x003c00ff27007388 */ /* 0x000fe60000000800 */
[----:B------:R-:W-:Y:S01]  /*0800*/  LOP3.LUT R4, R4, UR4, RZ, 0xc0, !PT ;  /* 0x0000000404047c12 */ /* 0x000fe2000f8ec0ff */
[----:B------:R-:W-:Y:S03]  /*0810*/  STS [R39+0x4000], RZ ;  /* 0x004000ff27007388 */ /* 0x000fe60000000800 */
[----:B------:R-:W-:Y:S01]  /*0820*/  SHF.L.U32 R6, R4, 0xa, RZ ;  /* 0x0000000a04067819 */ /* 0x000fe200000006ff */
[----:B------:R-:W-:Y:S01]  /*0830*/  STS [R39+0x4400], RZ ;  /* 0x004400ff27007388 */ /* 0x000fe20000000800 */
[----:B------:R-:W-:-:S02]  /*0840*/  SHF.R.U32.HI R4, RZ, 0x4, R4 ;  /* 0x00000004ff047819 */ /* 0x000fc40000011604 */
        /* <DEDUP_REMOVED lines=20> */
[----:B------:R-:W1:Y:S02]  /*0990*/  LDS.U16 R40, [R42] ;  /* 0x000000002a287984 */ /* 0x000e640000000400 */
[----:B-1----:R-:W-:-:S05]  /*09a0*/  VIADD R5, R40, 0x1 ;  /* 0x0000000128057836 */ /* 0x002fca0000000000 */
[----:B------:R1:W-:Y:S04]  /*09b0*/  STS.U16 [R42], R5 ;  /* 0x000000052a007388 */ /* 0x0003e80000000400 */
[----:B------:R-:W2:Y:S01]  /*09c0*/  LDS.U16 R46, [R44] ;  /* 0x000000002c2e7984 */ /* 0x000ea20000000400 */
[----:B-1----:R-:W-:Y:S01]  /*09d0*/  IMAD.SHL.U32 R5, R4, 0x400, RZ ;  /* 0x0000040004057824 */ /* 0x002fe200078e00ff */
[----:B------:R-:W-:-:S04]  /*09e0*/  SHF.R.U32.HI R4, RZ, 0x4, R4 ;  /* 0x00000004ff047819 */ /* 0x000fc80000011604 */
[----:B------:R-:W-:Y:S02]  /*09f0*/  LOP3.LUT R50, R5, 0x7c00, RZ, 0xc0, !PT ;  /* 0x00007c0005327812 */ /* 0x000fe400078ec0ff */
[----:B------:R-:W-:-:S04]  /*0a00*/  LOP3.LUT R4, R4, 0xffffffe, RZ, 0xc0, !PT ;  /* 0x0ffffffe04047812 */ /* 0x000fc800078ec0ff */
[----:B------:R-:W-:Y:S02]  /*0a10*/  IADD3 R50, PT, PT, R4, R39, R50 ;  /* 0x0000002704327210 */ /* 0x000fe40007ffe032 */
[----:B------:R-:W-:-:S04]  /*0a20*/  SHF.R.U64 R4, R18, UR7, R19 ;  /* 0x0000000712047c19 */ /* 0x000fc80008001213 */
[----:B------:R-:W-:-:S05]  /*0a30*/  LOP3.LUT R4, R4, UR4, RZ, 0xc0, !PT ;  /* 0x0000000404047c12 */ /* 0x000fca000f8ec0ff */
[----:B------:R-:W-:Y:S01]  /*0a40*/  IMAD.SHL.U32 R6, R4, 0x400, RZ ;  /* 0x0000040004067824 */ /* 0x000fe200078e00ff */
[----:B------:R-:W-:-:S04]  /*0a50*/  SHF.R.U32.HI R4, RZ, 0x4, R4 ;  /* 0x00000004ff047819 */ /* 0x000fc80000011604 */
[----:B------:R-:W-:Y:S02]  /*0a60*/  LOP3.LUT R6, R6, 0x7c00, RZ, 0xc0, !PT ;  /* 0x00007c0006067812 */ /* 0x000fe400078ec0ff */
[----:B------:R-:W-:-:S04]  /*0a70*/  LOP3.LUT R4, R4, 0xffffffe, RZ, 0xc0, !PT ;  /* 0x0ffffffe04047812 */ /* 0x000fc800078ec0ff */
[----:B------:R-:W-:Y:S01]  /*0a80*/  IADD3 R52, PT, PT, R4, R39, R6 ;  /* 0x0000002704347210 */ /* 0x000fe20007ffe006 */
[----:B--2---:R-:W-:Y:S01]  /*0a90*/  VIADD R7, R46, 0x1 ;  /* 0x000000012e077836 */ /* 0x004fe20000000000 */
[----:B------:R-:W-:-:S04]  /*0aa0*/  SHF.R.U64 R4, R20, UR7, R21 ;  /* 0x0000000714047c19 */ /* 0x000fc80008001215 */
[----:B------:R-:W-:Y:S01]  /*0ab0*/  STS.U16 [R44], R7 ;  /* 0x000000072c007388 */ /* 0x000fe20000000400 */
[----:B------:R-:W-:-:S03]  /*0ac0*/  LOP3.LUT R4, R4, UR4, RZ, 0xc0, !PT ;  /* 0x0000000404047c12 */ /* 0x000fc6000f8ec0ff */
[----:B------:R-:W1:Y:S02]  /*0ad0*/  LDS.U16 R49, [R48] ;  /* 0x0000000030317984 */ /* 0x000e640000000400 */
[----:B-1----:R-:W-:-:S05]  /*0ae0*/  VIADD R5, R49, 0x1 ;  /* 0x0000000131057836 */ /* 0x002fca0000000000 */
[----:B------:R1:W-:Y:S04]  /*0af0*/  STS.U16 [R48], R5 ;  /* 0x0000000530007388 */ /* 0x0003e80000000400 */
[----:B------:R-:W2:Y:S01]  /*0b00*/  LDS.U16 R51, [R50] ;  /* 0x0000000032337984 */ /* 0x000ea20000000400 */
[----:B-1----:R-:W-:Y:S02]  /*0b10*/  SHF.L.U32 R5, R4, 0xa, RZ ;  /* 0x0000000a04057819 */ /* 0x002fe400000006ff */
[----:B------:R-:W-:Y:S02]  /*0b20*/  SHF.R.U32.HI R4, RZ, 0x4, R4 ;  /* 0x00000004ff047819 */ /* 0x000fe40000011604 */
        /* <DEDUP_REMOVED lines=24> */
[----:B------:R-:W-:Y:S01]  /*0cb0*/  LOP3.LUT R4, R4, UR4, RZ, 0xc0, !PT ;  /* 0x0000000404047c12 */ /* 0x000fe2000f8ec0ff */
[----:B------:R-:W-:Y:S02]  /*0cc0*/  UMOV UR4, 0x400 ;  /* 0x0000040000047882 */ /* 0x000fe40000000000 */
[----:B0-----:R-:W-:Y:S01]  /*0cd0*/  ULEA UR4, UR6, UR4, 0x18 ;  /* 0x0000000406047291 */ /* 0x001fe2000f8ec0ff */
[----:B------:R-:W-:Y:S02]  /*0ce0*/  SHF.L.U32 R6, R4, 0xa, RZ ;  /* 0x0000000a04067819 */ /* 0x000fe400000006ff */
[----:B------:R-:W-:Y:S02]  /*0cf0*/  SHF.R.U32.HI R4, RZ, 0x4, R4 ;  /* 0x00000004ff047819 */ /* 0x000fe40000011604 */
[----:B------:R-:W-:Y:S02]  /*0d00*/  LOP3.LUT R6, R6, 0x7c00, RZ, 0xc0, !PT ;  /* 0x00007c0006067812 */ /* 0x000fe400078ec0ff */
[----:B------:R-:W-:-:S04]  /*0d10*/  LOP3.LUT R4, R4, 0xffffffe, RZ, 0xc0, !PT ;  /* 0x0ffffffe04047812 */ /* 0x000fc800078ec0ff */
[----:B------:R-:W-:Y:S01]  /*0d20*/  IADD3 R60, PT, PT, R4, R39, R6 ;  /* 0x00000027043c7210 */ /* 0x000fe20007ffe006 */
[----:B--2---:R-:W-:-:S05]  /*0d30*/  VIADD R7, R55, 0x1 ;  /* 0x0000000137077836 */ /* 0x004fca0000000000 */
[----:B------:R-:W-:Y:S04]  /*0d40*/  STS.U16 [R54], R7 ;  /* 0x0000000736007388 */ /* 0x000fe80000000400 */
[----:B------:R-:W0:Y:S02]  /*0d50*/  LDS.U16 R57, [R56] ;  /* 0x0000000038397984 */ /* 0x000e240000000400 */
[----:B0-----:R-:W-:-:S05]  /*0d60*/  VIADD R5, R57, 0x1 ;  /* 0x0000000139057836 */ /* 0x001fca0000000000 */
[----:B------:R-:W-:Y:S04]  /*0d70*/  STS.U16 [R56], R5 ;  /* 0x0000000538007388 */ /* 0x000fe80000000400 */
[----:B------:R-:W0:Y:S02]  /*0d80*/  LDS.U16 R59, [R58] ;  /* 0x000000003a3b7984 */ /* 0x000e240000000400 */
[----:B0-----:R-:W-:-:S05]  /*0d90*/  VIADD R7, R59, 0x1 ;  /* 0x000000013b077836 */ /* 0x001fca0000000000 */
[----:B------:R-:W-:Y:S04]  /*0da0*/  STS.U16 [R58], R7 ;  /* 0x000000073a007388 */ /* 0x000fe80000000400 */
[----:B------:R-:W0:Y:S02]  /*0db0*/  LDS.U16 R61, [R60] ;  /* 0x000000003c3d7984 */ /* 0x000e240000000400 */
[----:B0-----:R-:W-:-:S05]  /*0dc0*/  VIADD R5, R61, 0x1 ;  /* 0x000000013d057836 */ /* 0x001fca0000000000 */
[----:B------:R-:W-:Y:S01]  /*0dd0*/  STS.U16 [R60], R5 ;  /* 0x000000053c007388 */ /* 0x000fe20000000400 */
[----:B------:R-:W-:Y:S06]  /*0de0*/  BAR.SYNC.DEFER_BLOCKING 0x0 ;  /* 0x0000000000007b1d */ /* 0x000fec0000010000 */
[----:B------:R-:W-:Y:S04]  /*0df0*/  LDS R62, [R41] ;  /* 0x00000000293e7984 */ /* 0x000fe80000000800 */
[----:B------:R-:W0:Y:S04]  /*0e00*/  LDS R63, [R41+0x4] ;  /* 0x00000400293f7984 */ /* 0x000e280000000800 */
[----:B------:R-:W1:Y:S04]  /*0e10*/  LDS R64, [R41+0x8] ;  /* 0x0000080029407984 */ /* 0x000e680000000800 */
[----:B------:R-:W2:Y:S04]  /*0e20*/  LDS R65, [R41+0xc] ;  /* 0x00000c0029417984 */ /* 0x000ea80000000800 */
[----:B------:R-:W3:Y:S04]  /*0e30*/  LDS R66, [R41+0x10] ;  /* 0x0000100029427984 */ /* 0x000ee80000000800 */
[----:B------:R-:W4:Y:S04]  /*0e40*/  LDS R67, [R41+0x14] ;  /* 0x0000140029437984 */ /* 0x000f280000000800 */
[----:B------:R-:W4:Y:S04]  /*0e50*/  LDS R68, [R41+0x18] ;  /* 0x0000180029447984 */ /* 0x000f280000000800 */
[----:B------:R-:W4:Y:S04]  /*0e60*/  LDS R69, [R41+0x1c] ;  /* 0x00001c0029457984 */ /* 0x000f280000000800 */
[----:B------:R-:W4:Y:S04]  /*0e70*/  LDS R70, [R41+0x20] ;  /* 0x0000200029467984 */ /* 0x000f280000000800 */
[----:B------:R-:W4:Y:S04]  /*0e80*/  LDS R71, [R41+0x24] ;  /* 0x0000240029477984 */ /* 0x000f280000000800 */
[----:B------:R-:W4:Y:S01]  /*0e90*/  LDS R72, [R41+0x28] ;  /* 0x0000280029487984 */ /* 0x000f220000000800 */
[----:B0-----:R-:W-:-:S03]  /*0ea0*/  IMAD.IADD R63, R62, 0x1, R63 ;  /* 0x000000013e3f7824 */ /* 0x001fc600078e023f */
[----:B------:R-:W0:Y:S01]  /*0eb0*/  LDS R73, [R41+0x2c] ;  /* 0x00002c0029497984 */ /* 0x000e220000000800 */
[----:B-1----:R-:W-:-:S03]  /*0ec0*/  IMAD.IADD R64, R64, 0x1, R63 ;  /* 0x0000000140407824 */ /* 0x002fc600078e023f */
[----:B------:R-:W1:Y:S01]  /*0ed0*/  LDS R74, [R41+0x30] ;  /* 0x00003000294a7984 */ /* 0x000e620000000800 */
[----:B--2---:R-:W-:-:S03]  /*0ee0*/  IMAD.IADD R65, R65, 0x1, R64 ;  /* 0x0000000141417824 */ /* 0x004fc600078e0240 */
[----:B------:R-:W2:Y:S02]  /*0ef0*/  LDS R75, [R41+0x34] ;  /* 0x00003400294b7984 */ /* 0x000ea40000000800 */
[----:B---3--:R-:W-:Y:S02]  /*0f00*/  IADD3 R66, PT, PT, R66, R65, RZ ;  /* 0x0000004142427210 */ /* 0x008fe40007ffe0ff */
[----:B------:R-:W3:Y:S03]  /*0f10*/  LDS R76, [R41+0x38] ;  /* 0x00003800294c7984 */ /* 0x000ee60000000800 */
[----:B----4-:R-:W-:Y:S01]  /*0f20*/  IMAD.IADD R67, R67, 0x1, R66 ;  /* 0x0000000143437824 */ /* 0x010fe200078e0242 */
[----:B------:R-:W4:Y:S03]  /*0f30*/  LDS R77, [R41+0x3c] ;  /* 0x00003c00294d7984 */ /* 0x000f260000000800 */
[----:B------:R-:W-:Y:S01]  /*0f40*/  IMAD.IADD R68, R68, 0x1, R67 ;  /* 0x0000000144447824 */ /* 0x000fe200078e0243 */
[----:B------:R-:W4:Y:S03]  /*0f50*/  LDS R78, [R41+0x40] ;  /* 0x00004000294e7984 */ /* 0x000f260000000800 */
[----:B------:R-:W-:Y:S01]  /*0f60*/  IMAD.IADD R69, R69, 0x1, R68 ;  /* 0x0000000145457824 */ /* 0x000fe200078e0244 */
[----:B------:R-:W4:Y:S03]  /*0f70*/  LDS R79, [R41+0x44] ;  /* 0x00004400294f7984 */ /* 0x000f260000000800 */
[----:B------:R-:W-:Y:S01]  /*0f80*/  IMAD.IADD R70, R70, 0x1, R69 ;  /* 0x0000000146467824 */ /* 0x000fe200078e0245 */
[----:B------:R-:W4:Y:S03]  /*0f90*/  LDS R80, [R41+0x48] ;  /* 0x0000480029507984 */ /* 0x000f260000000800 */
[----:B------:R-:W-:Y:S01]  /*0fa0*/  IMAD.IADD R71, R71, 0x1, R70 ;  /* 0x0000000147477824 */ /* 0x000fe200078e0246 */
[----:B------:R-:W4:Y:S04]  /*0fb0*/  LDS R81, [R41+0x4c] ;  /* 0x00004c0029517984 */ /* 0x000f280000000800 */
[----:B------:R-:W-:Y:S01]  /*0fc0*/  IADD3 R72, PT, PT, R72, R71, RZ ;  /* 0x0000004748487210 */ /* 0x000fe20007ffe0ff */
[----:B------:R-:W4:Y:S04]  /*0fd0*/  LDS R82, [R41+0x50] ;  /* 0x0000500029527984 */ /* 0x000f280000000800 */
[----:B0-----:R-:W-:Y:S01]  /*0fe0*/  IMAD.IADD R73, R73, 0x1, R72 ;  /* 0x0000000149497824 */ /* 0x001fe200078e0248 */
[----:B------:R-:W0:Y:S03]  /*0ff0*/  LDS R83, [R41+0x54] ;  /* 0x0000540029537984 */ /* 0x000e260000000800 */
[----:B-1----:R-:W-:Y:S01]  /*1000*/  IMAD.IADD R74, R74, 0x1, R73 ;  /* 0x000000014a4a7824 */ /* 0x002fe200078e0249 */
[----:B------:R-:W1:Y:S03]  /*1010*/  LDS R84, [R41+0x58] ;  /* 0x0000580029547984 */ /* 0x000e660000000800 */
[----:B--2---:R-:W-:Y:S01]  /*1020*/  IMAD.IADD R75, R75, 0x1, R74 ;  /* 0x000000014b4b7824 */ /* 0x004fe200078e024a */
[----:B------:R-:W2:Y:S03]  /*1030*/  LDS R85, [R41+0x5c] ;  /* 0x00005c0029557984 */ /* 0x000ea60000000800 */
[----:B---3--:R-:W-:Y:S01]  /*1040*/  IMAD.IADD R76, R76, 0x1, R75 ;  /* 0x000000014c4c7824 */ /* 0x008fe200078e024b */
[----:B------:R-:W3:Y:S03]  /*1050*/  LDS R86, [R41+0x60] ;  /* 0x0000600029567984 */ /* 0x000ee60000000800 */
[----:B----4-:R-:W-:Y:S01]  /*1060*/  IMAD.IADD R77, R77, 0x1, R76 ;  /* 0x000000014d4d7824 */ /* 0x010fe200078e024c */
[----:B------:R-:W4:Y:S04]  /*1070*/  LDS R87, [R41+0x64] ;  /* 0x0000640029577984 */ /* 0x000f280000000800 */
[----:B------:R-:W-:Y:S01]  /*1080*/  IADD3 R78, PT, PT, R78, R77, RZ ;  /* 0x0000004d4e4e7210 */ /* 0x000fe20007ffe0ff */
[----:B------:R-:W4:Y:S04]  /*1090*/  LDS R88, [R41+0x68] ;  /* 0x0000680029587984 */ /* 0x000f280000000800 */
[----:B------:R-:W-:Y:S01]  /*10a0*/  IMAD.IADD R79, R79, 0x1, R78 ;  /* 0x000000014f4f7824 */ /* 0x000fe200078e024e */
[----:B------:R-:W4:Y:S03]  /*10b0*/  LDS R89, [R41+0x6c] ;  /* 0x00006c0029597984 */ /* 0x000f260000000800 */
[----:B------:R-:W-:Y:S01]  /*10c0*/  IMAD.IADD R80, R80, 0x1, R79 ;  /* 0x0000000150507824 */ /* 0x000fe200078e024f */
[----:B------:R-:W4:Y:S03]  /*10d0*/  LDS R90, [R41+0x70] ;  /* 0x00007000295a7984 */ /* 0x000f260000000800 */
[----:B------:R-:W-:Y:S01]  /*10e0*/  IMAD.IADD R81, R81, 0x1, R80 ;  /* 0x0000000151517824 */ /* 0x000fe200078e0250 */
[----:B------:R-:W4:Y:S03]  /*10f0*/  LDS R91, [R41+0x74] ;  /* 0x00007400295b7984 */ /* 0x000f260000000800 */
[----:B------:R-:W-:Y:S01]  /*1100*/  IMAD.IADD R82, R82, 0x1, R81 ;  /* 0x0000000152527824 */ /* 0x000fe200078e0251 */
[----:B------:R-:W4:Y:S03]  /*1110*/  LDS R92, [R41+0x78] ;  /* 0x00007800295c7984 */ /* 0x000f260000000800 */
[----:B0-----:R-:W-:Y:S01]  /*1120*/  IMAD.IADD R83, R83, 0x1, R82 ;  /* 0x0000000153537824 */ /* 0x001fe200078e0252 */
[----:B------:R-:W0:Y:S04]  /*1130*/  LDS R93, [R41+0x7c] ;  /* 0x00007c00295d7984 */ /* 0x000e280000000800 */
[----:B-1----:R-:W-:Y:S01]  /*1140*/  IADD3 R84, PT, PT, R84, R83, RZ ;  /* 0x0000005354547210 */ /* 0x002fe20007ffe0ff */
[----:B------:R-:W1:Y:S04]  /*1150*/  LDS R4, [R41+0x80] ;  /* 0x0000800029047984 */ /* 0x000e680000000800 */
[----:B--2---:R-:W-:-:S04]  /*1160*/  IMAD.IADD R85, R85, 0x1, R84 ;  /* 0x0000000155557824 */ /* 0x004fc800078e0254 */
[----:B---3--:R-:W-:-:S04]  /*1170*/  IMAD.IADD R86, R86, 0x1, R85 ;  /* 0x0000000156567824 */ /* 0x008fc800078e0255 */
[----:B----4-:R-:W-:-:S04]  /*1180*/  IMAD.IADD R87, R87, 0x1, R86 ;  /* 0x0000000157577824 */ /* 0x010fc800078e0256 */
[----:B------:R-:W-:-:S04]  /*1190*/  IMAD.IADD R88, R88, 0x1, R87 ;  /* 0x0000000158587824 */ /* 0x000fc800078e0257 */
[----:B------:R-:W-:-:S05]  /*11a0*/  IMAD.IADD R89, R89, 0x1, R88 ;  /* 0x0000000159597824 */ /* 0x000fca00078e0258 */
[----:B------:R-:W-:-:S05]  /*11b0*/  IADD3 R90, PT, PT, R90, R89, RZ ;  /* 0x000000595a5a7210 */ /* 0x000fca0007ffe0ff */
[----:B------:R-:W-:-:S04]  /*11c0*/  IMAD.IADD R91, R91, 0x1, R90 ;  /* 0x000000015b5b7824 */ /* 0x000fc800078e025a */
[----:B------:R-:W-:-:S04]  /*11d0*/  IMAD.IADD R92, R92, 0x1, R91 ;  /* 0x000000015c5c7824 */ /* 0x000fc800078e025b */
[----:B0-----:R-:W-:-:S04]  /*11e0*/  IMAD.IADD R93, R93, 0x1, R92 ;  /* 0x000000015d5d7824 */ /* 0x001fc800078e025c */
[----:B-1----:R-:W-:-:S05]  /*11f0*/  IMAD.IADD R95, R4, 0x1, R93 ;  /* 0x00000001045f7824 */ /* 0x002fca00078e025d */
[----:B------:R-:W0:Y:S02]  /*1200*/  SHFL.UP P0, R4, R95, 0x1, RZ ;  /* 0x042000005f047989 */ /* 0x000e2400000000ff */
[----:B0-----:R-:W-:-:S05]  /*1210*/  @P0 IMAD.IADD R4, R95, 0x1, R4 ;  /* 0x000000015f040824 */ /* 0x001fca00078e0204 */
[----:B------:R-:W0:Y:S02]  /*1220*/  SHFL.UP P0, R5, R4, 0x2, RZ ;  /* 0x0440000004057989 */ /* 0x000e2400000000ff */
[----:B0-----:R-:W-:-:S05]  /*1230*/  @P0 IADD3 R5, PT, PT, R4, R5, RZ ;  /* 0x0000000504050210 */ /* 0x001fca0007ffe0ff */
[----:B------:R-:W0:Y:S02]  /*1240*/  SHFL.UP P0, R8, R5, 0x4, RZ ;  /* 0x0480000005087989 */ /* 0x000e2400000000ff */
[----:B0-----:R-:W-:-:S05]  /*1250*/  @P0 IMAD.IADD R8, R5, 0x1, R8 ;  /* 0x0000000105080824 */ /* 0x001fca00078e0208 */
[----:B------:R-:W0:Y:S02]  /*1260*/  SHFL.UP P0, R97, R8, 0x8, RZ ;  /* 0x0500000008617989 */ /* 0x000e2400000000ff */
[----:B0-----:R-:W-:-:S05]  /*1270*/  @P0 IMAD.IADD R97, R8, 0x1, R97 ;  /* 0x0000000108610824 */ /* 0x001fca00078e0261 */
[----:B------:R-:W0:Y:S02]  /*1280*/  SHFL.UP P0, R96, R97, 0x10, RZ ;  /* 0x0600000061607989 */ /* 0x000e2400000000ff */
[----:B0-----:R-:W-:Y:S01]  /*1290*/  @P0 IMAD.IADD R96, R97, 0x1, R96 ;  /* 0x0000000161600824 */ /* 0x001fe200078e0260 */
[----:B------:R-:W-:-:S03]  /*12a0*/  ISETP.NE.AND P0, PT, R94, 0x1, PT ;  /* 0x000000015e00780c */ /* 0x000fc60003f05270 */
[----:B------:R-:W-:Y:S01]  /*12b0*/  IMAD.IADD R95, R96, 0x1, -R95 ;  /* 0x00000001605f7824 */ /* 0x000fe200078e0a5f */
[----:B------:R-:W-:Y:S01]  /*12c0*/  @!P1 STS [R38+0x8400], R96 ;  /* 0x0084006026009388 */ /* 0x000fe20000000800 */
[----:B------:R-:W-:Y:S01]  /*12d0*/  BAR.SYNC.DEFER_BLOCKING 0x0 ;  /* 0x0000000000007b1d */ /* 0x000fe20000010000 */
[----:B------:R-:W-:-:S05]  /*12e0*/  ISETP.NE.AND P1, PT, R94, 0x4, PT ;  /* 0x000000045e00780c */ /* 0x000fca0003f25270 */
[----:B------:R-:W0:Y:S04]  /*12f0*/  LDS.128 R4, [UR4+0x8400] ;  /* 0x00840004ff047984 */ /* 0x000e280008000c00 */
[----:B------:R-:W1:Y:S01]  /*1300*/  LDS.128 R8, [UR4+0x8410] ;  /* 0x00841004ff087984 */ /* 0x000e620008000c00 */
[C---:B0-----:R-:W-:Y:S01]  /*1310*/  IMAD.IADD R5, R4.reuse, 0x1, R5 ;  /* 0x0000000104057824 */ /* 0x041fe200078e0205 */
[----:B------:R-:W-:Y:S02]  /*1320*/  SEL R47, R4, R47, !P0 ;  /* 0x0000002f042f7207 */ /* 0x000fe40004000000 */
[----:B------:R-:W-:Y:S01]  /*1330*/  ISETP.NE.AND P0, PT, R94, 0x2, PT ;  /* 0x000000025e00780c */ /* 0x000fe20003f05270 */
[----:B------:R-:W-:-:S03]  /*1340*/  IMAD.IADD R6, R6, 0x1, R5 ;  /* 0x0000000106067824 */ /* 0x000fc600078e0205 */
[----:B------:R-:W-:Y:S02]  /*1350*/  SEL R47, R5, R47, !P0 ;  /* 0x0000002f052f7207 */ /* 0x000fe40004000000 */
[----:B------:R-:W-:Y:S02]  /*1360*/  ISETP.NE.AND P0, PT, R94, 0x3, PT ;  /* 0x000000035e00780c */ /* 0x000fe40003f05270 */
[----:B------:R-:W-:Y:S02]  /*1370*/  IADD3 R7, PT, PT, R7, R6, RZ ;  /* 0x0000000607077210 */ /* 0x000fe40007ffe0ff */
[----:B------:R-:W-:Y:S02]  /*1380*/  SEL R47, R6, R47, !P0 ;  /* 0x0000002f062f7207 */ /* 0x000fe40004000000 */
[----:B------:R-:W-:Y:S01]  /*1390*/  ISETP.NE.AND P0, PT, R94, 0x5, PT ;  /* 0x000000055e00780c */ /* 0x000fe20003f05270 */
[C---:B-1----:R-:W-:Y:S01]  /*13a0*/  IMAD.IADD R8, R7.reuse, 0x1, R8 ;  /* 0x0000000107087824 */ /* 0x042fe200078e0208 */
[----:B------:R-:W-:-:S02]  /*13b0*/  SEL R47, R7, R47, !P1 ;  /* 0x0000002f072f7207 */ /* 0x000fc40004800000 */
[----:B------:R-:W-:Y:S01]  /*13c0*/  ISETP.NE.AND P1, PT, R37, RZ, PT ;  /* 0x000000ff2500720c */ /* 0x000fe20003f25270 */
[----:B------:R-:W-:Y:S01]  /*13d0*/  IMAD.IADD R9, R9, 0x1, R8 ;  /* 0x0000000109097824 */ /* 0x000fe200078e0208 */
[----:B------:R-:W-:Y:S02]  /*13e0*/  SEL R47, R8, R47, !P0 ;  /* 0x0000002f082f7207 */ /* 0x000fe40004000000 */
[----:B------:R-:W-:Y:S01]  /*13f0*/  ISETP.GT.U32.AND P0, PT, R0, 0x1f, PT ;  /* 0x0000001f0000780c */ /* 0x000fe20003f04070 */
[----:B------:R-:W-:Y:S01]  /*1400*/  IMAD.IADD R10, R10, 0x1, R9 ;  /* 0x000000010a0a7824 */ /* 0x000fe200078e0209 */
[----:B------:R-:W-:Y:S02]  /*1410*/  SEL R47, R9, R47, !P2 ;  /* 0x0000002f092f7207 */ /* 0x000fe40005000000 */
[----:B------:R-:W-:Y:S01]  /*1420*/  ISETP.GT.U32.OR P2, PT, R0, 0x1f, P1 ;  /* 0x0000001f0000780c */ /* 0x000fe20000f44470 */
[----:B------:R-:W-:Y:S01]  /*1430*/  IMAD.IADD R11, R11, 0x1, R10 ;  /* 0x000000010b0b7824 */ /* 0x000fe200078e020a */
[----:B------:R-:W-:-:S02]  /*1440*/  SEL R4, R95, RZ, P1 ;  /* 0x000000ff5f047207 */ /* 0x000fc40000800000 */
[----:B------:R-:W-:-:S05]  /*1450*/  SEL R47, R10, R47, !P3 ;  /* 0x0000002f0a2f7207 */ /* 0x000fca0005800000 */
[----:B------:R-:W-:Y:S02]  /*1460*/  @P0 IADD3 R95, PT, PT, R47, R4, RZ ;  /* 0x000000042f5f0210 */ /* 0x000fe40007ffe0ff */
[----:B------:R-:W-:Y:S02]  /*1470*/  ISETP.NE.AND P0, PT, R0, RZ, PT ;  /* 0x000000ff0000720c */ /* 0x000fe40003f05270 */
[----:B------:R-:W-:-:S05]  /*1480*/  @!P2 IMAD.U32 R95, R11, 0x10000, RZ ;  /* 0x000100000b5fa824 */ /* 0x000fca00078e00ff */
[----:B------:R-:W-:Y:S01]  /*1490*/  @!P2 STS [UR4+0x8428], R95 ;  /* 0x0084285fff00a988 */ /* 0x000fe20008000804 */
[----:B------:R-:W-:Y:S06]  /*14a0*/  BAR.SYNC.DEFER_BLOCKING 0x0 ;  /* 0x0000000000007b1d */ /* 0x000fec0000010000 */
[----:B------:R-:W0:Y:S02]  /*14b0*/  LDS R4, [UR4+0x8428] ;  /* 0x00842804ff047984 */ /* 0x000e240008000800 */
[----:B0-----:R-:W-:-:S05]  /*14c0*/  SEL R4, R4, RZ, P0 ;  /* 0x000000ff04047207 */ /* 0x001fca0000000000 */
[----:B------:R-:W-:-:S04]  /*14d0*/  IMAD.IADD R4, R4, 0x1, R95 ;  /* 0x0000000104047824 */ /* 0x000fc800078e025f */
[--C-:B------:R-:W-:Y:S01]  /*14e0*/  IMAD.IADD R62, R62, 0x1, R4.reuse ;  /* 0x000000013e3e7824 */ /* 0x100fe200078e0204 */
[-C--:B------:R-:W-:Y:S01]  /*14f0*/  IADD3 R8, PT, PT, R65, R4.reuse, RZ ;  /* 0x0000000441087210 */ /* 0x080fe20007ffe0ff */
[--C-:B------:R-:W-:Y:S01]  /*1500*/  IMAD.IADD R6, R63, 0x1, R4.reuse ;  /* 0x000000013f067824 */ /* 0x100fe200078e0204 */
[-C--:B------:R-:W-:Y:S01]  /*1510*/  IADD3 R98, PT, PT, R71, R4.reuse, RZ ;  /* 0x0000000447627210 */ /* 0x080fe20007ffe0ff */
[--C-:B------:R-:W-:Y:S01]  /*1520*/  IMAD.IADD R64, R64, 0x1, R4.reuse ;  /* 0x0000000140407824 */ /* 0x100fe200078e0204 */
[-C--:B------:R-:W-:Y:S01]  /*1530*/  IADD3 R104, PT, PT, R77, R4.reuse, RZ ;  /* 0x000000044d687210 */ /* 0x080fe20007ffe0ff */
[--C-:B------:R-:W-:Y:S01]  /*1540*/  IMAD.IADD R66, R66, 0x1, R4.reuse ;  /* 0x0000000142427824 */ /* 0x100fe200078e0204 */
[-C--:B------:R-:W-:Y:S01]  /*1550*/  IADD3 R110, PT, PT, R83, R4.reuse, RZ ;  /* 0x00000004536e7210 */ /* 0x080fe20007ffe0ff */
[--C-:B------:R-:W-:Y:S01]  /*1560*/  IMAD.IADD R10, R67, 0x1, R4.reuse ;  /* 0x00000001430a7824 */ /* 0x100fe200078e0204 */
[----:B------:R-:W-:Y:S01]  /*1570*/  IADD3 R116, PT, PT, R89, R4, RZ ;  /* 0x0000000459747210 */ /* 0x000fe20007ffe0ff */
[--C-:B------:R-:W-:Y:S01]  /*1580*/  IMAD.IADD R68, R68, 0x1, R4.reuse ;  /* 0x0000000144447824 */ /* 0x100fe200078e0204 */
[----:B------:R-:W-:Y:S01]  /*1590*/  STS [R41], R4 ;  /* 0x0000000429007388 */ /* 0x000fe20000000800 */
[----:B------:R-:W-:-:S02]  /*15a0*/  IMAD.IADD R96, R69, 0x1, R4 ;  /* 0x0000000145607824 */ /* 0x000fc400078e0204 */
[--C-:B------:R-:W-:Y:S01]  /*15b0*/  IMAD.IADD R70, R70, 0x1, R4.reuse ;  /* 0x0000000146467824 */ /* 0x100fe200078e0204 */
[----:B------:R-:W-:Y:S01]  /*15c0*/  STS [R41+0x4], R62 ;  /* 0x0000043e29007388 */ /* 0x000fe20000000800 */
[--C-:B------:R-:W-:Y:S02]  /*15d0*/  IMAD.IADD R72, R72, 0x1, R4.reuse ;  /* 0x0000000148487824 */ /* 0x100fe400078e0204 */
[--C-:B------:R-:W-:Y:S01]  /*15e0*/  IMAD.IADD R100, R73, 0x1, R4.reuse ;  /* 0x0000000149647824 */ /* 0x100fe200078e0204 */
[----:B------:R-:W-:Y:S01]  /*15f0*/  STS [R41+0x8], R6 ;  /* 0x0000080629007388 */ /* 0x000fe20000000800 */
[--C-:B------:R-:W-:Y:S02]  /*1600*/  IMAD.IADD R74, R74, 0x1, R4.reuse ;  /* 0x000000014a4a7824 */ /* 0x100fe400078e0204 */
[--C-:B------:R-:W-:Y:S01]  /*1610*/  IMAD.IADD R102, R75, 0x1, R4.reuse ;  /* 0x000000014b667824 */ /* 0x100fe200078e0204 */
[----:B------:R-:W-:Y:S01]  /*1620*/  STS [R41+0xc], R64 ;  /* 0x00000c4029007388 */ /* 0x000fe20000000800 */
        /* <DEDUP_REMOVED lines=21> */
[----:B------:R-:W-:-:S03]  /*1780*/  IMAD.IADD R120, R93, 0x1, R4 ;  /* 0x000000015d787824 */ /* 0x000fc600078e0204 */
[----:B------:R-:W-:Y:S04]  /*1790*/  STS [R41+0x2c], R72 ;  /* 0x00002c4829007388 */ /* 0x000fe80000000800 */
        /* <DEDUP_REMOVED lines=20> */
[----:B------:R-:W-:Y:S01]  /*18e0*/  STS [R41+0x80], R120 ;  /* 0x0000807829007388 */ /* 0x000fe20000000800 */
[----:B------:R-:W-:Y:S06]  /*18f0*/  BAR.SYNC.DEFER_BLOCKING 0x0 ;  /* 0x0000000000007b1d */ /* 0x000fec0000010000 */
[----:B------:R-:W0:Y:S04]  /*1900*/  LDS.U16 R5, [R42] ;  /* 0x000000002a057984 */ /* 0x000e280000000400 */
[----:B------:R-:W1:Y:S04]  /*1910*/  LDS.U16 R7, [R44] ;  /* 0x000000002c077984 */ /* 0x000e680000000400 */
[----:B------:R-:W2:Y:S04]  /*1920*/  LDS.U16 R48, [R48] ;  /* 0x0000000030307984 */ /* 0x000ea80000000400 */
[----:B------:R-:W3:Y:S04]  /*1930*/  LDS.U16 R50, [R50] ;  /* 0x0000000032327984 */ /* 0x000ee80000000400 */
[----:B------:R-:W4:Y:S04]  /*1940*/  LDS.U16 R52, [R52] ;  /* 0x0000000034347984 */ /* 0x000f280000000400 */
[----:B------:R-:W4:Y:S04]  /*1950*/  LDS.U16 R54, [R54] ;  /* 0x0000000036367984 */ /* 0x000f280000000400 */
[----:B------:R-:W4:Y:S04]  /*1960*/  LDS.U16 R56, [R56] ;  /* 0x0000000038387984 */ /* 0x000f280000000400 */
[----:B------:R-:W4:Y:S04]  /*1970*/  LDS.U16 R58, [R58] ;  /* 0x000000003a3a7984 */ /* 0x000f280000000400 */
[----:B------:R-:W4:Y:S01]  /*1980*/  LDS.U16 R60, [R60] ;  /* 0x000000003c3c7984 */ /* 0x000f220000000400 */
[----:B0-----:R-:W-:Y:S01]  /*1990*/  IMAD.IADD R40, R40, 0x1, R5 ;  /* 0x0000000128287824 */ /* 0x001fe200078e0205 */
[----:B-1----:R-:W-:Y:S01]  /*19a0*/  IADD3 R4, PT, PT, R46, R7, RZ ;  /* 0x000000072e047210 */ /* 0x002fe20007ffe0ff */
[----:B--2---:R-:W-:-:S02]  /*19b0*/  IMAD.IADD R6, R49, 0x1, R48 ;  /* 0x0000000131067824 */ /* 0x004fc400078e0230 */
[----:B---3--:R-:W-:Y:S02]  /*19c0*/  IMAD.IADD R8, R51, 0x1, R50 ;  /* 0x0000000133087824 */ /* 0x008fe400078e0232 */
[----:B----4-:R-:W-:Y:S02]  /*19d0*/  IMAD.IADD R10, R53, 0x1, R52 ;  /* 0x00000001350a7824 */ /* 0x010fe400078e0234 */
[----:B------:R-:W-:Y:S01]  /*19e0*/  IMAD.IADD R54, R55, 0x1, R54 ;  /* 0x0000000137367824 */ /* 0x000fe200078e0236 */
[----:B------:R-:W-:Y:S01]  /*19f0*/  IADD3 R56, PT, PT, R57, R56, RZ ;  /* 0x0000003839387210 */ /* 0x000fe20007ffe0ff */
[----:B------:R-:W-:Y:S02]  /*1a00*/  IMAD.IADD R58, R59, 0x1, R58 ;  /* 0x000000013b3a7824 */ /* 0x000fe400078e023a */
[----:B------:R-:W-:Y:S01]  /*1a10*/  IMAD.IADD R60, R61, 0x1, R60 ;  /* 0x000000013d3c7824 */ /* 0x000fe200078e023c */
[----:B------:R-:W-:Y:S06]  /*1a20*/  BAR.SYNC.DEFER_BLOCKING 0x0 ;  /* 0x0000000000007b1d */ /* 0x000fec0000010000 */
[----:B------:R-:W-:Y:S05]  /*1a30*/  BRA.U UP0, `(.L_x_225) ;  /* 0x0000000100f47547 */ /* 0x000fea000b800000 */
[----:B------:R-:W-:Y:S01]  /*1a40*/  LEA R5, R40, UR4, 0x3 ;  /* 0x0000000428057c11 */ /* 0x000fe2000f8e18ff */
[----:B------:R-:W-:Y:S01]  /*1a50*/  UIADD3 UR8, UPT, UPT, UR8, 0x6, URZ ;  /* 0x0000000608087890 */ /* 0x000fe2000fffe0ff */
[----:B------:R-:W-:Y:S01]  /*1a60*/  LEA R7, R4, UR4, 0x3 ;  /* 0x0000000404077c11 */ /* 0x000fe2000f8e18ff */
[----:B------:R-:W-:Y:S01]  /*1a70*/  UIADD3 UR5, UPT, UPT, UR5, -0x6, URZ ;  /* 0xfffffffa05057890 */ /* 0x000fe2000fffe0ff */
[----:B------:R-:W-:Y:S01]  /*1a80*/  LEA R9, R6, UR4, 0x3 ;  /* 0x0000000406097c11 */ /* 0x000fe2000f8e18ff */
[----:B------:R0:W-:Y:S01]  /*1a90*/  STS.64 [R5], R2 ;  /* 0x0000000205007388 */ /* 0x0001e20000000a00 */
[----:B------:R-:W-:Y:S01]  /*1aa0*/  LEA R11, R8, UR4, 0x3 ;  /* 0x00000004080b7c11 */ /* 0x000fe2000f8e18ff */
[----:B------:R-:W-:Y:S01]  /*1ab0*/  IMAD R55, R40, -0x4, R5 ;  /* 0xfffffffc28377824 */ /* 0x000fe200078e0205 */
[----:B------:R-:W-:Y:S01]  /*1ac0*/  LEA R49, R10, UR4, 0x3 ;  /* 0x000000040a317c11 */ /* 0x000fe2000f8e18ff */
[----:B------:R1:W-:Y:S01]  /*1ad0*/  STS.64 [R7], R12 ;  /* 0x0000000c07007388 */ /* 0x0003e20000000a00 */
[----:B------:R-:W-:Y:S01]  /*1ae0*/  LEA R51, R56, UR4, 0x3 ;  /* 0x0000000438337c11 */ /* 0x000fe2000f8e18ff */
[----:B------:R-:W-:Y:S01]  /*1af0*/  IMAD R4, R4, -0x4, R7 ;  /* 0xfffffffc04047824 */ /* 0x000fe200078e0207 */
[----:B------:R-:W-:Y:S01]  /*1b00*/  LEA R53, R58, UR4, 0x3 ;  /* 0x000000043a357c11 */ /* 0x000fe2000f8e18ff */
[----:B------:R2:W-:Y:S01]  /*1b10*/  STS.64 [R9], R14 ;  /* 0x0000000e09007388 */ /* 0x0005e20000000a00 */
[----:B------:R-:W-:-:S02]  /*1b20*/  IMAD R57, R6, -0x4, R9 ;  /* 0xfffffffc06397824 */ /* 0x000fc400078e0209 */
[----:B------:R-:W-:Y:S01]  /*1b30*/  IMAD R6, R8, -0x4, R11 ;  /* 0xfffffffc08067824 */ /* 0x000fe200078e020b */
[----:B0-----:R-:W-:Y:S01]  /*1b40*/  LEA R5, R54, UR4, 0x3 ;  /* 0x0000000436057c11 */ /* 0x001fe2000f8e18ff */
[----:B------:R0:W-:Y:S01]  /*1b50*/  STS.64 [R11], R16 ;  /* 0x000000100b007388 */ /* 0x0001e20000000a00 */
[----:B------:R-:W-:Y:S01]  /*1b60*/  IMAD R59, R10, -0x4, R49 ;  /* 0xfffffffc0a3b7824 */ /* 0x000fe200078e0231 */
[----:B-1----:R-:W-:Y:S02]  /*1b70*/  LEA R7, R60, UR4, 0x3 ;  /* 0x000000043c077c11 */ /* 0x002fe4000f8e18ff */
[----:B------:R3:W-:Y:S01]  /*1b80*/  STS.64 [R49], R18 ;  /* 0x0000001231007388 */ /* 0x0007e20000000a00 */
[----:B------:R-:W-:Y:S02]  /*1b90*/  IMAD R8, R54, -0x4, R5 ;  /* 0xfffffffc36087824 */ /* 0x000fe400078e0205 */
[----:B--2---:R-:W-:Y:S01]  /*1ba0*/  IMAD R9, R56, -0x4, R51 ;  /* 0xfffffffc38097824 */ /* 0x004fe200078e0233 */
[----:B------:R3:W-:Y:S01]  /*1bb0*/  STS.64 [R5], R20 ;  /* 0x0000001405007388 */ /* 0x0007e20000000a00 */
[----:B------:R-:W-:-:S03]  /*1bc0*/  IMAD R10, R58, -0x4, R53 ;  /* 0xfffffffc3a0a7824 */ /* 0x000fc600078e0235 */
[----:B------:R3:W-:Y:S01]  /*1bd0*/  STS.64 [R51], R22 ;  /* 0x0000001633007388 */ /* 0x0007e20000000a00 */
[----:B0-----:R-:W-:-:S03]  /*1be0*/  IMAD R11, R60, -0x4, R7 ;  /* 0xfffffffc3c0b7824 */ /* 0x001fc600078e0207 */
[----:B------:R3:W-:Y:S04]  /*1bf0*/  STS.64 [R53], R24 ;  /* 0x0000001835007388 */ /* 0x0007e80000000a00 */
[----:B------:R3:W-:Y:S01]  /*1c00*/  STS.64 [R7], R26 ;  /* 0x0000001a07007388 */ /* 0x0007e20000000a00 */
[----:B------:R-:W-:Y:S06]  /*1c10*/  BAR.SYNC.DEFER_BLOCKING 0x0 ;  /* 0x0000000000007b1d */ /* 0x000fec0000010000 */
[----:B------:R3:W0:Y:S04]  /*1c20*/  LDS.64 R2, [R43] ;  /* 0x000000002b027984 */ /* 0x0006280000000a00 */
[----:B------:R3:W2:Y:S04]  /*1c30*/  LDS.64 R12, [R43+0x8] ;  /* 0x000008002b0c7984 */ /* 0x0006a80000000a00 */
[----:B------:R3:W4:Y:S04]  /*1c40*/  LDS.64 R14, [R43+0x10] ;  /* 0x000010002b0e7984 */ /* 0x0007280000000a00 */
[----:B------:R3:W1:Y:S04]  /*1c50*/  LDS.64 R16, [R43+0x18] ;  /* 0x000018002b107984 */ /* 0x0006680000000a00 */
[----:B------:R3:W0:Y:S04]  /*1c60*/  LDS.64 R18, [R43+0x20] ;  /* 0x000020002b127984 */ /* 0x0006280000000a00 */
[----:B------:R3:W0:Y:S04]  /*1c70*/  LDS.64 R20, [R43+0x28] ;  /* 0x000028002b147984 */ /* 0x0006280000000a00 */
[----:B------:R3:W0:Y:S04]  /*1c80*/  LDS.64 R22, [R43+0x30] ;  /* 0x000030002b167984 */ /* 0x0006280000000a00 */
[----:B------:R3:W0:Y:S04]  /*1c90*/  LDS.64 R24, [R43+0x38] ;  /* 0x000038002b187984 */ /* 0x0006280000000a00 */
[----:B------:R3:W0:Y:S01]  /*1ca0*/  LDS.64 R26, [R43+0x40] ;  /* 0x000040002b1a7984 */ /* 0x0006220000000a00 */
[----:B------:R-:W-:Y:S06]  /*1cb0*/  BAR.SYNC.DEFER_BLOCKING 0x0 ;  /* 0x0000000000007b1d */ /* 0x000fec0000010000 */
[----:B------:R3:W-:Y:S04]  /*1cc0*/  STS [R55], R28 ;  /* 0x0000001c37007388 */ /* 0x0007e80000000800 */
[----:B------:R3:W-:Y:S04]  /*1cd0*/  STS [R4], R29 ;  /* 0x0000001d04007388 */ /* 0x0007e80000000800 */
[----:B------:R3:W-:Y:S04]  /*1ce0*/  STS [R57], R30 ;  /* 0x0000001e39007388 */ /* 0x0007e80000000800 */
[----:B------:R3:W-:Y:S04]  /*1cf0*/  STS [R6], R31 ;  /* 0x0000001f06007388 */ /* 0x0007e80000000800 */
[----:B------:R3:W-:Y:S04]  /*1d00*/  STS [R59], R32 ;  /* 0x000000203b007388 */ /* 0x0007e80000000800 */
[----:B------:R3:W-:Y:S04]  /*1d10*/  STS [R8], R33 ;  /* 0x0000002108007388 */ /* 0x0007e80000000800 */
[----:B------:R3:W-:Y:S04]  /*1d20*/  STS [R9], R34 ;  /* 0x0000002209007388 */ /* 0x0007e80000000800 */
[----:B------:R3:W-:Y:S04]  /*1d30*/  STS [R10], R35 ;  /* 0x000000230a007388 */ /* 0x0007e80000000800 */
[----:B------:R3:W-:Y:S01]  /*1d40*/  STS [R11], R36 ;  /* 0x000000240b007388 */ /* 0x0007e20000000800 */
[----:B------:R-:W-:Y:S06]  /*1d50*/  BAR.SYNC.DEFER_BLOCKING 0x0 ;  /* 0x0000000000007b1d */ /* 0x000fec0000010000 */
[----:B------:R3:W0:Y:S04]  /*1d60*/  LDS R28, [R45] ;  /* 0x000000002d1c7984 */ /* 0x0006280000000800 */
[----:B------:R3:W0:Y:S04]  /*1d70*/  LDS R29, [R45+0x4] ;  /* 0x000004002d1d7984 */ /* 0x0006280000000800 */
[----:B------:R3:W0:Y:S04]  /*1d80*/  LDS R30, [R45+0x8] ;  /* 0x000008002d1e7984 */ /* 0x0006280000000800 */
[----:B------:R3:W0:Y:S04]  /*1d90*/  LDS R31, [R45+0xc] ;  /* 0x00000c002d1f7984 */ /* 0x0006280000000800 */
[----:B------:R3:W0:Y:S04]  /*1da0*/  LDS R32, [R45+0x10] ;  /* 0x000010002d207984 */ /* 0x0006280000000800 */
[----:B------:R3:W0:Y:S04]  /*1db0*/  LDS R33, [R45+0x14] ;  /* 0x000014002d217984 */ /* 0x0006280000000800 */
[----:B------:R3:W0:Y:S04]  /*1dc0*/  LDS R34, [R45+0x18] ;  /* 0x000018002d227984 */ /* 0x0006280000000800 */
[----:B------:R3:W0:Y:S04]  /*1dd0*/  LDS R35, [R45+0x1c] ;  /* 0x00001c002d237984 */ /* 0x0006280000000800 */
[----:B------:R3:W0:Y:S01]  /*1de0*/  LDS R36, [R45+0x20] ;  /* 0x000020002d247984 */ /* 0x0006220000000800 */
[----:B------:R-:W-:Y:S06]  /*1df0*/  BAR.SYNC.DEFER_BLOCKING 0x0 ;  /* 0x0000000000007b1d */ /* 0x000fec0000010000 */
[----:B-12-4-:R-:W-:Y:S05]  /*1e00*/  BRA `(.L_x_226) ;  /* 0xffffffe400d47947 */ /* 0x016fea000383ffff */
.L_x_225:
[----:B------:R-:W-:Y:S01]  /*1e10*/  LEA R5, R40, UR4, 0x3 ;  /* 0x0000000428057c11 */ /* 0x000fe2000f8e18ff */
[----:B------:R-:W-:Y:S01]  /*1e20*/  IMAD R45, R0, -0x1c, R45 ;  /* 0xffffffe4002d7824 */ /* 0x000fe200078e022d */
[----:B------:R-:W-:Y:S01]  /*1e30*/  LEA R7, R4, UR4, 0x3 ;  /* 0x0000000404077c11 */ /* 0x000fe2000f8e18ff */
[----:B------:R-:W0:Y:S01]  /*1e40*/  LDCU UR5, c[0x0][0x3a0] ;  /* 0x00007400ff0577ac */ /* 0x000e220008000800 */
        /* <DEDUP_REMOVED lines=9> */
[----:B------:R-:W-:Y:S01]  /*1ee0*/  STS.64 [R9], R14 ;  /* 0x0000000e09007388 */ /* 0x000fe20000000a00 */
[----:B------:R-:W-:-:S02]  /*1ef0*/  IMAD R47, R6, -0x4, R9 ;  /* 0xfffffffc062f7824 */ /* 0x000fc400078e0209 */
[----:B------:R-:W-:Y:S01]  /*1f00*/  IMAD R40, R8, -0x4, R11 ;  /* 0xfffffffc08287824 */ /* 0x000fe200078e020b */
[----:B-1----:R-:W-:Y:S01]  /*1f10*/  LEA R3, R54, UR4, 0x3 ;  /* 0x0000000436037c11 */ /* 0x002fe2000f8e18ff */
[----:B------:R-:W-:Y:S01]  /*1f20*/  STS.64 [R11], R16 ;  /* 0x000000100b007388 */ /* 0x000fe20000000a00 */
[----:B------:R-:W-:Y:S01]  /*1f30*/  IMAD R49, R10, -0x4, R37 ;  /* 0xfffffffc0a317824 */ /* 0x000fe200078e0225 */
[----:B--2---:R-:W-:Y:S02]  /*1f40*/  LEA R13, R56, UR4, 0x3 ;  /* 0x00000004380d7c11 */ /* 0x004fe4000f8e18ff */
[----:B------:R1:W-:Y:S01]  /*1f50*/  STS.64 [R37], R18 ;  /* 0x0000001225007388 */ /* 0x0003e20000000a00 */
[----:B------:R-:W-:Y:S01]  /*1f60*/  IMAD R54, R54, -0x4, R3 ;  /* 0xfffffffc36367824 */ /* 0x000fe200078e0203 */
[----:B0-----:R-:W-:Y:S01]  /*1f70*/  ISETP.GE.U32.AND P6, PT, R0, UR5, PT ;  /* 0x0000000500007c0c */ /* 0x001fe2000bfc6070 */
[----:B------:R-:W-:Y:S01]  /*1f80*/  IMAD R58, R58, -0x4, R39 ;  /* 0xfffffffc3a3a7824 */ /* 0x000fe200078e0227 */
[----:B------:R0:W-:Y:S01]  /*1f90*/  STS.64 [R3], R20 ;  /* 0x0000001403007388 */ /* 0x0001e20000000a00 */
[----:B------:R-:W-:-:S03]  /*1fa0*/  IMAD R51, R56, -0x4, R13 ;  /* 0xfffffffc38337824 */ /* 0x000fc600078e020d */
[----:B------:R-:W-:Y:S04]  /*1fb0*/  STS.64 [R13], R22 ;  /* 0x000000160d007388 */ /* 0x000fe80000000a00 */
[----:B------:R2:W-:Y:S01]  /*1fc0*/  STS.64 [R39], R24 ;  /* 0x0000001827007388 */ /* 0x0005e20000000a00 */
[----:B-1----:R-:W-:-:S03]  /*1fd0*/  IMAD R37, R60, -0x4, R41 ;  /* 0xfffffffc3c257824 */ /* 0x002fc600078e0229 */
[----:B------:R1:W-:Y:S01]  /*1fe0*/  STS.64 [R41], R26 ;  /* 0x0000001a29007388 */ /* 0x0003e20000000a00 */
[----:B0-----:R-:W0:Y:S08]  /*1ff0*/  LDC.64 R20, c[0x0][0x388] ;  /* 0x0000e200ff147b82 */ /* 0x001e300000000a00 */
[----:B------:R-:W-:Y:S01]  /*2000*/  BAR.SYNC.DEFER_BLOCKING 0x0 ;  /* 0x0000000000007b1d */ /* 0x000fe20000010000 */
[----:B--2---:R-:W-:-:S07]  /*2010*/  IMAD R24, R0, -0x4, R45 ;  /* 0xfffffffc00187824 */ /* 0x004fce00078e022d */
[----:B------:R-:W2:Y:S01]  /*2020*/  LDC.64 R22, c[0x0][0x398] ;  /* 0x0000e600ff167b82 */ /* 0x000ea20000000a00 */
[----:B-1----:R-:W-:-:S05]  /*2030*/  VIADD R26, R0, 0x100 ;  /* 0x00000100001a7836 */ /* 0x002fca0000000000 */
[----:B------:R-:W-:Y:S01]  /*2040*/  ISETP.GE.U32.AND P0, PT, R26, UR5, PT ;  /* 0x000000051a007c0c */ /* 0x000fe2000bf06070 */
[----:B------:R-:W-:-:S05]  /*2050*/  VIADD R26, R0, 0x500 ;  /* 0x00000500001a7836 */ /* 0x000fca0000000000 */
[----:B------:R-:W-:Y:S01]  /*2060*/  ISETP.GE.U32.AND P4, PT, R26, UR5, PT ;  /* 0x000000051a007c0c */ /* 0x000fe2000bf86070 */
[C---:B------:R-:W-:Y:S02]  /*2070*/  VIADD R26, R0.reuse, 0x700 ;  /* 0x00000700001a7836 */ /* 0x040fe40000000000 */
[C---:B0-----:R-:W-:Y:S01]  /*2080*/  IMAD.WIDE.U32 R20, R0.reuse, 0x8, R20 ;  /* 0x0000000800147825 */ /* 0x041fe200078e0014 */
[----:B------:R-:W0:Y:S04]  /*2090*/  LDS.64 R2, [R45] ;  /* 0x000000002d027984 */ /* 0x000e280000000a00 */
[----:B------:R-:W-:Y:S01]  /*20a0*/  LDS.64 R4, [R45+0x800] ;  /* 0x000800002d047984 */ /* 0x000fe20000000a00 */
[----:B--2---:R-:W-:-:S03]  /*20b0*/  IMAD.WIDE.U32 R22, R0, 0x4, R22 ;  /* 0x0000000400167825 */ /* 0x004fc600078e0016 */
[----:B------:R-:W-:Y:S04]  /*20c0*/  LDS.64 R6, [R45+0x1000] ;  /* 0x001000002d067984 */ /* 0x000fe80000000a00 */
[----:B------:R-:W-:Y:S04]  /*20d0*/  LDS.64 R8, [R45+0x1800] ;  /* 0x001800002d087984 */ /* 0x000fe80000000a00 */
[----:B------:R-:W-:Y:S04]  /*20e0*/  LDS.64 R10, [R45+0x2000] ;  /* 0x002000002d0a7984 */ /* 0x000fe80000000a00 */
[----:B------:R-:W-:Y:S04]  /*20f0*/  LDS.64 R12, [R45+0x2800] ;  /* 0x002800002d0c7984 */ /* 0x000fe80000000a00 */
[----:B------:R-:W-:Y:S04]  /*2100*/  LDS.64 R14, [R45+0x3000] ;  /* 0x003000002d0e7984 */ /* 0x000fe80000000a00 */
[----:B------:R-:W-:Y:S04]  /*2110*/  LDS.64 R16, [R45+0x3800] ;  /* 0x003800002d107984 */ /* 0x000fe80000000a00 */
[----:B------:R-:W-:Y:S01]  /*2120*/  LDS.64 R18, [R45+0x4000] ;  /* 0x004000002d127984 */ /* 0x000fe20000000a00 */
[----:B------:R-:W-:Y:S06]  /*2130*/  BAR.SYNC.DEFER_BLOCKING 0x0 ;  /* 0x0000000000007b1d */ /* 0x000fec0000010000 */
[----:B------:R1:W-:Y:S04]  /*2140*/  STS [R43], R28 ;  /* 0x0000001c2b007388 */ /* 0x0003e80000000800 */
[----:B------:R-:W-:Y:S04]  /*2150*/  STS [R38], R29 ;  /* 0x0000001d26007388 */ /* 0x000fe80000000800 */
[----:B------:R2:W-:Y:S01]  /*2160*/  STS [R47], R30 ;  /* 0x0000001e2f007388 */ /* 0x0005e20000000800 */
[----:B-1----:R-:W-:-:S03]  /*2170*/  VIADD R28, R0, 0x200 ;  /* 0x00000200001c7836 */ /* 0x002fc60000000000 */
[----:B------:R-:W-:Y:S02]  /*2180*/  STS [R40], R31 ;  /* 0x0000001f28007388 */ /* 0x000fe40000000800 */
[----:B------:R-:W-:Y:S02]  /*2190*/  ISETP.GE.U32.AND P1, PT, R28, UR5, PT ;  /* 0x000000051c007c0c */ /* 0x000fe4000bf26070 */
[----:B------:R1:W-:Y:S01]  /*21a0*/  STS [R49], R32 ;  /* 0x0000002031007388 */ /* 0x0003e20000000800 */
[C---:B------:R-:W-:Y:S01]  /*21b0*/  VIADD R28, R0.reuse, 0x600 ;  /* 0x00000600001c7836 */ /* 0x040fe20000000000 */
[----:B--2---:R-:W-:Y:S02]  /*21c0*/  IADD3 R30, PT, PT, R0, 0x300, RZ ;  /* 0x00000300001e7810 */ /* 0x004fe40007ffe0ff */
[----:B------:R-:W-:Y:S02]  /*21d0*/  STS [R54], R33 ;  /* 0x0000002136007388 */ /* 0x000fe40000000800 */
[----:B------:R-:W-:-:S02]  /*21e0*/  ISETP.GE.U32.AND P2, PT, R30, UR5, PT ;  /* 0x000000051e007c0c */ /* 0x000fc4000bf46070 */
[----:B------:R-:W-:Y:S01]  /*21f0*/  STS [R51], R34 ;  /* 0x0000002233007388 */ /* 0x000fe20000000800 */
[----:B------:R-:W-:Y:S02]  /*2200*/  ISETP.GE.U32.AND P5, PT, R28, UR5, PT ;  /* 0x000000051c007c0c */ /* 0x000fe4000bfa6070 */
[C---:B-1----:R-:W-:Y:S01]  /*2210*/  LOP3.LUT R32, R0.reuse, 0x400, RZ, 0xfc, !PT ;  /* 0x0000040000207812 */ /* 0x042fe200078efcff */
[----:B------:R-:W-:Y:S01]  /*2220*/  STS [R58], R35 ;  /* 0x000000233a007388 */ /* 0x000fe20000000800 */
[----:B------:R-:W-:Y:S02]  /*2230*/  LOP3.LUT R0, R0, 0x800, RZ, 0xfc, !PT ;  /* 0x0000080000007812 */ /* 0x000fe400078efcff */
[----:B------:R-:W-:Y:S01]  /*2240*/  ISETP.GE.U32.AND P3, PT, R32, UR5, PT ;  /* 0x0000000520007c0c */ /* 0x000fe2000bf66070 */
[----:B------:R-:W-:Y:S01]  /*2250*/  STS [R37], R36 ;  /* 0x0000002425007388 */ /* 0x000fe20000000800 */
[----:B------:R-:W-:Y:S06]  /*2260*/  BAR.SYNC.DEFER_BLOCKING 0x0 ;  /* 0x0000000000007b1d */ /* 0x000fec0000010000 */
[----:B------:R-:W1:Y:S04]  /*2270*/  @!P6 LDS R39, [R24] ;  /* 0x000000001827e984 */ /* 0x000e680000000800 */
[----:B------:R-:W2:Y:S04]  /*2280*/  LDS R25, [R24+0x400] ;  /* 0x0004000018197984 */ /* 0x000ea80000000800 */
[----:B------:R-:W3:Y:S04]  /*2290*/  LDS R27, [R24+0x800] ;  /* 0x00080000181b7984 */ /* 0x000ee80000000800 */
[----:B------:R-:W4:Y:S04]  /*22a0*/  LDS R29, [R24+0xc00] ;  /* 0x000c0000181d7984 */ /* 0x000f280000000800 */
[----:B------:R-:W5:Y:S04]  /*22b0*/  LDS R31, [R24+0x1000] ;  /* 0x00100000181f7984 */ /* 0x000f680000000800 */
[----:B------:R-:W5:Y:S04]  /*22c0*/  LDS R33, [R24+0x1400] ;  /* 0x0014000018217984 */ /* 0x000f680000000800 */
[----:B------:R-:W5:Y:S04]  /*22d0*/  LDS R35, [R24+0x1800] ;  /* 0x0018000018237984 */ /* 0x000f680000000800 */
[----:B------:R-:W5:Y:S04]  /*22e0*/  LDS R37, [R24+0x1c00] ;  /* 0x001c000018257984 */ /* 0x000f680000000800 */
[----:B0-----:R0:W-:Y:S04]  /*22f0*/  @!P6 STG.E.64 desc[UR10][R20.64], R2 ;  /* 0x000000021400e986 */ /* 0x0011e8000c101b0a */
[----:B-1----:R0:W-:Y:S01]  /*2300*/  @!P6 STG.E desc[UR10][R22.64], R39 ;  /* 0x000000271600e986 */ /* 0x0021e2000c10190a */
[----:B------:R-:W-:-:S03]  /*2310*/  ISETP.GE.U32.AND P6, PT, R26, UR5, PT ;  /* 0x000000051a007c0c */ /* 0x000fc6000bfc6070 */
[----:B------:R0:W-:Y:S04]  /*2320*/  @!P0 STG.E.64 desc[UR10][R20.64+0x800], R4 ;  /* 0x0008000414008986 */ /* 0x0001e8000c101b0a */
[----:B--2---:R0:W-:Y:S01]  /*2330*/  @!P0 STG.E desc[UR10][R22.64+0x400], R25 ;  /* 0x0004001916008986 */ /* 0x0041e2000c10190a */
[----:B------:R-:W-:-:S03]  /*2340*/  ISETP.GE.U32.AND P0, PT, R0, UR5, PT ;  /* 0x0000000500007c0c */ /* 0x000fc6000bf06070 */
[----:B------:R0:W-:Y:S04]  /*2350*/  @!P1 STG.E.64 desc[UR10][R20.64+0x1000], R6 ;  /* 0x0010000614009986 */ /* 0x0001e8000c101b0a */
[----:B---3--:R0:W-:Y:S04]  /*2360*/  @!P1 STG.E desc[UR10][R22.64+0x800], R27 ;  /* 0x0008001b16009986 */ /* 0x0081e8000c10190a */
[----:B------:R0:W-:Y:S04]  /*2370*/  @!P2 STG.E.64 desc[UR10][R20.64+0x1800], R8 ;  /* 0x001800081400a986 */ /* 0x0001e8000c101b0a */
[----:B----4-:R0:W-:Y:S04]  /*2380*/  @!P2 STG.E desc[UR10][R22.64+0xc00], R29 ;  /* 0x000c001d1600a986 */ /* 0x0101e8000c10190a */
[----:B------:R0:W-:Y:S04]  /*2390*/  @!P3 STG.E.64 desc[UR10][R20.64+0x2000], R10 ;  /* 0x0020000a1400b986 */ /* 0x0001e8000c101b0a */
[----:B-----5:R0:W-:Y:S04]  /*23a0*/  @!P3 STG.E desc[UR10][R22.64+0x1000], R31 ;  /* 0x0010001f1600b986 */ /* 0x0201e8000c10190a */
[----:B------:R0:W-:Y:S04]  /*23b0*/  @!P4 STG.E.64 desc[UR10][R20.64+0x2800], R12 ;  /* 0x0028000c1400c986 */ /* 0x0001e8000c101b0a */
[----:B------:R0:W-:Y:S04]  /*23c0*/  @!P4 STG.E desc[UR10][R22.64+0x1400], R33 ;  /* 0x001400211600c986 */ /* 0x0001e8000c10190a */
[----:B------:R0:W-:Y:S04]  /*23d0*/  @!P5 STG.E.64 desc[UR10][R20.64+0x3000], R14 ;  /* 0x0030000e1400d986 */ /* 0x0001e8000c101b0a */
[----:B------:R0:W-:Y:S04]  /*23e0*/  @!P5 STG.E desc[UR10][R22.64+0x1800], R35 ;  /* 0x001800231600d986 */ /* 0x0001e8000c10190a */
[----:B------:R0:W-:Y:S04]  /*23f0*/  @!P6 STG.E.64 desc[UR10][R20.64+0x3800], R16 ;  /* 0x003800101400e986 */ /* 0x0001e8000c101b0a */
[----:B------:R0:W-:Y:S01]  /*2400*/  @!P6 STG.E desc[UR10][R22.64+0x1c00], R37 ;  /* 0x001c00251600e986 */ /* 0x0001e2000c10190a */
[----:B------:R-:W-:Y:S05]  /*2410*/  @P0 EXIT ;  /* 0x000000000000094d */ /* 0x000fea0003800000 */
[----:B0-----:R-:W0:Y:S04]  /*2420*/  LDS R3, [R24+0x2000] ;  /* 0x0020000018037984 */ /* 0x001e280000000800 */
[----:B------:R-:W-:Y:S04]  /*2430*/  STG.E.64 desc[UR10][R20.64+0x4000], R18 ;  /* 0x0040001214007986 */ /* 0x000fe8000c101b0a */
[----:B0-----:R-:W-:Y:S01]  /*2440*/  STG.E desc[UR10][R22.64+0x2000], R3 ;  /* 0x0020000316007986 */ /* 0x001fe2000c10190a */
[----:B------:R-:W-:Y:S05]  /*2450*/  EXIT ;  /* 0x000000000000794d */ /* 0x000fea0003800000 */
.L_x_227:
        /* <DEDUP_REMOVED lines=10> */
.L_x_394:


//--------------------- .text._ZN3cub18CUB_300001_SM_10006detail11EmptyKernelIvEEvv --------------------------
	.section	.text._ZN3cub18CUB_300001_SM_10006detail11EmptyKernelIvEEvv,"ax",@progbits
	.align	128
        .global         _ZN3cub18CUB_300001_SM_10006detail11EmptyKernelIvEEvv
        .type           _ZN3cub18CUB_300001_SM_10006detail11EmptyKernelIvEEvv,@function
        .size           _ZN3cub18CUB_300001_SM_10006detail11EmptyKernelIvEEvv,(.L_x_395 - _ZN3cub18CUB_300001_SM_10006detail11EmptyKernelIvEEvv)
        .other          _ZN3cub18CUB_300001_SM_10006detail11EmptyKernelIvEEvv,@"STO_CUDA_ENTRY STV_DEFAULT"
_ZN3cub18CUB_300001_SM_10006detail11EmptyKernelIvEEvv:
.text._ZN3cub18CUB_300001_SM_10006detail11EmptyKernelIvEEvv:
[----:B------:R-:W-:Y:S01]  /*0000*/  LDC R1, c[0x0][0x37c] ;  /* 0x0000df00ff017b82 */ /* 0x000fe20000000800 */
[----:B------:R-:W-:Y:S05]  /*0010*/  EXIT ;  /* 0x000000000000794d */ /* 0x000fea0003800000 */
.L_x_228:
        /* <DEDUP_REMOVED lines=14> */
.L_x_395:


//--------------------- .text._Z38extractPositionsAndCalculateKeysKernelP4BodyPmi6VectorS2_b --------------------------
	.section	.text._Z38extractPositionsAndCalculateKeysKernelP4BodyPmi6VectorS2_b,"ax",@progbits
	.align	128
        .global         _Z38extractPositionsAndCalculateKeysKernelP4BodyPmi6VectorS2_b
        .type           _Z38extractPositionsAndCalculateKeysKernelP4BodyPmi6VectorS2_b,@function
        .size           _Z38extractPositionsAndCalculateKeysKernelP4BodyPmi6VectorS2_b,(.L_x_381 - _Z38extractPositionsAndCalculateKeysKernelP4BodyPmi6VectorS2_b)
        .other          _Z38extractPositionsAndCalculateKeysKernelP4BodyPmi6VectorS2_b,@"STO_CUDA_ENTRY STV_DEFAULT"
_Z38extractPositionsAndCalculateKeysKernelP4BodyPmi6VectorS2_b:
.text._Z38extractPositionsAndCalculateKeysKernelP4BodyPmi6VectorS2_b:
[----:B------:R-:W-:Y:S01]  /*0000*/  LDC R1, c[0x0][0x37c] ;  /* 0x0000df00ff017b82 */ /* 0x000fe20000000800 */
[----:B------:R-:W0:Y:S07]  /*0010*/  S2R R3, SR_TID.X ;  /* 0x0000000000037919 */ /* 0x000e2e0000002100 */
[----:B------:R-:W0:Y:S01]  /*0020*/  S2UR UR4, SR_CTAID.X ;  /* 0x00000000000479c3 */ /* 0x000e220000002500 */
[----:B------:R-:W1:Y:S07]  /*0030*/  LDCU UR5, c[0x0][0x390] ;  /* 0x00007200ff0577ac */ /* 0x000e6e0008000800 */
[----:B------:R-:W0:Y:S02]  /*0040*/  LDC R0, c[0x0][0x360] ;  /* 0x0000d800ff007b82 */ /* 0x000e240000000800 */
[----:B0-----:R-:W-:-:S05]  /*0050*/  IMAD R0, R0, UR4, R3 ;  /* 0x0000000400007c24 */ /* 0x001fca000f8e0203 */
[----:B-1----:R-:W-:-:S13]  /*0060*/  ISETP.GE.AND P0, PT, R0, UR5, PT ;  /* 0x0000000500007c0c */ /* 0x002fda000bf06270 */
[----:B------:R-:W-:Y:S05]  /*0070*/  @P0 EXIT ;  /* 0x000000000000094d */ /* 0x000fea0003800000 */
[----:B------:R-:W0:Y:S01]  /*0080*/  LDC.64 R10, c[0x0][0x398] ;  /* 0x0000e600ff0a7b82 */ /* 0x000e220000000a00 */
[----:B------:R-:W0:Y:S01]  /*0090*/  LDCU.64 UR4, c[0x0][0x3b0] ;  /* 0x00007600ff0477ac */ /* 0x000e220008000a00 */
[----:B------:R-:W1:Y:S06]  /*00a0*/  LDCU.64 UR10, c[0x0][0x358] ;  /* 0x00006b00ff0a77ac */ /* 0x000e6c0008000a00 */
[----:B------:R-:W2:Y:S01]  /*00b0*/  LDC.64 R8, c[0x0][0x380] ;  /* 0x0000e000ff087b82 */ /* 0x000ea20000000a00 */
[----:B0-----:R-:W-:-:S06]  /*00c0*/  DADD R10, -R10, UR4 ;  /* 0x000000040a0a7e29 */ /* 0x001fcc0008000100 */
[----:B------:R-:W0:Y:S01]  /*00d0*/  MUFU.RCP64H R13, R11 ;  /* 0x0000000b000d7308 */ /* 0x000e220000001800 */
[----:B--2---:R-:W-:-:S04]  /*00e0*/  IMAD.WIDE R8, R0, 0x60, R8 ;  /* 0x0000006000087825 */ /* 0x004fc800078e0208 */
[----:B------:R-:W-:Y:S01]  /*00f0*/  VIADD R12, R11, 0x300402 ;  /* 0x003004020b0c7836 */ /* 0x000fe20000000000 */
[----:B-1----:R-:W5:Y:S04]  /*0100*/  LDG.E.64 R2, desc[UR10][R8.64+0x18] ;  /* 0x0000180a08027981 */ /* 0x002f68000c1e1b00 */
[----:B------:R-:W5:Y:S04]  /*0110*/  LDG.E.64 R4, desc[UR10][R8.64+0x20] ;  /* 0x0000200a08047981 */ /* 0x000f68000c1e1b00 */
[----:B------:R1:W5:Y:S01]  /*0120*/  LDG.E.64 R6, desc[UR10][R8.64+0x28] ;  /* 0x0000280a08067981 */ /* 0x000362000c1e1b00 */
[----:B------:R-:W-:Y:S01]  /*0130*/  FSETP.GEU.AND P0, PT, |R12|, 5.8789094863358348022e-39, PT ;  /* 0x004004020c00780b */ /* 0x000fe20003f0e200 */
[----:B0-----:R-:W-:-:S08]  /*0140*/  DFMA R14, -R10, R12, 1 ;  /* 0x3ff000000a0e742b */ /* 0x001fd0000000010c */
[----:B------:R-:W-:-:S08]  /*0150*/  DFMA R14, R14, R14, R14 ;  /* 0x0000000e0e0e722b */ /* 0x000fd0000000000e */
[----:B------:R-:W-:-:S08]  /*0160*/  DFMA R14, R12, R14, R12 ;  /* 0x0000000e0c0e722b */ /* 0x000fd0000000000c */
[----:B------:R-:W-:-:S08]  /*0170*/  DFMA R16, -R10, R14, 1 ;  /* 0x3ff000000a10742b */ /* 0x000fd0000000010e */
[----:B-1----:R-:W-:Y:S01]  /*0180*/  DFMA R8, R14, R16, R14 ;  /* 0x000000100e08722b */ /* 0x002fe2000000000e */
[----:B------:R-:W-:Y:S10]  /*0190*/  @P0 BRA `(.L_x_229) ;  /* 0x0000000000200947 */ /* 0x000ff40003800000 */
[----:B------:R-:W-:Y:S01]  /*01a0*/  LOP3.LUT R8, R11, 0x7fffffff, RZ, 0xc0, !PT ;  /* 0x7fffffff0b087812 */ /* 0x000fe200078ec0ff */
[----:B------:R-:W-:Y:S01]  /*01b0*/  IMAD.MOV.U32 R12, RZ, RZ, R10 ;  /* 0x000000ffff0c7224 */ /* 0x000fe200078e000a */
[----:B------:R-:W-:Y:S01]  /*01c0*/  MOV R14, 0x200 ;  /* 0x00000200000e7802 */ /* 0x000fe20000000f00 */
[----:B------:R-:W-:Y:S02]  /*01d0*/  IMAD.MOV.U32 R13, RZ, RZ, R11 ;  /* 0x000000ffff0d7224 */ /* 0x000fe400078e000b */
[----:B------:R-:W-:-:S07]  /*01e0*/  VIADD R18, R8, 0xfff00000 ;  /* 0xfff0000008127836 */ /* 0x000fce0000000000 */
[----:B-----5:R-:W-:Y:S05]  /*01f0*/  CALL.REL.NOINC `($__internal_0_$__cuda_sm20_dblrcp_rn_slowpath_v3) ;  /* 0x0000001800787944 */ /* 0x020fea0003c00000 */
[----:B------:R-:W-:Y:S02]  /*0200*/  IMAD.MOV.U32 R8, RZ, RZ, R16 ;  /* 0x000000ffff087224 */ /* 0x000fe400078e0010 */
[----:B------:R-:W-:-:S07]  /*0210*/  IMAD.MOV.U32 R9, RZ, RZ, R17 ;  /* 0x000000ffff097224 */ /* 0x000fce00078e0011 */
.L_x_229:
[----:B------:R-:W0:Y:S01]  /*0220*/  LDC.64 R12, c[0x0][0x3a0] ;  /* 0x0000e800ff0c7b82 */ /* 0x000e220000000a00 */
[----:B------:R-:W0:Y:S02]  /*0230*/  LDCU.64 UR4, c[0x0][0x3b8] ;  /* 0x00007700ff0477ac */ /* 0x000e240008000a00 */
[----:B0-----:R-:W-:-:S06]  /*0240*/  DADD R12, -R12, UR4 ;  /* 0x000000040c0c7e29 */ /* 0x001fcc0008000100 */
[----:B------:R-:W0:Y:S04]  /*0250*/  MUFU.RCP64H R11, R13 ;  /* 0x0000000d000b7308 */ /* 0x000e280000001800 */
[----:B------:R-:W-:-:S05]  /*0260*/  VIADD R10, R13, 0x300402 ;  /* 0x003004020d0a7836 */ /* 0x000fca0000000000 */
[----:B------:R-:W-:Y:S01]  /*0270*/  FSETP.GEU.AND P0, PT, |R10|, 5.8789094863358348022e-39, PT ;  /* 0x004004020a00780b */ /* 0x000fe20003f0e200 */
[----:B0-----:R-:W-:-:S08]  /*0280*/  DFMA R14, -R12, R10, 1 ;  /* 0x3ff000000c0e742b */ /* 0x001fd0000000010a */
[----:B------:R-:W-:-:S08]  /*0290*/  DFMA R14, R14, R14, R14 ;  /* 0x0000000e0e0e722b */ /* 0x000fd0000000000e */
[----:B------:R-:W-:-:S08]  /*02a0*/  DFMA R14, R10, R14, R10 ;  /* 0x0000000e0a0e722b */ /* 0x000fd0000000000a */
[----:B------:R-:W-:-:S08]  /*02b0*/  DFMA R16, -R12, R14, 1 ;  /* 0x3ff000000c10742b */ /* 0x000fd0000000010e */
[----:B------:R-:W-:Y:S01]  /*02c0*/  DFMA R10, R14, R16, R14 ;  /* 0x000000100e0a722b */ /* 0x000fe2000000000e */
[----:B------:R-:W-:Y:S10]  /*02d0*/  @P0 BRA `(.L_x_230) ;  /* 0x0000000000180947 */ /* 0x000ff40003800000 */
[----:B------:R-:W-:Y:S02]  /*02e0*/  LOP3.LUT R10, R13, 0x7fffffff, RZ, 0xc0, !PT ;  /* 0x7fffffff0d0a7812 */ /* 0x000fe400078ec0ff */
[----:B------:R-:W-:-:S03]  /*02f0*/  MOV R14, 0x320 ;  /* 0x00000320000e7802 */ /* 0x000fc60000000f00 */
[----:B------:R-:W-:-:S07]  /*0300*/  VIADD R18, R10, 0xfff00000 ;  /* 0xfff000000a127836 */ /* 0x000fce0000000000 */
[----:B-----5:R-:W-:Y:S05]  /*0310*/  CALL.REL.NOINC `($__internal_0_$__cuda_sm20_dblrcp_rn_slowpath_v3) ;  /* 0x0000001800307944 */ /* 0x020fea0003c00000 */
[----:B------:R-:W-:Y:S02]  /*0320*/  IMAD.MOV.U32 R10, RZ, RZ, R16 ;  /* 0x000000ffff0a7224 */ /* 0x000fe400078e0010 */
[----:B------:R-:W-:-:S07]  /*0330*/  IMAD.MOV.U32 R11, RZ, RZ, R17 ;  /* 0x000000ffff0b7224 */ /* 0x000fce00078e0011 */
.L_x_230:
        /* <DEDUP_REMOVED lines=12> */
[----:B------:R-:W-:-:S05]  /*0400*/  LOP3.LUT R14, R13, 0x7fffffff, RZ, 0xc0, !PT ;  /* 0x7fffffff0d0e7812 */ /* 0x000fca00078ec0ff */
[----:B------:R-:W-:Y:S01]  /*0410*/  VIADD R18, R14, 0xfff00000 ;  /* 0xfff000000e127836 */ /* 0x000fe20000000000 */
[----:B------:R-:W-:-:S07]  /*0420*/  MOV R14, 0x440 ;  /* 0x00000440000e7802 */ /* 0x000fce0000000f00 */
[----:B-----5:R-:W-:Y:S05]  /*0430*/  CALL.REL.NOINC `($__internal_0_$__cuda_sm20_dblrcp_rn_slowpath_v3) ;  /* 0x0000001400e87944 */ /* 0x020fea0003c00000 */
.L_x_231:
[----:B------:R-:W0:Y:S01]  /*0440*/  LDCU.64 UR4, c[0x0][0x398] ;  /* 0x00007300ff0477ac */ /* 0x000e220008000a00 */
[----:B------:R-:W1:Y:S01]  /*0450*/  LDCU.128 UR12, c[0x0][0x3a0] ;  /* 0x00007400ff0c77ac */ /* 0x000e620008000c00 */
[----:B0----5:R-:W-:Y:S01]  /*0460*/  DADD R2, R2, -UR4 ;  /* 0x8000000402027e29 */ /* 0x021fe20008000000 */
[----:B------:R-:W-:Y:S01]  /*0470*/  UMOV UR4, 0xe7210be9 ;  /* 0xe7210be900047882 */ /* 0x000fe20000000000 */
[----:B------:R-:W-:Y:S01]  /*0480*/  UMOV UR5, 0x3feffffd ;  /* 0x3feffffd00057882 */ /* 0x000fe20000000000 */
[----:B-1----:R-:W-:Y:S01]  /*0490*/  DADD R4, R4, -UR12 ;  /* 0x8000000c04047e29 */ /* 0x002fe20008000000 */
[----:B------:R-:W-:Y:S01]  /*04a0*/  UMOV UR6, UR5 ;  /* 0x0000000500067c82 */ /* 0x000fe20008000000 */
[----:B------:R-:W-:Y:S01]  /*04b0*/  UMOV UR7, UR5 ;  /* 0x0000000500077c82 */ /* 0x000fe20008000000 */
[----:B------:R-:W-:Y:S02]  /*04c0*/  UMOV UR8, UR5 ;  /* 0x0000000500087c82 */ /* 0x000fe40008000000 */
[----:B------:R-:W-:Y:S01]  /*04d0*/  DMUL R8, R2, R8 ;  /* 0x0000000802087228 */ /* 0x000fe20000000000 */
[----:B------:R-:W-:Y:S01]  /*04e0*/  IMAD.U32 R12, RZ, RZ, UR8 ;  /* 0x00000008ff0c7e24 */ /* 0x000fe2000f8e00ff */
[----:B------:R-:W-:-:S02]  /*04f0*/  DADD R2, R6, -UR14 ;  /* 0x8000000e06027e29 */ /* 0x000fc40008000000 */
[----:B------:R-:W-:Y:S01]  /*0500*/  DMUL R4, R4, R10 ;  /* 0x0000000a04047228 */ /* 0x000fe20000000000 */
[----:B------:R-:W-:-:S03]  /*0510*/  IMAD.U32 R10, RZ, RZ, UR7 ;  /* 0x00000007ff0a7e24 */ /* 0x000fc6000f8e00ff */
[----:B------:R-:W-:Y:S02]  /*0520*/  DSETP.MIN.AND P2, P3, R8, UR4, PT ;  /* 0x0000000408007e2a */ /* 0x000fe4000bb40000 */
[----:B------:R-:W-:Y:S01]  /*0530*/  DMUL R2, R2, R16 ;  /* 0x0000001002027228 */ /* 0x000fe20000000000 */
[----:B------:R-:W-:Y:S01]  /*0540*/  IMAD.MOV.U32 R6, RZ, RZ, R8 ;  /* 0x000000ffff067224 */ /* 0x000fe200078e0008 */
[----:B------:R-:W-:Y:S01]  /*0550*/  DSETP.MIN.AND P0, P4, R4, UR4, PT ;  /* 0x0000000404007e2a */ /* 0x000fe2000bc00000 */
[----:B------:R-:W-:Y:S01]  /*0560*/  IMAD.U32 R8, RZ, RZ, UR6 ;  /* 0x00000006ff087e24 */ /* 0x000fe2000f8e00ff */
[----:B------:R-:W-:Y:S01]  /*0570*/  FSEL R9, R9, UR6, P2 ;  /* 0x0000000609097c08 */ /* 0x000fe20009000000 */
[----:B------:R-:W-:Y:S01]  /*0580*/  IMAD.MOV.U32 R7, RZ, RZ, R4 ;  /* 0x000000ffff077224 */ /* 0x000fe200078e0004 */
[----:B------:R-:W-:Y:S02]  /*0590*/  UMOV UR6, UR4 ;  /* 0x0000000400067c82 */ /* 0x000fe40008000000 */
[----:B------:R-:W-:Y:S01]  /*05a0*/  DSETP.MIN.AND P1, P5, R2, UR4, PT ;  /* 0x0000000402007e2a */ /* 0x000fe2000bd20000 */
[----:B------:R-:W-:Y:S01]  /*05b0*/  FSEL R11, R5, UR7, P0 ;  /* 0x00000007050b7c08 */ /* 0x000fe20008000000 */
[----:B------:R-:W-:-:S02]  /*05c0*/  IMAD.MOV.U32 R4, RZ, RZ, R3 ;  /* 0x000000ffff047224 */ /* 0x000fc400078e0003 */
[----:B------:R-:W-:Y:S01]  /*05d0*/  @P3 LOP3.LUT R9, R8, 0x80000, RZ, 0xfc, !PT ;  /* 0x0008000008093812 */ /* 0x000fe200078efcff */
[----:B------:R-:W-:Y:S01]  /*05e0*/  IMAD.MOV.U32 R8, RZ, RZ, R2 ;  /* 0x000000ffff087224 */ /* 0x000fe200078e0002 */
[----:B------:R-:W-:Y:S02]  /*05f0*/  SEL R2, R7, UR6, P0 ;  /* 0x0000000607027c07 */ /* 0x000fe40008000000 */
[----:B------:R-:W-:Y:S01]  /*0600*/  FSEL R17, R4, UR8, P1 ;  /* 0x0000000804117c08 */ /* 0x000fe20008800000 */
[----:B------:R-:W-:Y:S01]  /*0610*/  IMAD.MOV.U32 R5, RZ, RZ, R9 ;  /* 0x000000ffff057224 */ /* 0x000fe200078e0009 */
[----:B------:R-:W-:Y:S01]  /*0620*/  SEL R4, R6, UR6, P2 ;  /* 0x0000000606047c07 */ /* 0x000fe20009000000 */
[----:B------:R-:W-:Y:S01]  /*0630*/  IMAD.MOV.U32 R13, RZ, RZ, R2 ;  /* 0x000000ffff0d7224 */ /* 0x000fe200078e0002 */
[----:B------:R-:W-:Y:S01]  /*0640*/  @P4 LOP3.LUT R11, R10, 0x80000, RZ, 0xfc, !PT ;  /* 0x000800000a0b4812 */ /* 0x000fe200078efcff */
[----:B------:R-:W-:Y:S01]  /*0650*/  IMAD.MOV.U32 R6, RZ, RZ, R5 ;  /* 0x000000ffff067224 */ /* 0x000fe200078e0005 */
[----:B------:R-:W-:Y:S01]  /*0660*/  @P5 LOP3.LUT R17, R12, 0x80000, RZ, 0xfc, !PT ;  /* 0x000800000c115812 */ /* 0x000fe200078efcff */
[----:B------:R-:W-:Y:S01]  /*0670*/  IMAD.MOV.U32 R7, RZ, RZ, R4 ;  /* 0x000000ffff077224 */ /* 0x000fe200078e0004 */
[----:B------:R-:W-:Y:S01]  /*0680*/  DSETP.MAX.AND P2, P3, RZ, R4, PT ;  /* 0x00000004ff00722a */ /* 0x000fe20003b4f000 */
[----:B------:R-:W-:Y:S01]  /*0690*/  IMAD.MOV.U32 R3, RZ, RZ, R11 ;  /* 0x000000ffff037224 */ /* 0x000fe200078e000b */
[----:B------:R-:W-:Y:S01]  /*06a0*/  SEL R4, R8, UR4, P1 ;  /* 0x0000000408047c07 */ /* 0x000fe20008800000 */
[----:B------:R-:W-:Y:S01]  /*06b0*/  IMAD.MOV.U32 R5, RZ, RZ, RZ ;  /* 0x000000ffff057224 */ /* 0x000fe200078e00ff */
[----:B------:R-:W0:Y:S01]  /*06c0*/  LDCU.U8 UR4, c[0x0][0x3c8] ;  /* 0x00007900ff0477ac */ /* 0x000e220008000000 */
[----:B------:R-:W-:-:S02]  /*06d0*/  IMAD.MOV.U32 R15, RZ, RZ, R3 ;  /* 0x000000ffff0f7224 */ /* 0x000fc400078e0003 */
[----:B------:R-:W-:Y:S01]  /*06e0*/  DSETP.MAX.AND P0, P1, RZ, R2, PT ;  /* 0x00000002ff00722a */ /* 0x000fe2000390f000 */
[----:B------:R-:W-:Y:S01]  /*06f0*/  FSEL R9, R5, R6, P2 ;  /* 0x0000000605097208 */ /* 0x000fe20001000000 */
[----:B------:R-:W-:Y:S02]  /*0700*/  IMAD.MOV.U32 R2, RZ, RZ, RZ ;  /* 0x000000ffff027224 */ /* 0x000fe400078e00ff */
[----:B------:R-:W-:-:S03]  /*0710*/  IMAD.MOV.U32 R5, RZ, RZ, R17 ;  /* 0x000000ffff057224 */ /* 0x000fc600078e0011 */
[----:B------:R-:W-:Y:S01]  /*0720*/  @P3 LOP3.LUT R9, R6, 0x80000, RZ, 0xfc, !PT ;  /* 0x0008000006093812 */ /* 0x000fe200078efcff */
[----:B------:R-:W-:Y:S01]  /*0730*/  IMAD.MOV.U32 R17, RZ, RZ, R5 ;  /* 0x000000ffff117224 */ /* 0x000fe200078e0005 */
[----:B------:R-:W-:Y:S01]  /*0740*/  SEL R2, R2, R7, P2 ;  /* 0x0000000702027207 */ /* 0x000fe20001000000 */
[----:B------:R-:W-:Y:S01]  /*0750*/  DSETP.MAX.AND P2, P3, RZ, R4, PT ;  /* 0x00000004ff00722a */ /* 0x000fe20003b4f000 */
[----:B------:R-:W-:Y:S02]  /*0760*/  IMAD.MOV.U32 R7, RZ, RZ, R4 ;  /* 0x000000ffff077224 */ /* 0x000fe400078e0004 */
[----:B------:R-:W-:Y:S02]  /*0770*/  IMAD.MOV.U32 R3, RZ, RZ, R9 ;  /* 0x000000ffff037224 */ /* 0x000fe400078e0009 */
[----:B------:R-:W-:Y:S01]  /*0780*/  IMAD.MOV.U32 R4, RZ, RZ, RZ ;  /* 0x000000ffff047224 */ /* 0x000fe200078e00ff */
[----:B0-----:R-:W-:Y:S01]  /*0790*/  UPRMT UR4, UR4, 0x8880, URZ ;  /* 0x0000888004047896 */ /* 0x001fe200080000ff */
[----:B------:R-:W-:-:S02]  /*07a0*/  IMAD.MOV.U32 R6, RZ, RZ, RZ ;  /* 0x000000ffff067224 */ /* 0x000fc400078e00ff */
[----:B------:R-:W-:Y:S01]  /*07b0*/  DMUL R10, R2, 1048575 ;  /* 0x412ffffe020a7828 */ /* 0x000fe20000000000 */
[C---:B------:R-:W-:Y:S01]  /*07c0*/  FSEL R9, R4.reuse, R17, P2 ;  /* 0x0000001104097208 */ /* 0x040fe20001000000 */
[----:B------:R-:W-:Y:S01]  /*07d0*/  IMAD.MOV.U32 R2, RZ, RZ, RZ ;  /* 0x000000ffff027224 */ /* 0x000fe200078e00ff */
[----:B------:R-:W-:Y:S01]  /*07e0*/  FSEL R3, R4, R15, P0 ;  /* 0x0000000f04037208 */ /* 0x000fe20000000000 */
[----:B------:R-:W-:Y:S01]  /*07f0*/  UISETP.NE.AND UP0, UPT, UR4, URZ, UPT ;  /* 0x000000ff0400728c */ /* 0x000fe2000bf05270 */
[----:B------:R-:W-:Y:S02]  /*0800*/  @P1 LOP3.LUT R3, R15, 0x80000, RZ, 0xfc, !PT ;  /* 0x000800000f031812 */ /* 0x000fe400078efcff */
[----:B------:R-:W-:Y:S02]  /*0810*/  SEL R2, R2, R13, P0 ;  /* 0x0000000d02027207 */ /* 0x000fe40000000000 */
[----:B------:R-:W-:Y:S01]  /*0820*/  @P3 LOP3.LUT R9, R17, 0x80000, RZ, 0xfc, !PT ;  /* 0x0008000011093812 */ /* 0x000fe200078efcff */
[----:B------:R0:W1:Y:S03]  /*0830*/  F2I.U32.F64.TRUNC R10, R10 ;  /* 0x0000000a000a7311 */ /* 0x000066000030d000 */
[----:B------:R-:W-:Y:S01]  /*0840*/  DMUL R4, R2, 1048575 ;  /* 0x412ffffe02047828 */ /* 0x000fe20000000000 */
[----:B------:R-:W-:Y:S01]  /*0850*/  SEL R2, R6, R7, P2 ;  /* 0x0000000706027207 */ /* 0x000fe20001000000 */
[----:B------:R-:W-:-:S04]  /*0860*/  IMAD.MOV.U32 R3, RZ, RZ, R9 ;  /* 0x000000ffff037224 */ /* 0x000fc800078e0009 */
[----:B------:R0:W2:Y:S02]  /*0870*/  F2I.U32.F64.TRUNC R21, R4 ;  /* 0x0000000400157311 */ /* 0x0000a4000030d000 */
[----:B------:R-:W-:-:S06]  /*0880*/  DMUL R2, R2, 1048575 ;  /* 0x412ffffe02027828 */ /* 0x000fcc0000000000 */
[----:B------:R0:W3:Y:S01]  /*0890*/  F2I.U32.F64.TRUNC R9, R2 ;  /* 0x0000000200097311 */ /* 0x0000e2000030d000 */
[----:B-1----:R-:W-:Y:S05]  /*08a0*/  BRA.U UP0, `(.L_x_232) ;  /* 0x0000000100987547 */ /* 0x002fea000b800000 */
[C---:B0-----:R-:W-:Y:S02]  /*08b0*/  LOP3.LUT R3, R10.reuse, 0xff, RZ, 0xc0, !PT ;  /* 0x000000ff0a037812 */ /* 0x041fe400078ec0ff */
[----:B--2---:R-:W-:Y:S02]  /*08c0*/  LOP3.LUT R2, R21, 0xff, RZ, 0xc0, !PT ;  /* 0x000000ff15027812 */ /* 0x004fe400078ec0ff */
[----:B---3--:R-:W-:Y:S01]  /*08d0*/  LOP3.LUT R4, R9, 0xff, RZ, 0xc0, !PT ;  /* 0x000000ff09047812 */ /* 0x008fe200078ec0ff */
[----:B------:R-:W-:Y:S02]  /*08e0*/  IMAD R3, R10, 0x100, R3 ;  /* 0x000001000a037824 */ /* 0x000fe400078e0203 */
[----:B------:R-:W-:Y:S02]  /*08f0*/  IMAD R21, R21, 0x100, R2 ;  /* 0x0000010015157824 */ /* 0x000fe400078e0202 */
[----:B------:R-:W-:Y:S02]  /*0900*/  IMAD R9, R9, 0x100, R4 ;  /* 0x0000010009097824 */ /* 0x000fe400078e0204 */
[----:B------:R-:W-:-:S02]  /*0910*/  IMAD.SHL.U32 R2, R3, 0x10, RZ ;  /* 0x0000001003027824 */ /* 0x000fc400078e00ff */
[----:B------:R-:W-:Y:S02]  /*0920*/  IMAD.SHL.U32 R4, R21, 0x10, RZ ;  /* 0x0000001015047824 */ /* 0x000fe400078e00ff */
[----:B------:R-:W-:Y:S01]  /*0930*/  IMAD.SHL.U32 R5, R9, 0x10, RZ ;  /* 0x0000001009057824 */ /* 0x000fe200078e00ff */
[----:B------:R-:W-:Y:S02]  /*0940*/  LOP3.LUT R2, R2, 0xff00ff0, RZ, 0xc0, !PT ;  /* 0x0ff00ff002027812 */ /* 0x000fe400078ec0ff */
[----:B------:R-:W-:Y:S02]  /*0950*/  LOP3.LUT R4, R4, 0xff00ff0, RZ, 0xc0, !PT ;  /* 0x0ff00ff004047812 */ /* 0x000fe400078ec0ff */
[----:B------:R-:W-:Y:S02]  /*0960*/  LOP3.LUT R6, R5, 0xff00ff0, RZ, 0xc0, !PT ;  /* 0x0ff00ff005067812 */ /* 0x000fe400078ec0ff */
[----:B------:R-:W-:Y:S02]  /*0970*/  LOP3.LUT R2, R2, 0xff00ff, R3, 0xf8, !PT ;  /* 0x00ff00ff02027812 */ /* 0x000fe400078ef803 */
[----:B------:R-:W-:-:S02]  /*0980*/  LOP3.LUT R4, R4, 0xff00ff, R21, 0xf8, !PT ;  /* 0x00ff00ff04047812 */ /* 0x000fc400078ef815 */
[----:B------:R-:W-:Y:S01]  /*0990*/  LOP3.LUT R6, R6, 0xff00ff, R9, 0xf8, !PT ;  /* 0x00ff00ff06067812 */ /* 0x000fe200078ef809 */
[----:B------:R-:W-:Y:S02]  /*09a0*/  IMAD.SHL.U32 R3, R2, 0x4, RZ ;  /* 0x0000000402037824 */ /* 0x000fe400078e00ff */
[----:B------:R-:W-:Y:S02]  /*09b0*/  IMAD.SHL.U32 R5, R4, 0x4, RZ ;  /* 0x0000000404057824 */ /* 0x000fe400078e00ff */
[----:B------:R-:W-:Y:S01]  /*09c0*/  IMAD.SHL.U32 R7, R6, 0x4, RZ ;  /* 0x0000000406077824 */ /* 0x000fe200078e00ff */
[----:B------:R-:W-:Y:S01]  /*09d0*/  LOP3.LUT R3, R3, 0x3c3c3c3c, RZ, 0xc0, !PT ;  /* 0x3c3c3c3c03037812 */ /* 0x000fe200078ec0ff */
[----:B------:R-:W-:Y:S01]  /*09e0*/  IMAD.MOV.U32 R9, RZ, RZ, RZ ;  /* 0x000000ffff097224 */ /* 0x000fe200078e00ff */
[----:B------:R-:W-:Y:S02]  /*09f0*/  LOP3.LUT R5, R5, 0x3c3c3c3c, RZ, 0xc0, !PT ;  /* 0x3c3c3c3c05057812 */ /* 0x000fe400078ec0ff */
[----:B------:R-:W-:-:S02]  /*0a00*/  LOP3.LUT R7, R7, 0x3c3c3c3c, RZ, 0xc0, !PT ;  /* 0x3c3c3c3c07077812 */ /* 0x000fc400078ec0ff */
[----:B------:R-:W-:Y:S02]  /*0a10*/  LOP3.LUT R3, R3, 0xf0f0f0f, R2, 0xf8, !PT ;  /* 0x0f0f0f0f03037812 */ /* 0x000fe400078ef802 */
[----:B------:R-:W-:Y:S02]  /*0a20*/  LOP3.LUT R5, R5, 0xf0f0f0f, R4, 0xf8, !PT ;  /* 0x0f0f0f0f05057812 */ /* 0x000fe400078ef804 */
[----:B------:R-:W-:Y:S01]  /*0a30*/  LOP3.LUT R7, R7, 0xf0f0f0f, R6, 0xf8, !PT ;  /* 0x0f0f0f0f07077812 */ /* 0x000fe200078ef806 */
[----:B------:R-:W-:Y:S02]  /*0a40*/  IMAD.SHL.U32 R2, R3, 0x2, RZ ;  /* 0x0000000203027824 */ /* 0x000fe400078e00ff */
[----:B------:R-:W-:Y:S02]  /*0a50*/  IMAD.SHL.U32 R4, R5, 0x4, RZ ;  /* 0x0000000405047824 */ /* 0x000fe400078e00ff */
[----:B------:R-:W-:Y:S01]  /*0a60*/  IMAD.SHL.U32 R6, R7, 0x8, RZ ;  /* 0x0000000807067824 */ /* 0x000fe200078e00ff */
[----:B------:R-:W-:Y:S01]  /*0a70*/  LOP3.LUT R2, R2, 0x44444444, RZ, 0xc0, !PT ;  /* 0x4444444402027812 */ /* 0x000fe200078ec0ff */
[----:B------:R-:W-:Y:S01]  /*0a80*/  IMAD.SHL.U32 R5, R5, 0x2, RZ ;  /* 0x0000000205057824 */ /* 0x000fe200078e00ff */
[----:B------:R-:W-:Y:S01]  /*0a90*/  LOP3.LUT R4, R4, 0x88888888, RZ, 0xc0, !PT ;  /* 0x8888888804047812 */ /* 0x000fe200078ec0ff */
[----:B------:R-:W-:Y:S01]  /*0aa0*/  IMAD.SHL.U32 R7, R7, 0x4, RZ ;  /* 0x0000000407077824 */ /* 0x000fe200078e00ff */
[----:B------:R-:W-:-:S02]  /*0ab0*/  LOP3.LUT R6, R6, 0x11111110, RZ, 0xc0, !PT ;  /* 0x1111111006067812 */ /* 0x000fc400078ec0ff */
[----:B------:R-:W-:Y:S02]  /*0ac0*/  LOP3.LUT R2, R2, 0x11111111, R3, 0xf8, !PT ;  /* 0x1111111102027812 */ /* 0x000fe400078ef803 */
[----:B------:R-:W-:Y:S02]  /*0ad0*/  LOP3.LUT R5, R4, 0x22222222, R5, 0xf8, !PT ;  /* 0x2222222204057812 */ /* 0x000fe400078ef805 */
[----:B------:R-:W-:-:S04]  /*0ae0*/  LOP3.LUT R6, R6, 0x44444444, R7, 0xf8, !PT ;  /* 0x4444444406067812 */ /* 0x000fc800078ef807 */
[----:B------:R-:W-:Y:S01]  /*0af0*/  LOP3.LUT R4, R6, R5, R2, 0xfe, !PT ;  /* 0x0000000506047212 */ /* 0x000fe200078efe02 */
[----:B------:R-:W-:Y:S06]  /*0b00*/  BRA `(.L_x_233) ;  /* 0x0000001000207947 */ /* 0x000fec0003800000 */
.L_x_232:
[----:B0-2---:R-:W-:Y:S01]  /*0b10*/  SHF.R.U32.HI R3, RZ, 0x12, R21 ;  /* 0x00000012ff037819 */ /* 0x005fe20000011615 */
[----:B------:R-:W-:Y:S01]  /*0b20*/  UMOV UR4, 0x40 ;  /* 0x0000004000047882 */ /* 0x000fe20000000000 */
[----:B------:R-:W-:Y:S02]  /*0b30*/  SHF.R.U32.HI R2, RZ, 0x13, R10 ;  /* 0x00000013ff027819 */ /* 0x000fe4000001160a */
[----:B------:R-:W-:Y:S02]  /*0b40*/  LOP3.LUT R3, R3, 0x2, RZ, 0xc0, !PT ;  /* 0x0000000203037812 */ /* 0x000fe400078ec0ff */
[----:B---3--:R-:W-:Y:S02]  /*0b50*/  SHF.R.U32.HI R5, RZ, 0x11, R9 ;  /* 0x00000011ff057819 */ /* 0x008fe40000011609 */
[----:B------:R-:W-:Y:S02]  /*0b60*/  LOP3.LUT R2, R3, 0x1, R2, 0xf8, !PT ;  /* 0x0000000103027812 */ /* 0x000fe400078ef802 */
[----:B------:R-:W-:-:S02]  /*0b70*/  SHF.R.U32.HI R4, RZ, 0x11, R21 ;  /* 0x00000011ff047819 */ /* 0x000fc40000011615 */
[----:B------:R-:W-:Y:S02]  /*0b80*/  LOP3.LUT R24, R2, 0x4, R5, 0xf8, !PT ;  /* 0x0000000402187812 */ /* 0x000fe400078ef805 */
[----:B------:R-:W-:Y:S02]  /*0b90*/  SHF.R.U32.HI R3, RZ, 0x12, R10 ;  /* 0x00000012ff037819 */ /* 0x000fe4000001160a */
[----:B------:R-:W0:Y:S01]  /*0ba0*/  LDC.U8 R2, c[0x3][R24+0x40] ;  /* 0x00c0100018027b82 */ /* 0x000e220000000000 */
[----:B------:R-:W-:Y:S02]  /*0bb0*/  LOP3.LUT R4, R4, 0x2, RZ, 0xc0, !PT ;  /* 0x0000000204047812 */ /* 0x000fe400078ec0ff */
[----:B------:R-:W-:Y:S02]  /*0bc0*/  SHF.R.U32.HI R6, RZ, 0x10, R9 ;  /* 0x00000010ff067819 */ /* 0x000fe40000011609 */
[----:B------:R-:W-:Y:S02]  /*0bd0*/  LOP3.LUT R3, R4, 0x1, R3, 0xf8, !PT ;  /* 0x0000000104037812 */ /* 0x000fe400078ef803 */
[----:B------:R-:W-:-:S02]  /*0be0*/  SHF.R.U32.HI R11, RZ, 0xf, R9 ;  /* 0x0000000fff0b7819 */ /* 0x000fc40000011609 */
[----:B------:R-:W-:Y:S02]  /*0bf0*/  LOP3.LUT R5, R3, 0x4, R6, 0xf8, !PT ;  /* 0x0000000403057812 */ /* 0x000fe400078ef806 */
[----:B------:R-:W-:Y:S02]  /*0c00*/  SHF.R.U32.HI R6, RZ, 0x10, R21 ;  /* 0x00000010ff067819 */ /* 0x000fe40000011615 */
[--C-:B------:R-:W-:Y:S02]  /*0c10*/  SHF.R.U32.HI R27, RZ, 0xe, R9.reuse ;  /* 0x0000000eff1b7819 */ /* 0x100fe40000011609 */
[----:B------:R-:W-:Y:S02]  /*0c20*/  LOP3.LUT R7, R6, 0x2, RZ, 0xc0, !PT ;  /* 0x0000000206077812 */ /* 0x000fe400078ec0ff */
[----:B------:R-:W-:Y:S02]  /*0c30*/  SHF.R.U32.HI R6, RZ, 0x10, R10 ;  /* 0x00000010ff067819 */ /* 0x000fe4000001160a */
[----:B------:R-:W-:-:S02]  /*0c40*/  SHF.R.U32.HI R13, RZ, 0xb, R9 ;  /* 0x0000000bff0d7819 */ /* 0x000fc40000011609 */
[--C-:B------:R-:W-:Y:S02]  /*0c50*/  SHF.R.U32.HI R15, RZ, 0xc, R9.reuse ;  /* 0x0000000cff0f7819 */ /* 0x100fe40000011609 */
[--C-:B------:R-:W-:Y:S02]  /*0c60*/  SHF.R.U32.HI R17, RZ, 0xd, R9.reuse ;  /* 0x0000000dff117819 */ /* 0x100fe40000011609 */
[----:B------:R-:W-:Y:S02]  /*0c70*/  SHF.R.U32.HI R19, RZ, 0x6, R9 ;  /* 0x00000006ff137819 */ /* 0x000fe40000011609 */
[----:B------:R-:W-:Y:S02]  /*0c80*/  SHF.R.U32.HI R8, RZ, 0x9, R10 ;  /* 0x00000009ff087819 */ /* 0x000fe4000001160a */
[----:B------:R-:W-:Y:S02]  /*0c90*/  LOP3.LUT P0, RZ, R21, 0x40, RZ, 0xc0, !PT ;  /* 0x0000004015ff7812 */ /* 0x000fe4000780c0ff */
[----:B------:R-:W-:-:S02]  /*0ca0*/  LOP3.LUT R8, R8, 0x1, RZ, 0xc0, !PT ;  /* 0x0000000108087812 */ /* 0x000fc400078ec0ff */
[C---:B0-----:R-:W-:Y:S01]  /*0cb0*/  LEA R4, R2.reuse, UR4, 0x3 ;  /* 0x0000000402047c11 */ /* 0x041fe2000f8e18ff */
[----:B------:R-:W-:Y:S02]  /*0cc0*/  IMAD R28, R2, 0x8, R5 ;  /* 0x00000008021c7824 */ /* 0x000fe400078e0205 */
[----:B------:R-:W0:Y:S02]  /*0cd0*/  LDC.U8 R2, c[0x3][R24] ;  /* 0x00c0000018027b82 */ /* 0x000e240000000000 */
[----:B------:R-:W-:Y:S01]  /*0ce0*/  IMAD.IADD R3, R5, 0x1, R4 ;  /* 0x0000000105037824 */ /* 0x000fe200078e0204 */
[----:B------:R-:W-:-:S04]  /*0cf0*/  SHF.R.U32.HI R4, RZ, 0x11, R10 ;  /* 0x00000011ff047819 */ /* 0x000fc8000001160a */
[----:B------:R-:W-:Y:S01]  /*0d00*/  LOP3.LUT R4, R7, 0x1, R4, 0xf8, !PT ;  /* 0x0000000107047812 */ /* 0x000fe200078ef804 */
[----:B------:R-:W1:Y:S03]  /*0d10*/  LDC.U8 R3, c[0x3][R3] ;  /* 0x00c0000003037b82 */ /* 0x000e660000000000 */
[----:B------:R-:W-:Y:S02]  /*0d20*/  LOP3.LUT R4, R4, 0x4, R11, 0xf8, !PT ;  /* 0x0000000404047812 */ /* 0x000fe400078ef80b */
[----:B------:R-:W-:-:S03]  /*0d30*/  SHF.R.U32.HI R11, RZ, 0xa, R9 ;  /* 0x0000000aff0b7819 */ /* 0x000fc60000011609 */
[----:B------:R-:W2:Y:S01]  /*0d40*/  LDC.U8 R5, c[0x3][R28] ;  /* 0x00c000001c057b82 */ /* 0x000ea20000000000 */
[C---:B-1----:R-:W-:Y:S01]  /*0d50*/  LEA R7, R3.reuse, UR4, 0x3 ;  /* 0x0000000403077c11 */ /* 0x042fe2000f8e18ff */
[----:B------:R-:W-:Y:S01]  /*0d60*/  IMAD R29, R3, 0x8, R4 ;  /* 0x00000008031d7824 */ /* 0x000fe200078e0204 */
[----:B------:R-:W-:-:S03]  /*0d70*/  SHF.R.U32.HI R3, RZ, 0x9, R21 ;  /* 0x00000009ff037819 */ /* 0x000fc60000011615 */
[----:B------:R-:W-:Y:S01]  /*0d80*/  IMAD.IADD R26, R4, 0x1, R7 ;  /* 0x00000001041a7824 */ /* 0x000fe200078e0207 */
[----:B------:R-:W-:Y:S01]  /*0d90*/  SHF.R.U32.HI R7, RZ, 0xf, R21 ;  /* 0x0000000fff077819 */ /* 0x000fe20000011615 */
[----:B------:R1:W3:Y:S01]  /*0da0*/  LDC.U8 R25, c[0x3][R29] ;  /* 0x00c000001d197b82 */ /* 0x0002e20000000000 */
[----:B--2---:R-:W-:Y:S02]  /*0db0*/  IMAD.WIDE.U32 R4, R5, 0x8, RZ ;  /* 0x0000000805047825 */ /* 0x004fe400078e00ff */
[----:B------:R-:W-:-:S04]  /*0dc0*/  LOP3.LUT R7, R7, 0x2, RZ, 0xc0, !PT ;  /* 0x0000000207077812 */ /* 0x000fc800078ec0ff */
[----:B------:R-:W-:Y:S01]  /*0dd0*/  LOP3.LUT R6, R7, 0x1, R6, 0xf8, !PT ;  /* 0x0000000107067812 */ /* 0x000fe200078ef806 */
[----:B------:R-:W2:Y:S01]  /*0de0*/  LDC.U8 R26, c[0x3][R26] ;  /* 0x00c000001a1a7b82 */ /* 0x000ea20000000000 */
[----:B------:R-:W-:Y:S02]  /*0df0*/  SHF.R.U32.HI R7, RZ, 0xb, R21 ;  /* 0x0000000bff077819 */ /* 0x000fe40000011615 */
[----:B------:R-:W-:Y:S02]  /*0e00*/  LOP3.LUT R27, R6, 0x4, R27, 0xf8, !PT ;  /* 0x00000004061b7812 */ /* 0x000fe400078ef81b */
[----:B--2---:R-:W-:-:S05]  /*0e10*/  LEA R6, R26, UR4, 0x3 ;  /* 0x000000041a067c11 */ /* 0x004fca000f8e18ff */
[----:B------:R-:W-:Y:S01]  /*0e20*/  IMAD.IADD R23, R27, 0x1, R6 ;  /* 0x000000011b177824 */ /* 0x000fe200078e0206 */
[----:B------:R-:W-:-:S04]  /*0e30*/  SHF.R.U32.HI R6, RZ, 0xc, R10 ;  /* 0x0000000cff067819 */ /* 0x000fc8000001160a */
[----:B------:R-:W-:Y:S01]  /*0e40*/  LOP3.LUT R6, R6, 0x1, RZ, 0xc0, !PT ;  /* 0x0000000106067812 */ /* 0x000fe200078ec0ff */
[----:B------:R-:W2:Y:S03]  /*0e50*/  LDC.U8 R23, c[0x3][R23] ;  /* 0x00c0000017177b82 */ /* 0x000ea60000000000 */
[----:B------:R-:W-:-:S04]  /*0e60*/  LOP3.LUT R6, R6, 0x2, R7, 0xf8, !PT ;  /* 0x0000000206067812 */ /* 0x000fc800078ef807 */
[----:B------:R-:W-:Y:S02]  /*0e70*/  LOP3.LUT R12, R6, 0x4, R11, 0xf8, !PT ;  /* 0x00000004060c7812 */ /* 0x000fe400078ef80b */
[----:B------:R-:W-:-:S04]  /*0e80*/  SHF.R.U32.HI R6, RZ, 0xd, R10 ;  /* 0x0000000dff067819 */ /* 0x000fc8000001160a */
[----:B------:R-:W-:Y:S02]  /*0e90*/  LOP3.LUT R6, R6, 0x1, RZ, 0xc0, !PT ;  /* 0x0000000106067812 */ /* 0x000fe400078ec0ff */
[----:B--2---:R-:W-:-:S05]  /*0ea0*/  LEA R7, R23, UR4, 0x3 ;  /* 0x0000000417077c11 */ /* 0x004fca000f8e18ff */
[----:B------:R-:W-:Y:S01]  /*0eb0*/  IMAD.IADD R22, R12, 0x1, R7 ;  /* 0x000000010c167824 */ /* 0x000fe200078e0207 */
[----:B------:R-:W-:Y:S01]  /*0ec0*/  SHF.R.U32.HI R7, RZ, 0xc, R21 ;  /* 0x0000000cff077819 */ /* 0x000fe20000011615 */
[----:B------:R-:W-:-:S03]  /*0ed0*/  IMAD R12, R23, 0x8, R12 ;  /* 0x00000008170c7824 */ /* 0x000fc600078e020c */
[----:B------:R-:W-:Y:S01]  /*0ee0*/  LOP3.LUT R6, R6, 0x2, R7, 0xf8, !PT ;  /* 0x0000000206067812 */ /* 0x000fe200078ef807 */
[----:B------:R-:W2:Y:S01]  /*0ef0*/  LDC.U8 R22, c[0x3][R22] ;  /* 0x00c0000016167b82 */ /* 0x000ea20000000000 */
[----:B------:R-:W-:Y:S02]  /*0f00*/  SHF.R.U32.HI R7, RZ, 0xd, R21 ;  /* 0x0000000dff077819 */ /* 0x000fe40000011615 */
[----:B------:R-:W-:-:S05]  /*0f10*/  LOP3.LUT R13, R6, 0x4, R13, 0xf8, !PT ;  /* 0x00000004060d7812 */ /* 0x000fca00078ef80d */
[----:B------:R-:W4:Y:S01]  /*0f20*/  LDC.U8 R12, c[0x3][R12] ;  /* 0x00c000000c0c7b82 */ /* 0x000f220000000000 */
[C---:B--2---:R-:W-:Y:S01]  /*0f30*/  LEA R6, R22.reuse, UR4, 0x3 ;  /* 0x0000000416067c11 */ /* 0x044fe2000f8e18ff */
[----:B------:R-:W-:Y:S01]  /*0f40*/  IMAD R23, R22, 0x8, R13 ;  /* 0x0000000816177824 */ /* 0x000fe200078e020d */
[----:B------:R-:W-:-:S03]  /*0f50*/  SHF.R.U32.HI R22, RZ, 0x4, R21 ;  /* 0x00000004ff167819 */ /* 0x000fc60000011615 */
[----:B------:R-:W-:Y:S01]  /*0f60*/  IMAD.IADD R11, R13, 0x1, R6 ;  /* 0x000000010d0b7824 */ /* 0x000fe200078e0206 */
[--C-:B------:R-:W-:Y:S01]  /*0f70*/  SHF.R.U32.HI R6, RZ, 0xe, R10.reuse ;  /* 0x0000000eff067819 */ /* 0x100fe2000001160a */
[----:B------:R-:W2:Y:S01]  /*0f80*/  LDC.U8 R23, c[0x3][R23] ;  /* 0x00c0000017177b82 */ /* 0x000ea20000000000 */
[----:B------:R-:W-:Y:S02]  /*0f90*/  SHF.R.U32.HI R13, RZ, 0x5, R10 ;  /* 0x00000005ff0d7819 */ /* 0x000fe4000001160a */
[----:B------:R-:W-:Y:S02]  /*0fa0*/  LOP3.LUT R6, R6, 0x1, RZ, 0xc0, !PT ;  /* 0x0000000106067812 */ /* 0x000fe400078ec0ff */
[----:B------:R-:W-:Y:S02]  /*0fb0*/  LOP3.LUT R13, R13, 0x1, RZ, 0xc0, !PT ;  /* 0x000000010d0d7812 */ /* 0x000fe400078ec0ff */
[----:B------:R-:W-:Y:S01]  /*0fc0*/  LOP3.LUT R6, R6, 0x2, R7, 0xf8, !PT ;  /* 0x0000000206067812 */ /* 0x000fe200078ef807 */
[----:B------:R-:W5:Y:S01]  /*0fd0*/  LDC.U8 R11, c[0x3][R11] ;  /* 0x00c000000b0b7b82 */ /* 0x000f620000000000 */
[----:B------:R-:W-:-:S02]  /*0fe0*/  LOP3.LUT R13, R13, 0x2, R22, 0xf8, !PT ;  /* 0x000000020d0d7812 */ /* 0x000fc400078ef816 */
[----:B------:R-:W-:Y:S02]  /*0ff0*/  LOP3.LUT R18, R6, 0x4, R15, 0xf8, !PT ;  /* 0x0000000406127812 */ /* 0x000fe400078ef80f */
[----:B------:R-:W-:Y:S02]  /*1000*/  SHF.R.U32.HI R6, RZ, 0xf, R10 ;  /* 0x0000000fff067819 */ /* 0x000fe4000001160a */
[----:B------:R-:W-:Y:S02]  /*1010*/  SHF.R.U32.HI R15, RZ, 0x7, R21 ;  /* 0x00000007ff0f7819 */ /* 0x000fe40000011615 */
[----:B------:R-:W-:Y:S02]  /*1020*/  LOP3.LUT R6, R6, 0x1, RZ, 0xc0, !PT ;  /* 0x0000000106067812 */ /* 0x000fe400078ec0ff */
[----:B------:R-:W-:-:S04]  /*1030*/  SHF.R.U32.HI R22, RZ, 0x3, R9 ;  /* 0x00000003ff167819 */ /* 0x000fc80000011609 */
[----:B------:R-:W-:Y:S02]  /*1040*/  LOP3.LUT R13, R13, 0x4, R22, 0xf8, !PT ;  /* 0x000000040d0d7812 */ /* 0x000fe400078ef816 */
[C---:B-----5:R-:W-:Y:S01]  /*1050*/  LEA R7, R11.reuse, UR4, 0x3 ;  /* 0x000000040b077c11 */ /* 0x060fe2000f8e18ff */
[----:B------:R-:W-:-:S04]  /*1060*/  IMAD R11, R11, 0x8, R18 ;  /* 0x000000080b0b7824 */ /* 0x000fc800078e0212 */
[----:B------:R-:W-:Y:S01]  /*1070*/  IMAD.IADD R20, R18, 0x1, R7 ;  /* 0x0000000112147824 */ /* 0x000fe200078e0207 */
[----:B------:R-:W-:Y:S01]  /*1080*/  SHF.R.U32.HI R7, RZ, 0xe, R21 ;  /* 0x0000000eff077819 */ /* 0x000fe20000011615 */
[----:B------:R-:W5:Y:S01]  /*1090*/  LDC.U8 R11, c[0x3][R11] ;  /* 0x00c000000b0b7b82 */ /* 0x000f620000000000 */
[----:B------:R-:W-:Y:S02]  /*10a0*/  LOP3.LUT R18, R10, 0xff, RZ, 0xc0, !PT ;  /* 0x000000ff0a127812 */ /* 0x000fe400078ec0ff */
[----:B------:R-:W-:-:S04]  /*10b0*/  LOP3.LUT R6, R6, 0x2, R7, 0xf8, !PT ;  /* 0x0000000206067812 */ /* 0x000fc800078ef807 */
[----:B------:R-:W-:Y:S01]  /*10c0*/  LOP3.LUT R17, R6, 0x4, R17, 0xf8, !PT ;  /* 0x0000000406117812 */ /* 0x000fe200078ef811 */
[----:B------:R-:W0:Y:S02]  /*10d0*/  LDC.U8 R20, c[0x3][R20] ;  /* 0x00c0000014147b82 */ /* 0x000e240000000000 */
[----:B0-----:R-:W-:-:S05]  /*10e0*/  LEA R6, R20, UR4, 0x3 ;  /* 0x0000000414067c11 */ /* 0x001fca000f8e18ff */
[----:B------:R-:W-:Y:S01]  /*10f0*/  IMAD.IADD R7, R17, 0x1, R6 ;  /* 0x0000000111077824 */ /* 0x000fe200078e0206 */
[----:B------:R-:W-:Y:S01]  /*1100*/  SHF.R.U32.HI R6, RZ, 0x8, R10 ;  /* 0x00000008ff067819 */ /* 0x000fe2000001160a */
[----:B------:R-:W-:-:S03]  /*1110*/  IMAD R17, R20, 0x8, R17 ;  /* 0x0000000814117824 */ /* 0x000fc600078e0211 */
[----:B------:R-:W-:Y:S01]  /*1120*/  LOP3.LUT R6, R6, 0x1, RZ, 0xc0, !PT ;  /* 0x0000000106067812 */ /* 0x000fe200078ec0ff */
[----:B------:R-:W0:Y:S03]  /*1130*/  LDC.U8 R7, c[0x3][R7] ;  /* 0x00c0000007077b82 */ /* 0x000e260000000000 */
[----:B------:R-:W-:-:S04]  /*1140*/  LOP3.LUT R6, R6, 0x2, R15, 0xf8, !PT ;  /* 0x0000000206067812 */ /* 0x000fc800078ef80f */
[----:B------:R-:W-:Y:S01]  /*1150*/  LOP3.LUT R14, R6, 0x4, R19, 0xf8, !PT ;  /* 0x00000004060e7812 */ /* 0x000fe200078ef813 */
[----:B------:R-:W5:Y:S01]  /*1160*/  LDC.U8 R17, c[0x3][R17] ;  /* 0x00c0000011117b82 */ /* 0x000f620000000000 */
[----:B0-----:R-:W-:-:S03]  /*1170*/  LEA R15, R7, UR4, 0x3 ;  /* 0x00000004070f7c11 */ /* 0x001fc6000f8e18ff */
[----:B------:R-:W-:Y:S02]  /*1180*/  IMAD R7, R7, 0x8, R14 ;  /* 0x0000000807077824 */ /* 0x000fe400078e020e */
[----:B------:R-:W-:Y:S01]  /*1190*/  IMAD.IADD R6, R14, 0x1, R15 ;  /* 0x000000010e067824 */ /* 0x000fe200078e020f */
[----:B------:R-:W-:-:S03]  /*11a0*/  SHF.R.U32.HI R15, RZ, 0x8, R21 ;  /* 0x00000008ff0f7819 */ /* 0x000fc60000011615 */
[----:B------:R-:W0:Y:S01]  /*11b0*/  LDC.U8 R7, c[0x3][R7] ;  /* 0x00c0000007077b82 */ /* 0x000e220000000000 */
[----:B------:R-:W-:Y:S02]  /*11c0*/  SHF.R.U32.HI R14, RZ, 0x6, R18 ;  /* 0x00000006ff0e7819 */ /* 0x000fe40000011612 */
[----:B------:R-:W-:Y:S02]  /*11d0*/  LOP3.LUT R15, R8, 0x2, R15, 0xf8, !PT ;  /* 0x00000002080f7812 */ /* 0x000fe400078ef80f */
[----:B------:R-:W-:Y:S02]  /*11e0*/  SHF.R.U32.HI R8, RZ, 0x7, R9 ;  /* 0x00000007ff087819 */ /* 0x000fe40000011609 */
[C---:B------:R-:W-:Y:S01]  /*11f0*/  LOP3.LUT R20, R14.reuse, 0x1, RZ, 0xc0, !PT ;  /* 0x000000010e147812 */ /* 0x040fe200078ec0ff */
[----:B------:R-:W3:Y:S01]  /*1200*/  LDC.U8 R6, c[0x3][R6] ;  /* 0x00c0000006067b82 */ /* 0x000ee20000000000 */
[----:B------:R-:W-:Y:S02]  /*1210*/  LOP3.LUT R15, R15, 0x4, R8, 0xf8, !PT ;  /* 0x000000040f0f7812 */ /* 0x000fe400078ef808 */
[----:B------:R-:W-:-:S02]  /*1220*/  @P0 LOP3.LUT R20, R14, 0x2, RZ, 0xfc, !PT ;  /* 0x000000020e140812 */ /* 0x000fc400078efcff */
[----:B------:R-:W-:-:S04]  /*1230*/  LOP3.LUT R14, R9, 0xffff, RZ, 0xc0, !PT ;  /* 0x0000ffff090e7812 */ /* 0x000fc800078ec0ff */
[--C-:B-1----:R-:W-:Y:S02]  /*1240*/  SHF.R.U32.HI R29, RZ, 0x4, R14.reuse ;  /* 0x00000004ff1d7819 */ /* 0x102fe4000001160e */
[----:B------:R-:W-:Y:S02]  /*1250*/  SHF.R.U32.HI R14, RZ, 0x5, R14 ;  /* 0x00000005ff0e7819 */ /* 0x000fe4000001160e */
[----:B------:R-:W-:Y:S02]  /*1260*/  LOP3.LUT R29, R20, 0x4, R29, 0xf8, !PT ;  /* 0x00000004141d7812 */ /* 0x000fe400078ef81d */
[----:B------:R-:W-:Y:S02]  /*1270*/  LOP3.LUT R14, R14, 0x4, RZ, 0xc0, !PT ;  /* 0x000000040e0e7812 */ /* 0x000fe400078ec0ff */
[----:B------:R-:W-:Y:S02]  /*1280*/  LOP3.LUT R29, R29, 0xffff, RZ, 0xc0, !PT ;  /* 0x0000ffff1d1d7812 */ /* 0x000fe400078ec0ff */
[----:B---3--:R-:W-:-:S05]  /*1290*/  LEA R8, R6, UR4, 0x3 ;  /* 0x0000000406087c11 */ /* 0x008fca000f8e18ff */
[----:B------:R-:W-:Y:S01]  /*12a0*/  IMAD.IADD R19, R15, 0x1, R8 ;  /* 0x000000010f137824 */ /* 0x000fe200078e0208 */
[----:B------:R-:W-:Y:S01]  /*12b0*/  SHF.R.U32.HI R8, RZ, 0xa, R10 ;  /* 0x0000000aff087819 */ /* 0x000fe2000001160a */
[----:B------:R-:W-:-:S03]  /*12c0*/  IMAD R15, R6, 0x8, R15 ;  /* 0x00000008060f7824 */ /* 0x000fc600078e020f */
[----:B------:R-:W-:Y:S01]  /*12d0*/  LOP3.LUT R8, R8, 0x1, RZ, 0xc0, !PT ;  /* 0x0000000108087812 */ /* 0x000fe200078ec0ff */
[----:B------:R-:W1:Y:S03]  /*12e0*/  LDC.U8 R19, c[0x3][R19] ;  /* 0x00c0000013137b82 */ /* 0x000e660000000000 */
[----:B------:R-:W-:Y:S02]  /*12f0*/  LOP3.LUT R8, R8, 0x2, R3, 0xf8, !PT ;  /* 0x0000000208087812 */ /* 0x000fe400078ef803 */
[----:B------:R-:W-:-:S03]  /*1300*/  SHF.R.U32.HI R3, RZ, 0x8, R9 ;  /* 0x00000008ff037819 */ /* 0x000fc60000011609 */
[----:B------:R-:W3:Y:S01]  /*1310*/  LDC.U8 R15, c[0x3][R15] ;  /* 0x00c000000f0f7b82 */ /* 0x000ee20000000000 */
[----:B------:R-:W-:Y:S02]  /*1320*/  LOP3.LUT R8, R8, 0x4, R3, 0xf8, !PT ;  /* 0x0000000408087812 */ /* 0x000fe400078ef803 */
[----:B-1----:R-:W-:-:S05]  /*1330*/  LEA R3, R19, UR4, 0x3 ;  /* 0x0000000413037c11 */ /* 0x002fca000f8e18ff */
[----:B------:R-:W-:Y:S02]  /*1340*/  IMAD.IADD R16, R8, 0x1, R3 ;  /* 0x0000000108107824 */ /* 0x000fe400078e0203 */
[----:B------:R-:W-:-:S04]  /*1350*/  IMAD.WIDE.U32 R2, R2, 0x40, RZ ;  /* 0x0000004002027825 */ /* 0x000fc800078e00ff */
[----:B------:R-:W1:Y:S01]  /*1360*/  LDC.U8 R16, c[0x3][R16] ;  /* 0x00c0000010107b82 */ /* 0x000e620000000000 */
[----:B------:R-:W-:Y:S01]  /*1370*/  LOP3.LUT R5, R5, R3, RZ, 0xfc, !PT ;  /* 0x0000000305057212 */ /* 0x000fe200078efcff */
[----:B------:R-:W-:Y:S01]  /*1380*/  IMAD R8, R19, 0x8, R8 ;  /* 0x0000000813087824 */ /* 0x000fe200078e0208 */
[----:B------:R-:W-:Y:S02]  /*1390*/  SHF.R.U32.HI R3, RZ, 0xb, R10 ;  /* 0x0000000bff037819 */ /* 0x000fe4000001160a */
[----:B------:R-:W-:Y:S02]  /*13a0*/  LOP3.LUT R2, R25, R4, R2, 0xfe, !PT ;  /* 0x0000000419027212 */ /* 0x000fe400078efe02 */
[----:B------:R-:W-:Y:S01]  /*13b0*/  LOP3.LUT R3, R3, 0x1, RZ, 0xc0, !PT ;  /* 0x0000000103037812 */ /* 0x000fe200078ec0ff */
[----:B------:R-:W3:Y:S01]  /*13c0*/  LDC.U8 R8, c[0x3][R8] ;  /* 0x00c0000008087b82 */ /* 0x000ee20000000000 */
[----:B------:R-:W-:Y:S02]  /*13d0*/  SHF.R.U32.HI R4, RZ, 0xa, R21 ;  /* 0x0000000aff047819 */ /* 0x000fe40000011615 */
[----:B------:R-:W-:-:S02]  /*13e0*/  LOP3.LUT R19, R21, 0xffff, RZ, 0xc0, !PT ;  /* 0x0000ffff15137812 */ /* 0x000fc400078ec0ff */
[----:B------:R-:W-:Y:S02]  /*13f0*/  LOP3.LUT R3, R3, 0x2, R4, 0xf8, !PT ;  /* 0x0000000203037812 */ /* 0x000fe400078ef804 */
[----:B------:R-:W-:Y:S02]  /*1400*/  SHF.R.U32.HI R4, RZ, 0x9, R9 ;  /* 0x00000009ff047819 */ /* 0x000fe40000011609 */
[----:B------:R-:W-:Y:S02]  /*1410*/  SHF.R.U32.HI R19, RZ, 0x6, R19 ;  /* 0x00000006ff137819 */ /* 0x000fe40000011613 */
[----:B------:R-:W-:Y:S01]  /*1420*/  LOP3.LUT R25, R3, 0x4, R4, 0xf8, !PT ;  /* 0x0000000403197812 */ /* 0x000fe200078ef804 */
[----:B------:R-:W-:Y:S01]  /*1430*/  IMAD R3, R26, 0x8, R27 ;  /* 0x000000081a037824 */ /* 0x000fe200078e021b */
[----:B------:R-:W-:Y:S02]  /*1440*/  SHF.R.U32.HI R27, RZ, 0x3, R21 ;  /* 0x00000003ff1b7819 */ /* 0x000fe40000011615 */
[----:B------:R-:W-:-:S02]  /*1450*/  LOP3.LUT R19, R19, 0x2, RZ, 0xc0, !PT ;  /* 0x0000000213137812 */ /* 0x000fc400078ec0ff */
[----:B------:R-:W-:Y:S01]  /*1460*/  SHF.L.U64.HI R5, R2, 0x6, R5 ;  /* 0x0000000602057819 */ /* 0x000fe20000010205 */
[----:B------:R-:W4:Y:S01]  /*1470*/  LDC.U8 R3, c[0x3][R3] ;  /* 0x00c0000003037b82 */ /* 0x000f220000000000 */
[----:B------:R-:W-:Y:S01]  /*1480*/  LEA.HI R19, R18, R19, RZ, 0x19 ;  /* 0x0000001312137211 */ /* 0x000fe200078fc8ff */
[----:B------:R-:W-:-:S04]  /*1490*/  IMAD.SHL.U32 R18, R21, 0x2, RZ ;  /* 0x0000000215127824 */ /* 0x000fc800078e00ff */
[----:B------:R-:W-:Y:S01]  /*14a0*/  IMAD.IADD R19, R19, 0x1, R14 ;  /* 0x0000000113137824 */ /* 0x000fe200078e020e */
[----:B------:R-:W-:-:S04]  /*14b0*/  LOP3.LUT R18, R18, 0x2, RZ, 0xc0, !PT ;  /* 0x0000000212127812 */ /* 0x000fc800078ec0ff */
[----:B------:R-:W-:Y:S02]  /*14c0*/  LOP3.LUT R19, R19, 0xffff, RZ, 0xc0, !PT ;  /* 0x0000ffff13137812 */ /* 0x000fe400078ec0ff */
[----:B------:R-:W-:Y:S02]  /*14d0*/  LOP3.LUT R18, R18, 0x1, R10, 0xf8, !PT ;  /* 0x0000000112127812 */ /* 0x000fe400078ef80a */
[C---:B-1----:R-:W-:Y:S01]  /*14e0*/  LEA R4, R16.reuse, UR4, 0x3 ;  /* 0x0000000410047c11 */ /* 0x042fe2000f8e18ff */
[----:B------:R-:W-:-:S04]  /*14f0*/  IMAD R16, R16, 0x8, R25 ;  /* 0x0000000810107824 */ /* 0x000fc800078e0219 */
[----:B------:R-:W-:Y:S01]  /*1500*/  IMAD.IADD R24, R25, 0x1, R4 ;  /* 0x0000000119187824 */ /* 0x000fe200078e0204 */
[----:B------:R-:W-:Y:S01]  /*1510*/  SHF.R.U32.HI R4, RZ, 0x4, R10 ;  /* 0x00000004ff047819 */ /* 0x000fe2000001160a */
[----:B------:R-:W-:Y:S01]  /*1520*/  IMAD.SHL.U32 R25, R9, 0x4, RZ ;  /* 0x0000000409197824 */ /* 0x000fe200078e00ff */
[----:B------:R-:W1:Y:S02]  /*1530*/  LDC.U8 R16, c[0x3][R16] ;  /* 0x00c0000010107b82 */ /* 0x000e640000000000 */
[----:B------:R-:W-:Y:S02]  /*1540*/  LOP3.LUT R4, R4, 0x1, RZ, 0xc0, !PT ;  /* 0x0000000104047812 */ /* 0x000fe400078ec0ff */
[----:B------:R-:W-:Y:S02]  /*1550*/  LOP3.LUT R25, R18, 0x4, R25, 0xf8, !PT ;  /* 0x0000000412197812 */ /* 0x000fe400078ef819 */
[----:B------:R-:W-:Y:S02]  /*1560*/  LOP3.LUT R27, R4, 0x2, R27, 0xf8, !PT ;  /* 0x00000002041b7812 */ /* 0x000fe400078ef81b */
[----:B------:R-:W2:Y:S01]  /*1570*/  LDC.U8 R24, c[0x3][R24] ;  /* 0x00c0000018187b82 */ /* 0x000ea20000000000 */
[----:B------:R-:W-:-:S04]  /*1580*/  SHF.R.U32.HI R4, RZ, 0x2, R9 ;  /* 0x00000002ff047819 */ /* 0x000fc80000011609 */
[----:B------:R-:W-:Y:S02]  /*1590*/  LOP3.LUT R27, R27, 0x4, R4, 0xf8, !PT ;  /* 0x000000041b1b7812 */ /* 0x000fe400078ef804 */
[----:B--2---:R-:W-:-:S03]  /*15a0*/  LEA R4, R24, UR4, 0x3 ;  /* 0x0000000418047c11 */ /* 0x004fc6000f8e18ff */
[----:B------:R-:W-:Y:S02]  /*15b0*/  IMAD R24, R24, 0x8, R27 ;  /* 0x0000000818187824 */ /* 0x000fe400078e021b */
[----:B------:R-:W-:Y:S02]  /*15c0*/  IMAD.IADD R4, R27, 0x1, R4 ;  /* 0x000000011b047824 */ /* 0x000fe400078e0204 */
[----:B------:R-:W-:Y:S02]  /*15d0*/  IMAD.SHL.U32 R27, R9, 0x2, RZ ;  /* 0x00000002091b7824 */ /* 0x000fe400078e00ff */
[----:B------:R-:W2:Y:S08]  /*15e0*/  LDC.U8 R24, c[0x3][R24] ;  /* 0x00c0000018187b82 */ /* 0x000eb00000000000 */
[----:B------:R-:W5:Y:S02]  /*15f0*/  LDC.U8 R4, c[0x3][R4] ;  /* 0x00c0000004047b82 */ /* 0x000f640000000000 */
[C---:B-----5:R-:W-:Y:S01]  /*1600*/  LEA R22, R4.reuse, UR4, 0x3 ;  /* 0x0000000404167c11 */ /* 0x060fe2000f8e18ff */
[----:B------:R-:W-:-:S04]  /*1610*/  IMAD R4, R4, 0x8, R13 ;  /* 0x0000000804047824 */ /* 0x000fc800078e020d */
[----:B------:R-:W-:Y:S01]  /*1620*/  IMAD.IADD R22, R13, 0x1, R22 ;  /* 0x000000010d167824 */ /* 0x000fe200078e0216 */
[--C-:B------:R-:W-:Y:S01]  /*1630*/  SHF.R.U32.HI R13, RZ, 0x1, R10.reuse ;  /* 0x00000001ff0d7819 */ /* 0x100fe2000001160a */
[----:B------:R-:W5:Y:S03]  /*1640*/  LDC.U8 R4, c[0x3][R4] ;  /* 0x00c0000004047b82 */ /* 0x000f660000000000 */
[----:B------:R-:W-:Y:S02]  /*1650*/  LOP3.LUT R20, R13, 0x1, RZ, 0xc0, !PT ;  /* 0x000000010d147812 */ /* 0x000fe400078ec0ff */
[----:B------:R-:W-:Y:S02]  /*1660*/  SHF.R.U32.HI R13, RZ, 0x2, R10 ;  /* 0x00000002ff0d7819 */ /* 0x000fe4000001160a */
[----:B------:R-:W-:Y:S01]  /*1670*/  LOP3.LUT R20, R20, 0x2, R21, 0xf8, !PT ;  /* 0x0000000214147812 */ /* 0x000fe200078ef815 */
[----:B------:R-:W0:Y:S01]  /*1680*/  LDC.U8 R22, c[0x3][R22] ;  /* 0x00c0000016167b82 */ /* 0x000e220000000000 */
[----:B------:R-:W-:-:S02]  /*1690*/  LOP3.LUT R13, R13, 0x1, RZ, 0xc0, !PT ;  /* 0x000000010d0d7812 */ /* 0x000fc400078ec0ff */
[----:B------:R-:W-:Y:S02]  /*16a0*/  LOP3.LUT R27, R20, 0x4, R27, 0xf8, !PT ;  /* 0x00000004141b7812 */ /* 0x000fe400078ef81b */
[--C-:B------:R-:W-:Y:S02]  /*16b0*/  SHF.R.U32.HI R20, RZ, 0x1, R21.reuse ;  /* 0x00000001ff147819 */ /* 0x100fe40000011615 */
[----:B------:R-:W-:Y:S02]  /*16c0*/  SHF.R.U32.HI R10, RZ, 0x3, R10 ;  /* 0x00000003ff0a7819 */ /* 0x000fe4000001160a */
[----:B------:R-:W-:Y:S02]  /*16d0*/  LOP3.LUT R20, R13, 0x2, R20, 0xf8, !PT ;  /* 0x000000020d147812 */ /* 0x000fe400078ef814 */
[----:B------:R-:W-:Y:S02]  /*16e0*/  SHF.R.U32.HI R21, RZ, 0x2, R21 ;  /* 0x00000002ff157819 */ /* 0x000fe40000011615 */
[----:B------:R-:W-:-:S02]  /*16f0*/  LOP3.LUT R10, R10, 0x1, RZ, 0xc0, !PT ;  /* 0x000000010a0a7812 */ /* 0x000fc400078ec0ff */
[----:B------:R-:W-:Y:S02]  /*1700*/  LOP3.LUT R20, R20, 0x4, R9, 0xf8, !PT ;  /* 0x0000000414147812 */ /* 0x000fe400078ef809 */
[----:B------:R-:W-:Y:S02]  /*1710*/  LOP3.LUT R10, R10, 0x2, R21, 0xf8, !PT ;  /* 0x000000020a0a7812 */ /* 0x000fe400078ef815 */
[C---:B0-----:R-:W-:Y:S01]  /*1720*/  LEA R6, R22.reuse, UR4, 0x3 ;  /* 0x0000000416067c11 */ /* 0x041fe2000f8e18ff */
[----:B------:R-:W-:-:S04]  /*1730*/  IMAD R22, R22, 0x8, R29 ;  /* 0x0000000816167824 */ /* 0x000fc800078e021d */
[----:B------:R-:W-:Y:S02]  /*1740*/  IMAD.IADD R6, R6, 0x1, R29 ;  /* 0x0000000106067824 */ /* 0x000fe400078e021d */
[----:B------:R-:W0:Y:S08]  /*1750*/  LDC.U8 R22, c[0x3][R22] ;  /* 0x00c0000016167b82 */ /* 0x000e300000000000 */
[----:B------:R-:W3:Y:S02]  /*1760*/  LDC.U8 R6, c[0x3][R6] ;  /* 0x00c0000006067b82 */ /* 0x000ee40000000000 */
[C---:B---3--:R-:W-:Y:S01]  /*1770*/  LEA R14, R6.reuse, UR4, 0x3 ;  /* 0x00000004060e7c11 */ /* 0x048fe2000f8e18ff */
[----:B------:R-:W-:-:S04]  /*1780*/  IMAD R6, R6, 0x8, R19 ;  /* 0x0000000806067824 */ /* 0x000fc800078e0213 */
[----:B------:R-:W-:Y:S02]  /*1790*/  IMAD.IADD R14, R14, 0x1, R19 ;  /* 0x000000010e0e7824 */ /* 0x000fe400078e0213 */
[----:B------:R-:W-:Y:S01]  /*17a0*/  IMAD.SHL.U32 R19, R2, 0x40, RZ ;  /* 0x0000004002137824 */ /* 0x000fe200078e00ff */
[----:B------:R-:W3:Y:S01]  /*17b0*/  LDC.U8 R6, c[0x3][R6] ;  /* 0x00c0000006067b82 */ /* 0x000ee20000000000 */
[----:B----4-:R-:W-:-:S03]  /*17c0*/  IMAD.WIDE.U32 R2, R3, 0x8, RZ ;  /* 0x0000000803027825 */ /* 0x010fc600078e00ff */
[----:B------:R-:W-:-:S04]  /*17d0*/  LOP3.LUT R12, R12, R19, R2, 0xfe, !PT ;  /* 0x000000130c0c7212 */ /* 0x000fc800078efe02 */
[----:B------:R-:W4:Y:S01]  /*17e0*/  LDC.U8 R14, c[0x3][R14] ;  /* 0x00c000000e0e7b82 */ /* 0x000f220000000000 */
[----:B------:R-:W-:Y:S01]  /*17f0*/  LOP3.LUT R19, R5, R3, RZ, 0xfc, !PT ;  /* 0x0000000305137212 */ /* 0x000fe200078efcff */
[----:B------:R-:W-:-:S03]  /*1800*/  IMAD.WIDE.U32 R2, R23, 0x8, RZ ;  /* 0x0000000817027825 */ /* 0x000fc600078e00ff */
[----:B------:R-:W-:Y:S02]  /*1810*/  SHF.L.U64.HI R19, R12, 0x6, R19 ;  /* 0x000000060c137819 */ /* 0x000fe40000010213 */
[C---:B----4-:R-:W-:Y:S01]  /*1820*/  LEA R18, R14.reuse, UR4, 0x3 ;  /* 0x000000040e127c11 */ /* 0x050fe2000f8e18ff */
[----:B------:R-:W-:-:S04]  /*1830*/  IMAD R14, R14, 0x8, R25 ;  /* 0x000000080e0e7824 */ /* 0x000fc800078e0219 */
[----:B------:R-:W-:Y:S01]  /*1840*/  IMAD.IADD R18, R18, 0x1, R25 ;  /* 0x0000000112127824 */ /* 0x000fe200078e0219 */
[----:B------:R-:W-:Y:S01]  /*1850*/  SHF.R.U32.HI R25, RZ, 0x1, R9 ;  /* 0x00000001ff197819 */ /* 0x000fe20000011609 */
[----:B------:R-:W4:Y:S03]  /*1860*/  LDC.U8 R14, c[0x3][R14] ;  /* 0x00c000000e0e7b82 */ /* 0x000f260000000000 */
[----:B------:R-:W-:-:S05]  /*1870*/  LOP3.LUT R10, R10, 0x4, R25, 0xf8, !PT ;  /* 0x000000040a0a7812 */ /* 0x000fca00078ef819 */
[----:B------:R-:W1:Y:S02]  /*1880*/  LDC.U8 R18, c[0x3][R18] ;  /* 0x00c0000012127b82 */ /* 0x000e640000000000 */
[C---:B-1----:R-:W-:Y:S01]  /*1890*/  LEA R26, R18.reuse, UR4, 0x3 ;  /* 0x00000004121a7c11 */ /* 0x042fe2000f8e18ff */
[--C-:B------:R-:W-:Y:S02]  /*18a0*/  IMAD R5, R18, 0x8, R27.reuse ;  /* 0x0000000812057824 */ /* 0x100fe400078e021b */
[----:B------:R-:W-:Y:S01]  /*18b0*/  IMAD.SHL.U32 R18, R12, 0x40, RZ ;  /* 0x000000400c127824 */ /* 0x000fe200078e00ff */
[----:B------:R-:W-:Y:S01]  /*18c0*/  LOP3.LUT R12, R19, R3, RZ, 0xfc, !PT ;  /* 0x00000003130c7212 */ /* 0x000fe200078efcff */
[----:B------:R-:W-:Y:S02]  /*18d0*/  IMAD.IADD R13, R26, 0x1, R27 ;  /* 0x000000011a0d7824 */ /* 0x000fe400078e021b */
[----:B------:R-:W1:Y:S08]  /*18e0*/  LDC.U8 R5, c[0x3][R5] ;  /* 0x00c0000005057b82 */ /* 0x000e700000000000 */
[----:B------:R-:W2:Y:S02]  /*18f0*/  LDC.U8 R13, c[0x3][R13] ;  /* 0x00c000000d0d7b82 */ /* 0x000ea40000000000 */
[C---:B--2---:R-:W-:Y:S01]  /*1900*/  LEA R21, R13.reuse, UR4, 0x3 ;  /* 0x000000040d157c11 */ /* 0x044fe2000f8e18ff */
[----:B------:R-:W-:Y:S01]  /*1910*/  IMAD R9, R13, 0x8, R20 ;  /* 0x000000080d097824 */ /* 0x000fe200078e0214 */
[----:B------:R-:W-:Y:S01]  /*1920*/  LOP3.LUT R13, R11, R18, R2, 0xfe, !PT ;  /* 0x000000120b0d7212 */ /* 0x000fe200078efe02 */
[----:B------:R-:W-:-:S04]  /*1930*/  IMAD.WIDE.U32 R2, R17, 0x8, RZ ;  /* 0x0000000811027825 */ /* 0x000fc800078e00ff */
[----:B------:R-:W-:Y:S01]  /*1940*/  IMAD.IADD R21, R20, 0x1, R21 ;  /* 0x0000000114157824 */ /* 0x000fe200078e0215 */
[----:B------:R-:W2:Y:S01]  /*1950*/  LDC.U8 R9, c[0x3][R9] ;  /* 0x00c0000009097b82 */ /* 0x000ea20000000000 */
[C---:B------:R-:W-:Y:S01]  /*1960*/  IMAD.SHL.U32 R11, R13.reuse, 0x40, RZ ;  /* 0x000000400d0b7824 */ /* 0x040fe200078e00ff */
[----:B------:R-:W-:Y:S01]  /*1970*/  SHF.L.U64.HI R13, R13, 0x6, R12 ;  /* 0x000000060d0d7819 */ /* 0x000fe2000001020c */
[----:B------:R-:W-:-:S03]  /*1980*/  IMAD.WIDE.U32 R16, R16, 0x8, RZ ;  /* 0x0000000810107825 */ /* 0x000fc600078e00ff */
[----:B------:R-:W-:Y:S02]  /*1990*/  LOP3.LUT R7, R7, R11, R2, 0xfe, !PT ;  /* 0x0000000b07077212 */ /* 0x000fe400078efe02 */
[----:B------:R-:W5:Y:S01]  /*19a0*/  LDC.U8 R21, c[0x3][R21] ;  /* 0x00c0000015157b82 */ /* 0x000f620000000000 */
[----:B------:R-:W-:Y:S02]  /*19b0*/  LOP3.LUT R12, R13, R3, RZ, 0xfc, !PT ;  /* 0x000000030d0c7212 */ /* 0x000fe400078efcff */
[C---:B------:R-:W-:Y:S02]  /*19c0*/  IMAD.SHL.U32 R3, R7.reuse, 0x40, RZ ;  /* 0x0000004007037824 */ /* 0x040fe400078e00ff */
[----:B------:R-:W-:Y:S01]  /*19d0*/  SHF.L.U64.HI R7, R7, 0x6, R12 ;  /* 0x0000000607077819 */ /* 0x000fe2000001020c */
[----:B-----5:R-:W-:Y:S02]  /*19e0*/  IMAD R21, R21, 0x8, R10 ;  /* 0x0000000815157824 */ /* 0x020fe400078e020a */
[----:B------:R-:W-:-:S02]  /*19f0*/  IMAD.WIDE.U32 R10, R15, 0x8, RZ ;  /* 0x000000080f0a7825 */ /* 0x000fc400078e00ff */
[----:B------:R-:W5:Y:S01]  /*1a00*/  LDC.U8 R2, c[0x3][R21] ;  /* 0x00c0000015027b82 */ /* 0x000f620000000000 */
[----:B------:R-:W-:Y:S02]  /*1a10*/  LOP3.LUT R8, R8, R3, R10, 0xfe, !PT ;  /* 0x0000000308087212 */ /* 0x000fe400078efe0a */
[----:B------:R-:W-:Y:S01]  /*1a20*/  LOP3.LUT R7, R7, R11, RZ, 0xfc, !PT ;  /* 0x0000000b07077212 */ /* 0x000fe200078efcff */
[----:B------:R-:W-:-:S03]  /*1a30*/  IMAD.WIDE.U32 R10, R4, 0x8, RZ ;  /* 0x00000008040a7825 */ /* 0x000fc600078e00ff */
[C---:B------:R-:W-:Y:S01]  /*1a40*/  SHF.L.U64.HI R7, R8.reuse, 0x6, R7 ;  /* 0x0000000608077819 */ /* 0x040fe20000010207 */
[----:B------:R-:W-:Y:S02]  /*1a50*/  IMAD.SHL.U32 R3, R8, 0x40, RZ ;  /* 0x0000004008037824 */ /* 0x000fe400078e00ff */
[----:B-1----:R-:W-:Y:S01]  /*1a60*/  IMAD.WIDE.U32 R4, R5, 0x8, RZ ;  /* 0x0000000805047825 */ /* 0x002fe200078e00ff */
[----:B------:R-:W-:Y:S02]  /*1a70*/  LOP3.LUT R7, R7, R17, RZ, 0xfc, !PT ;  /* 0x0000001107077212 */ /* 0x000fe400078efcff */
[----:B------:R-:W-:-:S04]  /*1a80*/  LOP3.LUT R24, R24, R3, R16, 0xfe, !PT ;  /* 0x0000000318187212 */ /* 0x000fc800078efe10 */
[C---:B------:R-:W-:Y:S01]  /*1a90*/  SHF.L.U64.HI R7, R24.reuse, 0x6, R7 ;  /* 0x0000000618077819 */ /* 0x040fe20000010207 */
[----:B------:R-:W-:-:S03]  /*1aa0*/  IMAD.SHL.U32 R3, R24, 0x40, RZ ;  /* 0x0000004018037824 */ /* 0x000fc600078e00ff */
[----:B------:R-:W-:Y:S01]  /*1ab0*/  LOP3.LUT R11, R7, R11, RZ, 0xfc, !PT ;  /* 0x0000000b070b7212 */ /* 0x000fe200078efcff */
[----:B---3--:R-:W-:Y:S01]  /*1ac0*/  IMAD.WIDE.U32 R6, R6, 0x8, RZ ;  /* 0x0000000806067825 */ /* 0x008fe200078e00ff */
[----:B0-----:R-:W-:-:S04]  /*1ad0*/  LOP3.LUT R22, R22, R3, R10, 0xfe, !PT ;  /* 0x0000000316167212 */ /* 0x001fc800078efe0a */
[C---:B------:R-:W-:Y:S01]  /*1ae0*/  SHF.L.U64.HI R11, R22.reuse, 0x6, R11 ;  /* 0x00000006160b7819 */ /* 0x040fe2000001020b */
[----:B------:R-:W-:-:S03]  /*1af0*/  IMAD.SHL.U32 R3, R22, 0x40, RZ ;  /* 0x0000004016037824 */ /* 0x000fc600078e00ff */
[----:B------:R-:W-:Y:S02]  /*1b00*/  LOP3.LUT R7, R11, R7, RZ, 0xfc, !PT ;  /* 0x000000070b077212 */ /* 0x000fe400078efcff */
[----:B----4-:R-:W-:-:S04]  /*1b10*/  LOP3.LUT R14, R14, R3, R6, 0xfe, !PT ;  /* 0x000000030e0e7212 */ /* 0x010fc800078efe06 */
[C---:B------:R-:W-:Y:S01]  /*1b20*/  SHF.L.U64.HI R7, R14.reuse, 0x6, R7 ;  /* 0x000000060e077819 */ /* 0x040fe20000010207 */
[----:B------:R-:W-:-:S05]  /*1b30*/  IMAD.SHL.U32 R3, R14, 0x40, RZ ;  /* 0x000000400e037824 */ /* 0x000fca00078e00ff */
[----:B--2---:R-:W-:Y:S02]  /*1b40*/  LOP3.LUT R9, R9, R3, R4, 0xfe, !PT ;  /* 0x0000000309097212 */ /* 0x004fe400078efe04 */
[----:B------:R-:W-:-:S03]  /*1b50*/  LOP3.LUT R4, R7, R5, RZ, 0xfc, !PT ;  /* 0x0000000507047212 */ /* 0x000fc600078efcff */
[C---:B------:R-:W-:Y:S01]  /*1b60*/  IMAD.SHL.U32 R3, R9.reuse, 0x8, RZ ;  /* 0x0000000809037824 */ /* 0x040fe200078e00ff */
[----:B------:R-:W-:-:S04]  /*1b70*/  SHF.L.U64.HI R9, R9, 0x3, R4 ;  /* 0x0000000309097819 */ /* 0x000fc80000010204 */
[----:B-----5:R-:W-:-:S07]  /*1b80*/  LOP3.LUT R4, R3, R2, RZ, 0xfc, !PT ;  /* 0x0000000203047212 */ /* 0x020fce00078efcff */
.L_x_233:
[----:B------:R-:W0:Y:S01]  /*1b90*/  LDC.64 R2, c[0x0][0x388] ;  /* 0x0000e200ff027b82 */ /* 0x000e220000000a00 */
[----:B------:R-:W-:Y:S02]  /*1ba0*/  IMAD.MOV.U32 R5, RZ, RZ, R9 ;  /* 0x000000ffff057224 */ /* 0x000fe400078e0009 */
[----:B0-----:R-:W-:-:S05]  /*1bb0*/  IMAD.WIDE R2, R0, 0x8, R2 ;  /* 0x0000000800027825 */ /* 0x001fca00078e0202 */
[----:B------:R-:W-:Y:S01]  /*1bc0*/  STG.E.64 desc[UR10][R2.64], R4 ;  /* 0x0000000402007986 */ /* 0x000fe2000c101b0a */
[----:B------:R-:W-:Y:S05]  /*1bd0*/  EXIT ;  /* 0x000000000000794d */ /* 0x000fea0003800000 */
        .weak           $__internal_0_$__cuda_sm20_dblrcp_rn_slowpath_v3
        .type           $__internal_0_$__cuda_sm20_dblrcp_rn_slowpath_v3,@function
        .size           $__internal_0_$__cuda_sm20_dblrcp_rn_slowpath_v3,(.L_x_381 - $__internal_0_$__cuda_sm20_dblrcp_rn_slowpath_v3)
$__internal_0_$__cuda_sm20_dblrcp_rn_slowpath_v3:
[----:B------:R-:W-:-:S14]  /*1be0*/  DSETP.GTU.AND P0, PT, |R12|, +INF , PT ;  /* 0x7ff000000c00742a */ /* 0x000fdc0003f0c200 */
[----:B------:R-:W-:Y:S05]  /*1bf0*/  @P0 BRA `(.L_x_234) ;  /* 0x00000000007c0947 */ /* 0x000fea0003800000 */
[----:B------:R-:W-:-:S05]  /*1c00*/  LOP3.LUT R19, R13, 0x7fffffff, RZ, 0xc0, !PT ;  /* 0x7fffffff0d137812 */ /* 0x000fca00078ec0ff */
[----:B------:R-:W-:-:S05]  /*1c10*/  VIADD R15, R19, 0xffffffff ;  /* 0xffffffff130f7836 */ /* 0x000fca0000000000 */
[----:B------:R-:W-:-:S13]  /*1c20*/  ISETP.GE.U32.AND P0, PT, R15, 0x7fefffff, PT ;  /* 0x7fefffff0f00780c */ /* 0x000fda0003f06070 */
[----:B------:R-:W-:Y:S01]  /*1c30*/  @P0 LOP3.LUT R17, R13, 0x7ff00000, RZ, 0x3c, !PT ;  /* 0x7ff000000d110812 */ /* 0x000fe200078e3cff */
[----:B------:R-:W-:Y:S01]  /*1c40*/  @P0 IMAD.MOV.U32 R16, RZ, RZ, RZ ;  /* 0x000000ffff100224 */ /* 0x000fe200078e00ff */
[----:B------:R-:W-:Y:S06]  /*1c50*/  @P0 BRA `(.L_x_235) ;  /* 0x00000000006c0947 */ /* 0x000fec0003800000 */
[----:B------:R-:W-:-:S13]  /*1c60*/  ISETP.GE.U32.AND P0, PT, R19, 0x1000001, PT ;  /* 0x010000011300780c */ /* 0x000fda0003f06070 */
[----:B------:R-:W-:Y:S05]  /*1c70*/  @!P0 BRA `(.L_x_236) ;  /* 0x0000000000348947 */ /* 0x000fea0003800000 */
[----:B------:R-:W-:Y:S02]  /*1c80*/  VIADD R17, R13, 0xc0200000 ;  /* 0xc02000000d117836 */ /* 0x000fe40000000000 */
[----:B------:R-:W-:Y:S02]  /*1c90*/  IMAD.MOV.U32 R16, RZ, RZ, R12 ;  /* 0x000000ffff107224 */ /* 0x000fe400078e000c */
[----:B------:R-:W0:Y:S04]  /*1ca0*/  MUFU.RCP64H R19, R17 ;  /* 0x0000001100137308 */ /* 0x000e280000001800 */
[----:B0-----:R-:W-:-:S08]  /*1cb0*/  DFMA R20, -R16, R18, 1 ;  /* 0x3ff000001014742b */ /* 0x001fd00000000112 */
[----:B------:R-:W-:-:S08]  /*1cc0*/  DFMA R20, R20, R20, R20 ;  /* 0x000000141414722b */ /* 0x000fd00000000014 */
[----:B------:R-:W-:-:S08]  /*1cd0*/  DFMA R20, R18, R20, R18 ;  /* 0x000000141214722b */ /* 0x000fd00000000012 */
[----:B------:R-:W-:-:S08]  /*1ce0*/  DFMA R18, -R16, R20, 1 ;  /* 0x3ff000001012742b */ /* 0x000fd00000000114 */
[----:B------:R-:W-:-:S08]  /*1cf0*/  DFMA R18, R20, R18, R20 ;  /* 0x000000121412722b */ /* 0x000fd00000000014 */
[----:B------:R-:W-:-:S08]  /*1d00*/  DMUL R18, R18, 2.2250738585072013831e-308 ;  /* 0x0010000012127828 */ /* 0x000fd00000000000 */
[----:B------:R-:W-:-:S08]  /*1d10*/  DFMA R12, -R12, R18, 1 ;  /* 0x3ff000000c0c742b */ /* 0x000fd00000000112 */
[----:B------:R-:W-:-:S08]  /*1d20*/  DFMA R12, R12, R12, R12 ;  /* 0x0000000c0c0c722b */ /* 0x000fd0000000000c */
[----:B------:R-:W-:Y:S01]  /*1d30*/  DFMA R16, R18, R12, R18 ;  /* 0x0000000c1210722b */ /* 0x000fe20000000012 */
[----:B------:R-:W-:Y:S10]  /*1d40*/  BRA `(.L_x_235) ;  /* 0x0000000000307947 */ /* 0x000ff40003800000 */
.L_x_236:
[----:B------:R-:W-:Y:S01]  /*1d50*/  DMUL R12, R12, 8.11296384146066816958e+31 ;  /* 0x469000000c0c7828 */ /* 0x000fe20000000000 */
[----:B------:R-:W-:-:S05]  /*1d60*/  IMAD.MOV.U32 R16, RZ, RZ, R18 ;  /* 0x000000ffff107224 */ /* 0x000fca00078e0012 */
[----:B------:R-:W0:Y:S02]  /*1d70*/  MUFU.RCP64H R17, R13 ;  /* 0x0000000d00117308 */ /* 0x000e240000001800 */
[----:B0-----:R-:W-:-:S08]  /*1d80*/  DFMA R18, -R12, R16, 1 ;  /* 0x3ff000000c12742b */ /* 0x001fd00000000110 */
[----:B------:R-:W-:-:S08]  /*1d90*/  DFMA R18, R18, R18, R18 ;  /* 0x000000121212722b */ /* 0x000fd00000000012 */
[----:B------:R-:W-:-:S08]  /*1da0*/  DFMA R18, R16, R18, R16 ;  /* 0x000000121012722b */ /* 0x000fd00000000010 */
[----:B------:R-:W-:-:S08]  /*1db0*/  DFMA R16, -R12, R18, 1 ;  /* 0x3ff000000c10742b */ /* 0x000fd00000000112 */
[----:B------:R-:W-:-:S08]  /*1dc0*/  DFMA R16, R18, R16, R18 ;  /* 0x000000101210722b */ /* 0x000fd00000000012 */
[----:B------:R-:W-:Y:S01]  /*1dd0*/  DMUL R16, R16, 8.11296384146066816958e+31 ;  /* 0x4690000010107828 */ /* 0x000fe20000000000 */
[----:B------:R-:W-:Y:S10]  /*1de0*/  BRA `(.L_x_235) ;  /* 0x0000000000087947 */ /* 0x000ff40003800000 */
.L_x_234:
[----:B------:R-:W-:Y:S01]  /*1df0*/  LOP3.LUT R17, R13, 0x80000, RZ, 0xfc, !PT ;  /* 0x000800000d117812 */ /* 0x000fe200078efcff */
[----:B------:R-:W-:-:S07]  /*1e00*/  IMAD.MOV.U32 R16, RZ, RZ, R12 ;  /* 0x000000ffff107224 */ /* 0x000fce00078e000c */
.L_x_235:
[----:B------:R-:W-:-:S04]  /*1e10*/  IMAD.MOV.U32 R15, RZ, RZ, 0x0 ;  /* 0x00000000ff0f7424 */ /* 0x000fc800078e00ff */
[----:B------:R-:W-:Y:S05]  /*1e20*/  RET.REL.NODEC R14 `(_Z38extractPositionsAndCalculateKeysKernelP4BodyPmi6VectorS2_b) ;  /* 0xffffffe00e747950 */ /* 0x000fea0003c3ffff */
.L_x_237:
        /* <DEDUP_REMOVED lines=13> */
.L_x_381:


//--------------------- .text._Z22calculateSFCKeysKernelP6VectorPmiS_S_b --------------------------
	.section	.text._Z22calculateSFCKeysKernelP6VectorPmiS_S_b,"ax",@progbits
	.align	128
        .global         _Z22calculateSFCKeysKernelP6VectorPmiS_S_b
        .type           _Z22calculateSFCKeysKernelP6VectorPmiS_S_b,@function
        .size           _Z22calculateSFCKeysKernelP6VectorPmiS_S_b,(.L_x_382 - _Z22calculateSFCKeysKernelP6VectorPmiS_S_b)
        .other          _Z22calculateSFCKeysKernelP6VectorPmiS_S_b,@"STO_CUDA_ENTRY STV_DEFAULT"
_Z22calculateSFCKeysKernelP6VectorPmiS_S_b:
.text._Z22calculateSFCKeysKernelP6VectorPmiS_S_b:
[----:B------:R-:W-:Y:S01]  /*0000*/  LDC R1, c[0x0][0x37c] ;  /* 0x0000df00ff017b82 */ /* 0x000fe20000000800 */
[----:B------:R-:W0:Y:S07]  /*0010*/  S2R R0, SR_TID.X ;  /* 0x0000000000007919 */ /* 0x000e2e0000002100 */
[----:B------:R-:W1:Y:S01]  /*0020*/  LDC R3, c[0x0][0x360] ;  /* 0x0000d800ff037b82 */ /* 0x000e620000000800 */
[----:B------:R-:W-:Y:S01]  /*0030*/  BSSY.RECONVERGENT B0, `(.L_x_238) ;  /* 0x0000091000007945 */ /* 0x000fe20003800200 */
[----:B0-----:R-:W-:-:S13]  /*0040*/  ISETP.NE.AND P0, PT, R0, RZ, PT ;  /* 0x000000ff0000720c */ /* 0x001fda0003f05270 */
[----:B------:R-:W-:Y:S05]  /*0050*/  @P0 BRA `(.L_x_239) ;  /* 0x0000000800380947 */ /* 0x000fea0003800000 */
[----:B------:R-:W0:Y:S01]  /*0060*/  S2UR UR5, SR_CgaCtaId ;  /* 0x00000000000579c3 */ /* 0x000e220000008800 */
[----:B------:R-:W-:Y:S01]  /*0070*/  UMOV UR4, 0x400 ;  /* 0x0000040000047882 */ /* 0x000fe20000000000 */
[----:B------:R-:W-:Y:S02]  /*0080*/  IMAD.MOV.U32 R2, RZ, RZ, 0x1 ;  /* 0x00000001ff027424 */ /* 0x000fe400078e00ff */
[----:B------:R-:W-:Y:S02]  /*0090*/  IMAD.MOV.U32 R6, RZ, RZ, 0x7 ;  /* 0x00000007ff067424 */ /* 0x000fe400078e00ff */
[----:B------:R-:W-:Y:S02]  /*00a0*/  IMAD.MOV.U32 R4, RZ, RZ, 0x3 ;  /* 0x00000003ff047424 */ /* 0x000fe400078e00ff */
[----:B------:R-:W-:Y:S01]  /*00b0*/  IMAD.MOV.U32 R5, RZ, RZ, 0x2 ;  /* 0x00000002ff057424 */ /* 0x000fe200078e00ff */
[----:B0-----:R-:W-:-:S09]  /*00c0*/  ULEA UR4, UR5, UR4, 0x18 ;  /* 0x0000000405047291 */ /* 0x001fd2000f8ec0ff */
[----:B------:R-:W-:Y:S04]  /*00d0*/  STS.U8 [UR4+0x1], R2 ;  /* 0x00000102ff007988 */ /* 0x000fe80008000004 */
        /* <DEDUP_REMOVED lines=14> */
[----:B------:R0:W-:Y:S04]  /*01c0*/  STS.U8 [UR4+0x7f], R2 ;  /* 0x00007f02ff007988 */ /* 0x0001e80008000004 */
[----:B------:R-:W-:Y:S01]  /*01d0*/  STS.U8 [UR4+0x2], R4 ;  /* 0x00000204ff007988 */ /* 0x000fe20008000004 */
[----:B0-----:R-:W-:Y:S01]  /*01e0*/  PRMT R2, R6, 0x7610, R2 ;  /* 0x0000761006027816 */ /* 0x001fe20000000002 */
[----:B------:R-:W-:-:S02]  /*01f0*/  IMAD.MOV.U32 R6, RZ, RZ, 0x6 ;  /* 0x00000006ff067424 */ /* 0x000fc400078e00ff */
        /* <DEDUP_REMOVED lines=51> */
[----:B------:R2:W-:Y:S01]  /*0530*/  STS.U8 [UR4+0x5], R4 ;  /* 0x00000504ff007988 */ /* 0x0005e20008000004 */
[----:B0-----:R-:W-:-:S03]  /*0540*/  PRMT R2, R6, 0x7610, R2 ;  /* 0x0000761006027816 */ /* 0x001fc60000000002 */
[----:B------:R2:W-:Y:S04]  /*0550*/  STS.U8 [UR4+0xb], R4 ;  /* 0x00000b04ff007988 */ /* 0x0005e80008000004 */
        /* <DEDUP_REMOVED lines=46> */
[----:B------:R-:W-:Y:S04]  /*0840*/  STS.U8 [UR4], RZ ;  /* 0x000000ffff007988 */ /* 0x000fe80008000004 */
[----:B------:R-:W-:Y:S04]  /*0850*/  STS.U8 [UR4+0xc], RZ ;  /* 0x00000cffff007988 */ /* 0x000fe80008000004 */
        /* <DEDUP_REMOVED lines=13> */
[----:B--2---:R-:W-:Y:S01]  /*0930*/  STS.U8 [UR4+0x7e], RZ ;  /* 0x00007effff007988 */ /* 0x004fe20008000004 */
.L_x_239:
[----:B------:R-:W-:Y:S05]  /*0940*/  BSYNC.RECONVERGENT B0 ;  /* 0x0000000000007941 */ /* 0x000fea0003800200 */
.L_x_238:
[----:B------:R-:W1:Y:S01]  /*0950*/  S2UR UR4, SR_CTAID.X ;  /* 0x00000000000479c3 */ /* 0x000e620000002500 */
[----:B------:R-:W0:Y:S01]  /*0960*/  LDCU UR5, c[0x0][0x390] ;  /* 0x00007200ff0577ac */ /* 0x000e220008000800 */
[----:B-1----:R-:W-:-:S06]  /*0970*/  IMAD R0, R3, UR4, R0 ;  /* 0x0000000403007c24 */ /* 0x002fcc000f8e0200 */
[----:B------:R-:W-:Y:S01]  /*0980*/  BAR.SYNC.DEFER_BLOCKING 0x0 ;  /* 0x0000000000007b1d */ /* 0x000fe20000010000 */
[----:B0-----:R-:W-:-:S13]  /*0990*/  ISETP.GE.AND P0, PT, R0, UR5, PT ;  /* 0x0000000500007c0c */ /* 0x001fda000bf06270 */
        /* <DEDUP_REMOVED lines=24> */
[----:B-----5:R-:W-:Y:S05]  /*0b20*/  CALL.REL.NOINC `($__internal_1_$__cuda_sm20_dblrcp_rn_slowpath_v3) ;  /* 0x0000001400dc7944 */ /* 0x020fea0003c00000 */
[----:B------:R-:W-:Y:S02]  /*0b30*/  IMAD.MOV.U32 R8, RZ, RZ, R16 ;  /* 0x000000ffff087224 */ /* 0x000fe400078e0010 */
[----:B------:R-:W-:-:S07]  /*0b40*/  IMAD.MOV.U32 R9, RZ, RZ, R17 ;  /* 0x000000ffff097224 */ /* 0x000fce00078e0011 */
.L_x_240:
        /* <DEDUP_REMOVED lines=15> */
[----:B-----5:R-:W-:Y:S05]  /*0c40*/  CALL.REL.NOINC `($__internal_1_$__cuda_sm20_dblrcp_rn_slowpath_v3) ;  /* 0x0000001400947944 */ /* 0x020fea0003c00000 */
[----:B------:R-:W-:Y:S02]  /*0c50*/  IMAD.MOV.U32 R10, RZ, RZ, R16 ;  /* 0x000000ffff0a7224 */ /* 0x000fe400078e0010 */
[----:B------:R-:W-:-:S07]  /*0c60*/  IMAD.MOV.U32 R11, RZ, RZ, R17 ;  /* 0x000000ffff0b7224 */ /* 0x000fce00078e0011 */
.L_x_241:
        /* <DEDUP_REMOVED lines=15> */
[----:B-----5:R-:W-:Y:S05]  /*0d60*/  CALL.REL.NOINC `($__internal_1_$__cuda_sm20_dblrcp_rn_slowpath_v3) ;  /* 0x00000014004c7944 */ /* 0x020fea0003c00000 */
.L_x_242:
        /* <DEDUP_REMOVED lines=30> */
[----:B------:R-:W-:Y:S02]  /*0f50*/  SEL R4, R6, UR6, P2 ;  /* 0x0000000606047c07 */ /* 0x000fe40009000000 */
        /* <DEDUP_REMOVED lines=13> */
[----:B------:R-:W-:Y:S02]  /*1030*/  IMAD.MOV.U32 R5, RZ, RZ, R15 ;  /* 0x000000ffff057224 */ /* 0x000fe400078e000f */
[----:B------:R-:W-:Y:S01]  /*1040*/  IMAD.MOV.U32 R13, RZ, RZ, R3 ;  /* 0x000000ffff0d7224 */ /* 0x000fe200078e0003 */
[----:B------:R-:W-:Y:S01]  /*1050*/  @P3 LOP3.LUT R9, R6, 0x80000, RZ, 0xfc, !PT ;  /* 0x0008000006093812 */ /* 0x000fe200078efcff */
[----:B------:R-:W-:Y:S01]  /*1060*/  IMAD.MOV.U32 R15, RZ, RZ, R4 ;  /* 0x000000ffff0f7224 */ /* 0x000fe200078e0004 */
[----:B------:R-:W-:Y:S01]  /*1070*/  SEL R2, R2, R7, P2 ;  /* 0x0000000702027207 */ /* 0x000fe20001000000 */
[----:B------:R-:W-:Y:S01]  /*1080*/  DSETP.MAX.AND P2, P3, RZ, R4, PT ;  /* 0x00000004ff00722a */ /* 0x000fe20003b4f000 */
[----:B------:R-:W-:Y:S01]  /*1090*/  IMAD.MOV.U32 R8, RZ, RZ, R5 ;  /* 0x000000ffff087224 */ /* 0x000fe200078e0005 */
[----:B------:R-:W-:Y:S01]  /*10a0*/  CS2R R6, SRZ ;  /* 0x0000000000067805 */ /* 0x000fe2000001ff00 */
[----:B------:R-:W-:Y:S01]  /*10b0*/  IMAD.MOV.U32 R3, RZ, RZ, R9 ;  /* 0x000000ffff037224 */ /* 0x000fe200078e0009 */
[----:B0-----:R-:W-:-:S04]  /*10c0*/  UPRMT UR4, UR4, 0x8880, URZ ;  /* 0x0000888004047896 */ /* 0x001fc800080000ff */
[----:B------:R-:W-:Y:S01]  /*10d0*/  FSEL R7, R7, R8, P2 ;  /* 0x0000000807077208 */ /* 0x000fe20001000000 */
[----:B------:R-:W-:Y:S01]  /*10e0*/  DMUL R4, R2, 65535 ;  /* 0x40efffe002047828 */ /* 0x000fe20000000000 */
[----:B------:R-:W-:Y:S01]  /*10f0*/  UISETP.NE.AND UP0, UPT, UR4, URZ, UPT ;  /* 0x000000ff0400728c */ /* 0x000fe2000bf05270 */
[----:B------:R-:W-:Y:S01]  /*1100*/  IMAD.MOV.U32 R2, RZ, RZ, RZ ;  /* 0x000000ffff027224 */ /* 0x000fe200078e00ff */
[----:B------:R-:W-:Y:S02]  /*1110*/  FSEL R3, R6, R13, P0 ;  /* 0x0000000d06037208 */ /* 0x000fe40000000000 */
[----:B------:R-:W-:Y:S01]  /*1120*/  @P1 LOP3.LUT R3, R13, 0x80000, RZ, 0xfc, !PT ;  /* 0x000800000d031812 */ /* 0x000fe200078efcff */
[----:B------:R0:W1:Y:S01]  /*1130*/  F2I.U32.F64.TRUNC R17, R4 ;  /* 0x0000000400117311 */ /* 0x000062000030d000 */
[----:B------:R-:W-:Y:S02]  /*1140*/  SEL R2, R2, R11, P0 ;  /* 0x0000000b02027207 */ /* 0x000fe40000000000 */
[----:B------:R-:W-:-:S04]  /*1150*/  @P3 LOP3.LUT R7, R8, 0x80000, RZ, 0xfc, !PT ;  /* 0x0008000008073812 */ /* 0x000fc800078efcff */
[----:B------:R-:W-:Y:S01]  /*1160*/  DMUL R12, R2, 65535 ;  /* 0x40efffe0020c7828 */ /* 0x000fe20000000000 */
[----:B------:R-:W-:Y:S01]  /*1170*/  SEL R2, R6, R15, P2 ;  /* 0x0000000f06027207 */ /* 0x000fe20001000000 */
[----:B------:R-:W-:-:S06]  /*1180*/  IMAD.MOV.U32 R3, RZ, RZ, R7 ;  /* 0x000000ffff037224 */ /* 0x000fcc00078e0007 */
[----:B------:R-:W-:Y:S02]  /*1190*/  DMUL R6, R2, 65535 ;  /* 0x40efffe002067828 */ /* 0x000fe40000000000 */
[----:B------:R0:W2:Y:S08]  /*11a0*/  F2I.U32.F64.TRUNC R12, R12 ;  /* 0x0000000c000c7311 */ /* 0x0000b0000030d000 */
[----:B------:R0:W3:Y:S01]  /*11b0*/  F2I.U32.F64.TRUNC R6, R6 ;  /* 0x0000000600067311 */ /* 0x0000e2000030d000 */
[----:B-1----:R-:W-:Y:S05]  /*11c0*/  BRA.U UP0, `(.L_x_243) ;  /* 0x0000000100987547 */ /* 0x002fea000b800000 */
[----:B------:R-:W-:Y:S02]  /*11d0*/  IMAD.SHL.U32 R2, R17, 0x100, RZ ;  /* 0x0000010011027824 */ /* 0x000fe400078e00ff */
[----:B--2---:R-:W-:Y:S02]  /*11e0*/  IMAD.SHL.U32 R3, R12, 0x100, RZ ;  /* 0x000001000c037824 */ /* 0x004fe400078e00ff */
[----:B0--3--:R-:W-:Y:S01]  /*11f0*/  IMAD.SHL.U32 R5, R6, 0x100, RZ ;  /* 0x0000010006057824 */ /* 0x009fe200078e00ff */
[----:B------:R-:W-:Y:S02]  /*1200*/  LOP3.LUT R2, R2, R17, RZ, 0xfc, !PT ;  /* 0x0000001102027212 */ /* 0x000fe400078efcff */
[----:B------:R-:W-:Y:S02]  /*1210*/  LOP3.LUT R12, R3, R12, RZ, 0xfc, !PT ;  /* 0x0000000c030c7212 */ /* 0x000fe400078efcff */
[----:B------:R-:W-:Y:S01]  /*1220*/  LOP3.LUT R6, R5, R6, RZ, 0xfc, !PT ;  /* 0x0000000605067212 */ /* 0x000fe200078efcff */
        /* <DEDUP_REMOVED lines=12> */
[----:B------:R-:W-:Y:S02]  /*12f0*/  LOP3.LUT R2, R2, 0x3c3c3c3c, RZ, 0xc0, !PT ;  /* 0x3c3c3c3c02027812 */ /* 0x000fe400078ec0ff */
        /* <DEDUP_REMOVED lines=14> */
[----:B------:R-:W-:Y:S01]  /*13e0*/  LOP3.LUT R4, R5, 0x22222222, R4, 0xf8, !PT ;  /* 0x2222222205047812 */ /* 0x000fe200078ef804 */
[----:B------:R-:W-:Y:S01]  /*13f0*/  IMAD.MOV.U32 R5, RZ, RZ, RZ ;  /* 0x000000ffff057224 */ /* 0x000fe200078e00ff */
[----:B------:R-:W-:-:S04]  /*1400*/  LOP3.LUT R6, R7, 0x44444444, R6, 0xf8, !PT ;  /* 0x4444444407067812 */ /* 0x000fc800078ef806 */
[----:B------:R-:W-:Y:S01]  /*1410*/  LOP3.LUT R4, R6, R4, R3, 0xfe, !PT ;  /* 0x0000000406047212 */ /* 0x000fe200078efe03 */
[----:B------:R-:W-:Y:S06]  /*1420*/  BRA `(.L_x_244) ;  /* 0x0000000c008c7947 */ /* 0x000fec0003800000 */
.L_x_243:
[----:B------:R-:W1:Y:S01]  /*1430*/  S2UR UR6, SR_CgaCtaId ;  /* 0x00000000000679c3 */ /* 0x000e620000008800 */
[--C-:B--2---:R-:W-:Y:S01]  /*1440*/  SHF.R.U32.HI R3, RZ, 0xe, R12.reuse ;  /* 0x0000000eff037819 */ /* 0x104fe2000001160c */
[----:B------:R-:W-:Y:S01]  /*1450*/  UMOV UR5, 0x400 ;  /* 0x0000040000057882 */ /* 0x000fe20000000000 */
[----:B------:R-:W-:Y:S01]  /*1460*/  SHF.R.U32.HI R2, RZ, 0xf, R17 ;  /* 0x0000000fff027819 */ /* 0x000fe20000011611 */
[----:B------:R-:W-:Y:S01]  /*1470*/  UIADD3 UR4, UPT, UPT, UR5, 0x40, URZ ;  /* 0x0000004005047890 */ /* 0x000fe2000fffe0ff */
[----:B------:R-:W-:Y:S01]  /*1480*/  LOP3.LUT R3, R3, 0x2, RZ, 0xc0, !PT ;  /* 0x0000000203037812 */ /* 0x000fe200078ec0ff */
[C---:B---3--:R-:W-:Y:S01]  /*1490*/  IMAD.SHL.U32 R20, R6.reuse, 0x2, RZ ;  /* 0x0000000206147824 */ /* 0x048fe200078e00ff */
[----:B0-----:R-:W-:Y:S01]  /*14a0*/  SHF.R.U32.HI R5, RZ, 0xd, R12 ;  /* 0x0000000dff057819 */ /* 0x001fe2000001160c */
[----:B------:R-:W-:Y:S01]  /*14b0*/  IMAD.SHL.U32 R16, R6, 0x4, RZ ;  /* 0x0000000406107824 */ /* 0x000fe200078e00ff */
[----:B------:R-:W-:Y:S02]  /*14c0*/  LOP3.LUT R3, R3, 0x1, R2, 0xf8, !PT ;  /* 0x0000000103037812 */ /* 0x000fe400078ef802 */
[----:B------:R-:W-:-:S02]  /*14d0*/  SHF.R.U32.HI R2, RZ, 0xd, R6 ;  /* 0x0000000dff027819 */ /* 0x000fc40000011606 */
[----:B------:R-:W-:Y:S02]  /*14e0*/  SHF.R.U32.HI R4, RZ, 0xe, R17 ;  /* 0x0000000eff047819 */ /* 0x000fe40000011611 */
[----:B------:R-:W-:Y:S02]  /*14f0*/  LOP3.LUT R3, R3, 0x4, R2, 0xf8, !PT ;  /* 0x0000000403037812 */ /* 0x000fe400078ef802 */
[----:B------:R-:W-:Y:S02]  /*1500*/  LOP3.LUT R5, R5, 0x2, RZ, 0xc0, !PT ;  /* 0x0000000205057812 */ /* 0x000fe400078ec0ff */
[----:B------:R-:W-:Y:S02]  /*1510*/  SHF.R.U32.HI R7, RZ, 0xc, R6 ;  /* 0x0000000cff077819 */ /* 0x000fe40000011606 */
[----:B------:R-:W-:Y:S02]  /*1520*/  LOP3.LUT R4, R5, 0x1, R4, 0xf8, !PT ;  /* 0x0000000105047812 */ /* 0x000fe400078ef804 */
[----:B------:R-:W-:Y:S01]  /*1530*/  SHF.R.U32.HI R8, RZ, 0xc, R12 ;  /* 0x0000000cff087819 */ /* 0x000fe2000001160c */
[----:B-1----:R-:W-:Y:S01]  /*1540*/  ULEA UR4, UR6, UR4, 0x18 ;  /* 0x0000000406047291 */ /* 0x002fe2000f8ec0ff */
[----:B------:R-:W-:Y:S01]  /*1550*/  LOP3.LUT R4, R4, 0x4, R7, 0xf8, !PT ;  /* 0x0000000404047812 */ /* 0x000fe200078ef807 */
[----:B------:R-:W-:Y:S01]  /*1560*/  ULEA UR5, UR6, UR5, 0x18 ;  /* 0x0000000506057291 */ /* 0x000fe2000f8ec0ff */
[----:B------:R-:W-:-:S02]  /*1570*/  SHF.R.U32.HI R7, RZ, 0xd, R17 ;  /* 0x0000000dff077819 */ /* 0x000fc40000011611 */
[----:B------:R-:W-:Y:S02]  /*1580*/  LOP3.LUT R8, R8, 0x2, RZ, 0xc0, !PT ;  /* 0x0000000208087812 */ /* 0x000fe400078ec0ff */
[----:B------:R-:W-:Y:S02]  /*1590*/  SHF.R.U32.HI R10, RZ, 0xb, R6 ;  /* 0x0000000bff0a7819 */ /* 0x000fe40000011606 */
[----:B------:R-:W0:Y:S01]  /*15a0*/  LDS.U8 R2, [R3+UR4] ;  /* 0x0000000403027984 */ /* 0x000e220008000000 */
[----:B------:R-:W-:Y:S02]  /*15b0*/  LOP3.LUT R7, R8, 0x1, R7, 0xf8, !PT ;  /* 0x0000000108077812 */ /* 0x000fe400078ef807 */
[----:B------:R-:W-:Y:S01]  /*15c0*/  SHF.R.U32.HI R9, RZ, 0xb, R12 ;  /* 0x0000000bff097819 */ /* 0x000fe2000001160c */
[----:B------:R-:W-:Y:S01]  /*15d0*/  LDS.U8 R3, [R3+UR5] ;  /* 0x0000000503037984 */ /* 0x000fe20008000000 */
[----:B------:R-:W-:Y:S02]  /*15e0*/  LOP3.LUT R13, R7, 0x4, R10, 0xf8, !PT ;  /* 0x00000004070d7812 */ /* 0x000fe400078ef80a */
[----:B------:R-:W-:-:S02]  /*15f0*/  SHF.R.U32.HI R7, RZ, 0xc, R17 ;  /* 0x0000000cff077819 */ /* 0x000fc40000011611 */
[----:B------:R-:W-:Y:S02]  /*1600*/  LOP3.LUT R10, R9, 0x2, RZ, 0xc0, !PT ;  /* 0x00000002090a7812 */ /* 0x000fe400078ec0ff */
[----:B------:R-:W-:Y:S02]  /*1610*/  SHF.R.U32.HI R26, RZ, 0xa, R6 ;  /* 0x0000000aff1a7819 */ /* 0x000fe40000011606 */
[----:B------:R-:W-:Y:S01]  /*1620*/  LOP3.LUT R7, R10, 0x1, R7, 0xf8, !PT ;  /* 0x000000010a077812 */ /* 0x000fe200078ef807 */
[----:B------:R-:W-:Y:S01]  /*1630*/  IMAD.SHL.U32 R10, R12, 0x2, RZ ;  /* 0x000000020c0a7824 */ /* 0x000fe200078e00ff */
[----:B------:R-:W-:Y:S02]  /*1640*/  SHF.R.U32.HI R9, RZ, 0x3, R17 ;  /* 0x00000003ff097819 */ /* 0x000fe40000011611 */
[----:B------:R-:W-:Y:S02]  /*1650*/  LOP3.LUT R26, R7, 0x4, R26, 0xf8, !PT ;  /* 0x00000004071a7812 */ /* 0x000fe400078ef81a */
[----:B------:R-:W-:-:S02]  /*1660*/  LOP3.LUT R9, R9, 0x1, RZ, 0xc0, !PT ;  /* 0x0000000109097812 */ /* 0x000fc400078ec0ff */
[----:B------:R-:W-:Y:S02]  /*1670*/  SHF.R.U32.HI R21, RZ, 0x1, R6 ;  /* 0x00000001ff157819 */ /* 0x000fe40000011606 */
[----:B------:R-:W-:Y:S02]  /*1680*/  LOP3.LUT R18, R6, 0xffff, RZ, 0xc0, !PT ;  /* 0x0000ffff06127812 */ /* 0x000fe400078ec0ff */
[----:B------:R-:W-:Y:S02]  /*1690*/  LOP3.LUT P0, RZ, R12, 0x40, RZ, 0xc0, !PT ;  /* 0x000000400cff7812 */ /* 0x000fe4000780c0ff */
[--C-:B------:R-:W-:Y:S02]  /*16a0*/  SHF.R.U32.HI R19, RZ, 0x5, R18.reuse ;  /* 0x00000005ff137819 */ /* 0x100fe40000011612 */
[----:B------:R-:W-:Y:S02]  /*16b0*/  SHF.R.U32.HI R25, RZ, 0x4, R18 ;  /* 0x00000004ff197819 */ /* 0x000fe40000011612 */
[----:B------:R-:W-:-:S02]  /*16c0*/  LOP3.LUT R22, R19, 0x4, RZ, 0xc0, !PT ;  /* 0x0000000413167812 */ /* 0x000fc400078ec0ff */
[----:B0-----:R-:W-:-:S05]  /*16d0*/  LEA R5, R2, UR4, 0x3 ;  /* 0x0000000402057c11 */ /* 0x001fca000f8e18ff */
[----:B------:R-:W-:-:S06]  /*16e0*/  IMAD.IADD R5, R4, 0x1, R5 ;  /* 0x0000000104057824 */ /* 0x000fcc00078e0205 */
[----:B------:R-:W0:Y:S02]  /*16f0*/  LDS.U8 R5, [R5] ;  /* 0x0000000005057984 */ /* 0x000e240000000000 */
[----:B0-----:R-:W-:-:S05]  /*1700*/  LEA R8, R5, UR4, 0x3 ;  /* 0x0000000405087c11 */ /* 0x001fca000f8e18ff */
[----:B------:R-:W-:-:S05]  /*1710*/  IMAD.IADD R8, R13, 0x1, R8 ;  /* 0x000000010d087824 */ /* 0x000fca00078e0208 */
[----:B------:R0:W1:Y:S02]  /*1720*/  LDS.U8 R24, [R8] ;  /* 0x0000000008187984 */ /* 0x0000640000000000 */
[----:B0-----:R-:W-:-:S04]  /*1730*/  SHF.R.U32.HI R8, RZ, 0x2, R12 ;  /* 0x00000002ff087819 */ /* 0x001fc8000001160c */
[----:B------:R-:W-:Y:S02]  /*1740*/  LOP3.LUT R8, R9, 0x2, R8, 0xf8, !PT ;  /* 0x0000000209087812 */ /* 0x000fe400078ef808 */
[----:B------:R-:W-:Y:S02]  /*1750*/  LOP3.LUT R9, R17, 0x1, RZ, 0xc0, !PT ;  /* 0x0000000111097812 */ /* 0x000fe400078ec0ff */
[----:B------:R-:W-:Y:S02]  /*1760*/  LOP3.LUT R21, R8, 0x4, R21, 0xf8, !PT ;  /* 0x0000000408157812 */ /* 0x000fe400078ef815 */
[----:B------:R-:W-:Y:S02]  /*1770*/  LOP3.LUT R9, R9, 0x2, R10, 0xf8, !PT ;  /* 0x0000000209097812 */ /* 0x000fe400078ef80a */
[----:B------:R-:W-:Y:S02]  /*1780*/  LOP3.LUT R10, R12, 0xffff, RZ, 0xc0, !PT ;  /* 0x0000ffff0c0a7812 */ /* 0x000fe400078ec0ff */
[----:B------:R-:W-:-:S02]  /*1790*/  LOP3.LUT R16, R9, 0x4, R16, 0xf8, !PT ;  /* 0x0000000409107812 */ /* 0x000fc400078ef810 */
[----:B-1----:R-:W-:-:S05]  /*17a0*/  LEA R7, R24, UR4, 0x3 ;  /* 0x0000000418077c11 */ /* 0x002fca000f8e18ff */
[----:B------:R-:W-:-:S05]  /*17b0*/  IMAD.IADD R7, R26, 0x1, R7 ;  /* 0x000000011a077824 */ /* 0x000fca00078e0207 */
[----:B------:R0:W1:Y:S02]  /*17c0*/  LDS.U8 R11, [R7] ;  /* 0x00000000070b7984 */ /* 0x0000640000000000 */
[----:B0-----:R-:W-:Y:S02]  /*17d0*/  SHF.R.U32.HI R7, RZ, 0x1, R12 ;  /* 0x00000001ff077819 */ /* 0x001fe4000001160c */
[C---:B-1----:R-:W-:Y:S02]  /*17e0*/  LEA R8, R11.reuse, UR4, 0x3 ;  /* 0x000000040b087c11 */ /* 0x042fe4000f8e18ff */
[----:B------:R-:W-:Y:S02]  /*17f0*/  LEA R28, R11, UR5, 0x3 ;  /* 0x000000050b1c7c11 */ /* 0x000fe4000f8e18ff */
[--C-:B------:R-:W-:Y:S01]  /*1800*/  SHF.R.U32.HI R11, RZ, 0xa, R17.reuse ;  /* 0x0000000aff0b7819 */ /* 0x100fe20000011611 */
[C---:B------:R-:W-:Y:S01]  /*1810*/  IMAD.IADD R15, R21.reuse, 0x1, R8 ;  /* 0x00000001150f7824 */ /* 0x040fe200078e0208 */
[----:B------:R-:W-:Y:S01]  /*1820*/  SHF.R.U32.HI R8, RZ, 0x2, R17 ;  /* 0x00000002ff087819 */ /* 0x000fe20000011611 */
[----:B------:R-:W-:Y:S01]  /*1830*/  IMAD.IADD R21, R21, 0x1, R28 ;  /* 0x0000000115157824 */ /* 0x000fe200078e021c */
[----:B------:R-:W-:-:S02]  /*1840*/  LOP3.LUT R11, R11, 0x1, RZ, 0xc0, !PT ;  /* 0x000000010b0b7812 */ /* 0x000fc400078ec0ff */
[----:B------:R-:W-:Y:S01]  /*1850*/  LOP3.LUT R8, R8, 0x1, RZ, 0xc0, !PT ;  /* 0x0000000108087812 */ /* 0x000fe200078ec0ff */
[----:B------:R-:W0:Y:S01]  /*1860*/  LDS.U8 R15, [R15] ;  /* 0x000000000f0f7984 */ /* 0x000e220000000000 */
[----:B------:R-:W-:Y:S02]  /*1870*/  SHF.R.U32.HI R28, RZ, 0x9, R12 ;  /* 0x00000009ff1c7819 */ /* 0x000fe4000001160c */
[----:B------:R-:W-:Y:S01]  /*1880*/  LOP3.LUT R7, R8, 0x2, R7, 0xf8, !PT ;  /* 0x0000000208077812 */ /* 0x000fe200078ef807 */
[----:B------:R-:W-:Y:S01]  /*1890*/  LDS.U8 R21, [R21] ;  /* 0x0000000015157984 */ /* 0x000fe20000000000 */
[----:B------:R-:W-:Y:S02]  /*18a0*/  LOP3.LUT R11, R11, 0x2, R28, 0xf8, !PT ;  /* 0x000000020b0b7812 */ /* 0x000fe400078ef81c */
[----:B------:R-:W-:Y:S02]  /*18b0*/  LOP3.LUT R23, R7, 0x4, R6, 0xf8, !PT ;  /* 0x0000000407177812 */ /* 0x000fe400078ef806 */
[----:B------:R-:W-:-:S02]  /*18c0*/  SHF.R.U32.HI R7, RZ, 0x1, R17 ;  /* 0x00000001ff077819 */ /* 0x000fc40000011611 */
[----:B------:R-:W-:Y:S02]  /*18d0*/  SHF.R.U32.HI R28, RZ, 0x8, R6 ;  /* 0x00000008ff1c7819 */ /* 0x000fe40000011606 */
[----:B------:R-:W-:-:S04]  /*18e0*/  LOP3.LUT R7, R7, 0x1, RZ, 0xc0, !PT ;  /* 0x0000000107077812 */ /* 0x000fc800078ec0ff */
[----:B------:R-:W-:-:S04]  /*18f0*/  LOP3.LUT R7, R7, 0x2, R12, 0xf8, !PT ;  /* 0x0000000207077812 */ /* 0x000fc800078ef80c */
[----:B------:R-:W-:Y:S02]  /*1900*/  LOP3.LUT R20, R7, 0x4, R20, 0xf8, !PT ;  /* 0x0000000407147812 */ /* 0x000fe400078ef814 */
[C---:B0-----:R-:W-:Y:S02]  /*1910*/  LEA R8, R15.reuse, UR4, 0x3 ;  /* 0x000000040f087c11 */ /* 0x041fe4000f8e18ff */
[----:B------:R-:W-:-:S03]  /*1920*/  LEA R15, R15, UR5, 0x3 ;  /* 0x000000050f0f7c11 */ /* 0x000fc6000f8e18ff */
[C---:B------:R-:W-:Y:S02]  /*1930*/  IMAD.IADD R8, R23.reuse, 0x1, R8 ;  /* 0x0000000117087824 */ /* 0x040fe400078e0208 */
[----:B------:R-:W-:Y:S01]  /*1940*/  IMAD.IADD R23, R23, 0x1, R15 ;  /* 0x0000000117177824 */ /* 0x000fe200078e020f */
[----:B------:R-:W-:-:S03]  /*1950*/  LOP3.LUT R15, R11, 0x4, R28, 0xf8, !PT ;  /* 0x000000040b0f7812 */ /* 0x000fc600078ef81c */
[----:B------:R-:W0:Y:S04]  /*1960*/  LDS.U8 R8, [R8] ;  /* 0x0000000008087984 */ /* 0x000e280000000000 */
[----:B------:R-:W-:Y:S01]  /*1970*/  LDS.U8 R23, [R23] ;  /* 0x0000000017177984 */ /* 0x000fe20000000000 */
[C---:B0-----:R-:W-:Y:S02]  /*1980*/  LEA R7, R8.reuse, UR4, 0x3 ;  /* 0x0000000408077c11 */ /* 0x041fe4000f8e18ff */
[----:B------:R-:W-:Y:S02]  /*1990*/  LEA R27, R8, UR5, 0x3 ;  /* 0x00000005081b7c11 */ /* 0x000fe4000f8e18ff */
[----:B------:R-:W-:Y:S01]  /*19a0*/  SHF.R.U32.HI R8, RZ, 0x9, R17 ;  /* 0x00000009ff087819 */ /* 0x000fe20000011611 */
[----:B------:R-:W-:-:S02]  /*19b0*/  IMAD.IADD R7, R20, 0x1, R7 ;  /* 0x0000000114077824 */ /* 0x000fc400078e0207 */
[----:B------:R-:W-:Y:S01]  /*19c0*/  IMAD.IADD R20, R20, 0x1, R27 ;  /* 0x0000000114147824 */ /* 0x000fe200078e021b */
[----:B------:R-:W-:Y:S02]  /*19d0*/  LOP3.LUT R8, R8, 0x1, RZ, 0xc0, !PT ;  /* 0x0000000108087812 */ /* 0x000fe400078ec0ff */
[----:B------:R0:W1:Y:S01]  /*19e0*/  LDS.U8 R14, [R7] ;  /* 0x00000000070e7984 */ /* 0x0000620000000000 */
[----:B------:R-:W-:-:S03]  /*19f0*/  SHF.R.U32.HI R27, RZ, 0x8, R12 ;  /* 0x00000008ff1b7819 */ /* 0x000fc6000001160c */
[----:B------:R-:W-:Y:S01]  /*1a00*/  LDS.U8 R20, [R20] ;  /* 0x0000000014147984 */ /* 0x000fe20000000000 */
[----:B------:R-:W-:Y:S02]  /*1a10*/  LOP3.LUT R8, R8, 0x2, R27, 0xf8, !PT ;  /* 0x0000000208087812 */ /* 0x000fe400078ef81b */
[----:B------:R-:W-:Y:S02]  /*1a20*/  SHF.R.U32.HI R27, RZ, 0x7, R6 ;  /* 0x00000007ff1b7819 */ /* 0x000fe40000011606 */
[----:B0-----:R-:W-:Y:S02]  /*1a30*/  SHF.R.U32.HI R7, RZ, 0x6, R10 ;  /* 0x00000006ff077819 */ /* 0x001fe4000001160a */
[----:B------:R-:W-:Y:S02]  /*1a40*/  LOP3.LUT R10, R17, 0xff, RZ, 0xc0, !PT ;  /* 0x000000ff110a7812 */ /* 0x000fe400078ec0ff */
[----:B------:R-:W-:Y:S02]  /*1a50*/  LOP3.LUT R7, R7, 0x2, RZ, 0xc0, !PT ;  /* 0x0000000207077812 */ /* 0x000fe400078ec0ff */
[----:B------:R-:W-:-:S02]  /*1a60*/  LOP3.LUT R8, R8, 0x4, R27, 0xf8, !PT ;  /* 0x0000000408087812 */ /* 0x000fc400078ef81b */
[----:B------:R-:W-:Y:S02]  /*1a70*/  LEA.HI R7, R10, R7, RZ, 0x19 ;  /* 0x000000070a077211 */ /* 0x000fe400078fc8ff */
[----:B------:R-:W-:-:S03]  /*1a80*/  SHF.R.U32.HI R10, RZ, 0x6, R10 ;  /* 0x00000006ff0a7819 */ /* 0x000fc6000001160a */
[----:B------:R-:W-:Y:S01]  /*1a90*/  IMAD.IADD R19, R7, 0x1, R22 ;  /* 0x0000000107137824 */ /* 0x000fe200078e0216 */
[C---:B-1----:R-:W-:Y:S02]  /*1aa0*/  LEA R9, R14.reuse, UR4, 0x3 ;  /* 0x000000040e097c11 */ /* 0x042fe4000f8e18ff */
[----:B------:R-:W-:-:S03]  /*1ab0*/  LEA R29, R14, UR5, 0x3 ;  /* 0x000000050e1d7c11 */ /* 0x000fc6000f8e18ff */
[C---:B------:R-:W-:Y:S02]  /*1ac0*/  IMAD.IADD R9, R16.reuse, 0x1, R9 ;  /* 0x0000000110097824 */ /* 0x040fe400078e0209 */
[----:B------:R-:W-:-:S04]  /*1ad0*/  IMAD.IADD R16, R16, 0x1, R29 ;  /* 0x0000000110107824 */ /* 0x000fc800078e021d */
[----:B------:R-:W0:Y:S04]  /*1ae0*/  LDS.U8 R9, [R9] ;  /* 0x0000000009097984 */ /* 0x000e280000000000 */
[----:B------:R-:W-:Y:S01]  /*1af0*/  LDS.U8 R16, [R16] ;  /* 0x0000000010107984 */ /* 0x000fe20000000000 */
[C---:B0-----:R-:W-:Y:S02]  /*1b00*/  LEA R22, R9.reuse, UR4, 0x3 ;  /* 0x0000000409167c11 */ /* 0x041fe4000f8e18ff */
[----:B------:R-:W-:-:S03]  /*1b10*/  LEA R14, R9, UR5, 0x3 ;  /* 0x00000005090e7c11 */ /* 0x000fc6000f8e18ff */
[C---:B------:R-:W-:Y:S01]  /*1b20*/  IMAD.IADD R7, R19.reuse, 0x1, R22 ;  /* 0x0000000113077824 */ /* 0x040fe200078e0216 */
[C---:B------:R-:W-:Y:S01]  /*1b30*/  LOP3.LUT R22, R10.reuse, 0x1, RZ, 0xc0, !PT ;  /* 0x000000010a167812 */ /* 0x040fe200078ec0ff */
[----:B------:R-:W-:Y:S01]  /*1b40*/  IMAD.IADD R19, R19, 0x1, R14 ;  /* 0x0000000113137824 */ /* 0x000fe200078e020e */
[----:B------:R-:W-:Y:S02]  /*1b50*/  @P0 LOP3.LUT R22, R10, 0x2, RZ, 0xfc, !PT ;  /* 0x000000020a160812 */ /* 0x000fe400078efcff */
[----:B------:R-:W-:Y:S01]  /*1b60*/  SHF.R.U32.HI R14, RZ, 0x8, R17 ;  /* 0x00000008ff0e7819 */ /* 0x000fe20000011611 */
[----:B------:R-:W0:Y:S01]  /*1b70*/  LDS.U8 R7, [R7] ;  /* 0x0000000007077984 */ /* 0x000e220000000000 */
[----:B------:R-:W-:-:S03]  /*1b80*/  LOP3.LUT R18, R22, 0x4, R25, 0xf8, !PT ;  /* 0x0000000416127812 */ /* 0x000fc600078ef819 */
[----:B------:R-:W-:Y:S01]  /*1b90*/  LDS.U8 R19, [R19] ;  /* 0x0000000013137984 */ /* 0x000fe20000000000 */
[C---:B0-----:R-:W-:Y:S02]  /*1ba0*/  LEA R25, R7.reuse, UR4, 0x3 ;  /* 0x0000000407197c11 */ /* 0x041fe4000f8e18ff */
[----:B------:R-:W-:-:S03]  /*1bb0*/  LEA R7, R7, UR5, 0x3 ;  /* 0x0000000507077c11 */ /* 0x000fc6000f8e18ff */
[----:B------:R-:W-:Y:S01]  /*1bc0*/  IMAD.IADD R10, R18, 0x1, R25 ;  /* 0x00000001120a7824 */ /* 0x000fe200078e0219 */
[----:B------:R-:W-:Y:S01]  /*1bd0*/  LEA R25, R2, UR5, 0x3 ;  /* 0x0000000502197c11 */ /* 0x000fe2000f8e18ff */
[----:B------:R-:W-:Y:S01]  /*1be0*/  IMAD.IADD R7, R18, 0x1, R7 ;  /* 0x0000000112077824 */ /* 0x000fe200078e0207 */
[----:B------:R-:W-:Y:S02]  /*1bf0*/  LEA R2, R5, UR5, 0x3 ;  /* 0x0000000505027c11 */ /* 0x000fe4000f8e18ff */
[----:B------:R-:W-:Y:S01]  /*1c00*/  SHF.R.U32.HI R5, RZ, 0x4, R12 ;  /* 0x00000004ff057819 */ /* 0x000fe2000001160c */
[----:B------:R-:W0:Y:S01]  /*1c10*/  LDS.U8 R10, [R10] ;  /* 0x000000000a0a7984 */ /* 0x000e220000000000 */
[----:B------:R-:W-:Y:S02]  /*1c20*/  IMAD.IADD R4, R4, 0x1, R25 ;  /* 0x0000000104047824 */ /* 0x000fe400078e0219 */
[----:B------:R-:W-:Y:S01]  /*1c30*/  IMAD.IADD R25, R13, 0x1, R2 ;  /* 0x000000010d197824 */ /* 0x000fe200078e0202 */
[----:B------:R-:W-:Y:S01]  /*1c40*/  SHF.R.U32.HI R2, RZ, 0x5, R17 ;  /* 0x00000005ff027819 */ /* 0x000fe20000011611 */
[----:B------:R-:W-:Y:S03]  /*1c50*/  LDS.U8 R7, [R7] ;  /* 0x0000000007077984 */ /* 0x000fe60000000000 */
[----:B------:R-:W-:Y:S01]  /*1c60*/  LOP3.LUT R2, R2, 0x1, RZ, 0xc0, !PT ;  /* 0x0000000102027812 */ /* 0x000fe200078ec0ff */
[----:B------:R-:W1:Y:S03]  /*1c70*/  LDS.U8 R4, [R4] ;  /* 0x0000000004047984 */ /* 0x000e660000000000 */
[----:B------:R-:W-:Y:S01]  /*1c80*/  LOP3.LUT R2, R2, 0x2, R5, 0xf8, !PT ;  /* 0x0000000202027812 */ /* 0x000fe200078ef805 */
[----:B------:R-:W2:Y:S01]  /*1c90*/  LDS.U8 R25, [R25] ;  /* 0x0000000019197984 */ /* 0x000ea20000000000 */
[----:B------:R-:W-:-:S04]  /*1ca0*/  SHF.R.U32.HI R5, RZ, 0x3, R6 ;  /* 0x00000003ff057819 */ /* 0x000fc80000011606 */
[----:B------:R-:W-:Y:S01]  /*1cb0*/  LOP3.LUT R22, R2, 0x4, R5, 0xf8, !PT ;  /* 0x0000000402167812 */ /* 0x000fe200078ef805 */
[----:B------:R-:W-:Y:S01]  /*1cc0*/  IMAD.WIDE.U32 R2, R3, 0x40, RZ ;  /* 0x0000004003027825 */ /* 0x000fe200078e00ff */
[----:B0-----:R-:W-:-:S05]  /*1cd0*/  LEA R5, R10, UR4, 0x3 ;  /* 0x000000040a057c11 */ /* 0x001fca000f8e18ff */
[----:B------:R-:W-:Y:S02]  /*1ce0*/  IMAD.IADD R13, R22, 0x1, R5 ;  /* 0x00000001160d7824 */ /* 0x000fe400078e0205 */
[----:B-1----:R-:W-:-:S04]  /*1cf0*/  IMAD.WIDE.U32 R4, R4, 0x8, RZ ;  /* 0x0000000804047825 */ /* 0x002fc800078e00ff */
[----:B------:R-:W0:Y:S01]  /*1d00*/  LDS.U8 R13, [R13] ;  /* 0x000000000d0d7984 */ /* 0x000e220000000000 */
[----:B--2---:R-:W-:Y:S02]  /*1d10*/  LOP3.LUT R2, R25, R4, R2, 0xfe, !PT ;  /* 0x0000000419027212 */ /* 0x004fe400078efe02 */
[----:B------:R-:W-:Y:S02]  /*1d20*/  SHF.R.U32.HI R4, RZ, 0x4, R17 ;  /* 0x00000004ff047819 */ /* 0x000fe40000011611 */
[----:B------:R-:W-:Y:S02]  /*1d30*/  LOP3.LUT R3, R5, R3, RZ, 0xfc, !PT ;  /* 0x0000000305037212 */ /* 0x000fe400078efcff */
[----:B------:R-:W-:Y:S02]  /*1d40*/  LOP3.LUT R4, R4, 0x1, RZ, 0xc0, !PT ;  /* 0x0000000104047812 */ /* 0x000fe400078ec0ff */
[----:B------:R-:W-:Y:S02]  /*1d50*/  SHF.R.U32.HI R5, RZ, 0x3, R12 ;  /* 0x00000003ff057819 */ /* 0x000fe4000001160c */
[----:B------:R-:W-:-:S02]  /*1d60*/  SHF.R.U32.HI R25, RZ, 0x2, R6 ;  /* 0x00000002ff197819 */ /* 0x000fc40000011606 */
[----:B------:R-:W-:Y:S02]  /*1d70*/  LOP3.LUT R4, R4, 0x2, R5, 0xf8, !PT ;  /* 0x0000000204047812 */ /* 0x000fe400078ef805 */
[----:B------:R-:W-:Y:S02]  /*1d80*/  LEA R5, R24, UR5, 0x3 ;  /* 0x0000000518057c11 */ /* 0x000fe4000f8e18ff */
[----:B------:R-:W-:Y:S02]  /*1d90*/  LOP3.LUT R25, R4, 0x4, R25, 0xf8, !PT ;  /* 0x0000000404197812 */ /* 0x000fe400078ef819 */
[----:B------:R-:W-:Y:S01]  /*1da0*/  SHF.R.U32.HI R24, RZ, 0xa, R12 ;  /* 0x0000000aff187819 */ /* 0x000fe2000001160c */
[----:B------:R-:W-:Y:S01]  /*1db0*/  IMAD.IADD R26, R26, 0x1, R5 ;  /* 0x000000011a1a7824 */ /* 0x000fe200078e0205 */
[----:B------:R-:W-:Y:S02]  /*1dc0*/  SHF.R.U32.HI R5, RZ, 0xb, R17 ;  /* 0x0000000bff057819 */ /* 0x000fe40000011611 */
[----:B------:R-:W-:-:S02]  /*1dd0*/  LEA R17, R10, UR5, 0x3 ;  /* 0x000000050a117c11 */ /* 0x000fc4000f8e18ff */
[----:B------:R-:W-:Y:S01]  /*1de0*/  LOP3.LUT R5, R5, 0x1, RZ, 0xc0, !PT ;  /* 0x0000000105057812 */ /* 0x000fe200078ec0ff */
[----:B------:R-:W-:Y:S01]  /*1df0*/  LDS.U8 R26, [R26] ;  /* 0x000000001a1a7984 */ /* 0x000fe20000000000 */
[----:B------:R-:W-:Y:S01]  /*1e00*/  SHF.R.U32.HI R12, RZ, 0x7, R12 ;  /* 0x00000007ff0c7819 */ /* 0x000fe2000001160c */
[----:B------:R-:W-:Y:S01]  /*1e10*/  IMAD.IADD R17, R22, 0x1, R17 ;  /* 0x0000000116117824 */ /* 0x000fe200078e0211 */
[----:B------:R-:W-:Y:S02]  /*1e20*/  LOP3.LUT R24, R5, 0x2, R24, 0xf8, !PT ;  /* 0x0000000205187812 */ /* 0x000fe400078ef818 */
[----:B------:R-:W-:-:S04]  /*1e30*/  SHF.R.U32.HI R5, RZ, 0x9, R6 ;  /* 0x00000009ff057819 */ /* 0x000fc80000011606 */
[----:B------:R-:W-:Y:S02]  /*1e40*/  LOP3.LUT R24, R24, 0x4, R5, 0xf8, !PT ;  /* 0x0000000418187812 */ /* 0x000fe400078ef805 */
[----:B0-----:R-:W-:-:S05]  /*1e50*/  LEA R4, R13, UR4, 0x3 ;  /* 0x000000040d047c11 */ /* 0x001fca000f8e18ff */
[----:B------:R-:W-:-:S06]  /*1e60*/  IMAD.IADD R4, R25, 0x1, R4 ;  /* 0x0000000119047824 */ /* 0x000fcc00078e0204 */
[----:B------:R-:W0:Y:S02]  /*1e70*/  LDS.U8 R4, [R4] ;  /* 0x0000000004047984 */ /* 0x000e240000000000 */
[----:B0-----:R-:W-:-:S05]  /*1e80*/  LEA R5, R4, UR4, 0x3 ;  /* 0x0000000404057c11 */ /* 0x001fca000f8e18ff */
[----:B------:R-:W-:-:S06]  /*1e90*/  IMAD.IADD R5, R24, 0x1, R5 ;  /* 0x0000000118057824 */ /* 0x000fcc00078e0205 */
[----:B------:R-:W0:Y:S02]  /*1ea0*/  LDS.U8 R5, [R5] ;  /* 0x0000000005057984 */ /* 0x000e240000000000 */
[----:B0-----:R-:W-:-:S05]  /*1eb0*/  LEA R28, R5, UR4, 0x3 ;  /* 0x00000004051c7c11 */ /* 0x001fca000f8e18ff */
[----:B------:R-:W-:-:S06]  /*1ec0*/  IMAD.IADD R11, R15, 0x1, R28 ;  /* 0x000000010f0b7824 */ /* 0x000fcc00078e021c */
[----:B------:R-:W0:Y:S02]  /*1ed0*/  LDS.U8 R11, [R11] ;  /* 0x000000000b0b7984 */ /* 0x000e240000000000 */
[C---:B0-----:R-:W-:Y:S02]  /*1ee0*/  LEA R27, R11.reuse, UR4, 0x3 ;  /* 0x000000040b1b7c11 */ /* 0x041fe4000f8e18ff */
[----:B------:R-:W-:-:S03]  /*1ef0*/  LEA R11, R11, UR5, 0x3 ;  /* 0x000000050b0b7c11 */ /* 0x000fc6000f8e18ff */
[----:B------:R-:W-:Y:S01]  /*1f00*/  IMAD.IADD R9, R8, 0x1, R27 ;  /* 0x0000000108097824 */ /* 0x000fe200078e021b */
[----:B------:R-:W-:Y:S01]  /*1f10*/  LOP3.LUT R27, R14, 0x1, RZ, 0xc0, !PT ;  /* 0x000000010e1b7812 */ /* 0x000fe200078ec0ff */
[----:B------:R-:W-:Y:S01]  /*1f20*/  IMAD.IADD R11, R8, 0x1, R11 ;  /* 0x00000001080b7824 */ /* 0x000fe200078e020b */
[----:B------:R-:W-:Y:S02]  /*1f30*/  LEA R14, R13, UR5, 0x3 ;  /* 0x000000050d0e7c11 */ /* 0x000fe4000f8e18ff */
[----:B------:R-:W-:Y:S01]  /*1f40*/  LOP3.LUT R10, R27, 0x2, R12, 0xf8, !PT ;  /* 0x000000021b0a7812 */ /* 0x000fe200078ef80c */
[----:B------:R-:W0:Y:S01]  /*1f50*/  LDS.U8 R9, [R9] ;  /* 0x0000000009097984 */ /* 0x000e220000000000 */
[----:B------:R-:W-:Y:S01]  /*1f60*/  LEA R12, R5, UR5, 0x3 ;  /* 0x00000005050c7c11 */ /* 0x000fe2000f8e18ff */
[----:B------:R-:W-:Y:S01]  /*1f70*/  IMAD.IADD R14, R25, 0x1, R14 ;  /* 0x00000001190e7824 */ /* 0x000fe200078e020e */
[----:B------:R-:W-:Y:S01]  /*1f80*/  LEA R13, R4, UR5, 0x3 ;  /* 0x00000005040d7c11 */ /* 0x000fe2000f8e18ff */
[----:B------:R-:W-:Y:S01]  /*1f90*/  IMAD.WIDE.U32 R26, R26, 0x8, RZ ;  /* 0x000000081a1a7825 */ /* 0x000fe200078e00ff */
[----:B------:R1:W2:Y:S01]  /*1fa0*/  LDS.U8 R4, [R17] ;  /* 0x0000000011047984 */ /* 0x0002a20000000000 */
[----:B------:R-:W-:-:S02]  /*1fb0*/  SHF.L.U64.HI R25, R2, 0x6, R3 ;  /* 0x0000000602197819 */ /* 0x000fc40000010203 */
[----:B------:R-:W-:Y:S01]  /*1fc0*/  IMAD.IADD R12, R15, 0x1, R12 ;  /* 0x000000010f0c7824 */ /* 0x000fe200078e020c */
[----:B------:R-:W-:Y:S01]  /*1fd0*/  SHF.R.U32.HI R15, RZ, 0x6, R6 ;  /* 0x00000006ff0f7819 */ /* 0x000fe20000011606 */
[----:B------:R-:W-:Y:S01]  /*1fe0*/  IMAD.IADD R13, R24, 0x1, R13 ;  /* 0x00000001180d7824 */ /* 0x000fe200078e020d */
[----:B------:R-:W3:Y:S01]  /*1ff0*/  LDS.U8 R5, [R14] ;  /* 0x000000000e057984 */ /* 0x000ee20000000000 */
[----:B------:R-:W-:Y:S01]  /*2000*/  IMAD.SHL.U32 R6, R2, 0x40, RZ ;  /* 0x0000004002067824 */ /* 0x000fe200078e00ff */
[----:B------:R-:W-:Y:S01]  /*2010*/  LOP3.LUT R10, R10, 0x4, R15, 0xf8, !PT ;  /* 0x000000040a0a7812 */ /* 0x000fe200078ef80f */
[----:B-1----:R-:W-:Y:S01]  /*2020*/  IMAD.WIDE.U32 R16, R16, 0x8, RZ ;  /* 0x0000000810107825 */ /* 0x002fe200078e00ff */
[----:B------:R1:W4:Y:S01]  /*2030*/  LDS.U8 R3, [R13] ;  /* 0x000000000d037984 */ /* 0x0003220000000000 */
[----:B------:R-:W-:Y:S02]  /*2040*/  LOP3.LUT R18, R25, R27, RZ, 0xfc, !PT ;  /* 0x0000001b19127212 */ /* 0x000fe400078efcff */
[----:B------:R-:W-:Y:S01]  /*2050*/  LOP3.LUT R21, R21, R6, R26, 0xfe, !PT ;  /* 0x0000000615157212 */ /* 0x000fe200078efe1a */
[----:B------:R-:W5:Y:S03]  /*2060*/  LDS.U8 R2, [R12] ;  /* 0x000000000c027984 */ /* 0x000f660000000000 */
[C---:B------:R-:W-:Y:S01]  /*2070*/  SHF.L.U64.HI R15, R21.reuse, 0x6, R18 ;  /* 0x00000006150f7819 */ /* 0x040fe20000010212 */
[----:B-1----:R-:W-:Y:S01]  /*2080*/  IMAD.SHL.U32 R13, R21, 0x40, RZ ;  /* 0x00000040150d7824 */ /* 0x002fe200078e00ff */
[----:B------:R1:W5:Y:S01]  /*2090*/  LDS.U8 R6, [R11] ;  /* 0x000000000b067984 */ /* 0x0003620000000000 */
[----:B0-----:R-:W-:-:S05]  /*20a0*/  LEA R9, R9, UR5, 0x3 ;  /* 0x0000000509097c11 */ /* 0x001fca000f8e18ff */
[----:B------:R-:W-:Y:S02]  /*20b0*/  IMAD.IADD R14, R10, 0x1, R9 ;  /* 0x000000010a0e7824 */ /* 0x000fe400078e0209 */
[----:B------:R-:W-:-:S04]  /*20c0*/  IMAD.WIDE.U32 R8, R23, 0x8, RZ ;  /* 0x0000000817087825 */ /* 0x000fc800078e00ff */
[----:B-1----:R-:W-:Y:S01]  /*20d0*/  IMAD.WIDE.U32 R10, R7, 0x8, RZ ;  /* 0x00000008070a7825 */ /* 0x002fe200078e00ff */
[----:B------:R-:W-:Y:S02]  /*20e0*/  LOP3.LUT R20, R20, R13, R8, 0xfe, !PT ;  /* 0x0000000d14147212 */ /* 0x000fe400078efe08 */
[----:B------:R-:W-:Y:S01]  /*20f0*/  LOP3.LUT R13, R15, R9, RZ, 0xfc, !PT ;  /* 0x000000090f0d7212 */ /* 0x000fe200078efcff */
[----:B------:R-:W0:Y:S02]  /*2100*/  LDS.U8 R8, [R14] ;  /* 0x000000000e087984 */ /* 0x000e240000000000 */
[C---:B------:R-:W-:Y:S01]  /*2110*/  IMAD.SHL.U32 R9, R20.reuse, 0x40, RZ ;  /* 0x0000004014097824 */ /* 0x040fe200078e00ff */
[----:B------:R-:W-:-:S04]  /*2120*/  SHF.L.U64.HI R13, R20, 0x6, R13 ;  /* 0x00000006140d7819 */ /* 0x000fc8000001020d */
[----:B------:R-:W-:Y:S02]  /*2130*/  LOP3.LUT R19, R19, R9, R16, 0xfe, !PT ;  /* 0x0000000913137212 */ /* 0x000fe400078efe10 */
[----:B------:R-:W-:-:S03]  /*2140*/  LOP3.LUT R16, R13, R17, RZ, 0xfc, !PT ;  /* 0x000000110d107212 */ /* 0x000fc600078efcff */
[C---:B------:R-:W-:Y:S01]  /*2150*/  IMAD.SHL.U32 R9, R19.reuse, 0x40, RZ ;  /* 0x0000004013097824 */ /* 0x040fe200078e00ff */
[----:B------:R-:W-:-:S04]  /*2160*/  SHF.L.U64.HI R7, R19, 0x6, R16 ;  /* 0x0000000613077819 */ /* 0x000fc80000010210 */
[----:B--2---:R-:W-:Y:S01]  /*2170*/  LOP3.LUT R9, R4, R9, R10, 0xfe, !PT ;  /* 0x0000000904097212 */ /* 0x004fe200078efe0a */
[----:B---3--:R-:W-:Y:S01]  /*2180*/  IMAD.WIDE.U32 R4, R5, 0x8, RZ ;  /* 0x0000000805047825 */ /* 0x008fe200078e00ff */
[----:B------:R-:W-:-:S03]  /*2190*/  LOP3.LUT R10, R7, R11, RZ, 0xfc, !PT ;  /* 0x0000000b070a7212 */ /* 0x000fc600078efcff */
[C---:B------:R-:W-:Y:S01]  /*21a0*/  IMAD.SHL.U32 R7, R9.reuse, 0x40, RZ ;  /* 0x0000004009077824 */ /* 0x040fe200078e00ff */
[----:B------:R-:W-:-:S04]  /*21b0*/  SHF.L.U64.HI R9, R9, 0x6, R10 ;  /* 0x0000000609097819 */ /* 0x000fc8000001020a */
[----:B----4-:R-:W-:Y:S01]  /*21c0*/  LOP3.LUT R7, R3, R7, R4, 0xfe, !PT ;  /* 0x0000000703077212 */ /* 0x010fe200078efe04 */
[----:B-----5:R-:W-:Y:S01]  /*21d0*/  IMAD.WIDE.U32 R2, R2, 0x8, RZ ;  /* 0x0000000802027825 */ /* 0x020fe200078e00ff */
[----:B------:R-:W-:-:S03]  /*21e0*/  LOP3.LUT R4, R9, R5, RZ, 0xfc, !PT ;  /* 0x0000000509047212 */ /* 0x000fc600078efcff */
[C---:B------:R-:W-:Y:S01]  /*21f0*/  IMAD.SHL.U32 R5, R7.reuse, 0x40, RZ ;  /* 0x0000004007057824 */ /* 0x040fe200078e00ff */
[----:B------:R-:W-:-:S04]  /*2200*/  SHF.L.U64.HI R7, R7, 0x6, R4 ;  /* 0x0000000607077819 */ /* 0x000fc80000010204 */
[----:B------:R-:W-:Y:S02]  /*2210*/  LOP3.LUT R6, R6, R5, R2, 0xfe, !PT ;  /* 0x0000000506067212 */ /* 0x000fe400078efe02 */
[----:B------:R-:W-:-:S03]  /*2220*/  LOP3.LUT R5, R7, R3, RZ, 0xfc, !PT ;  /* 0x0000000307057212 */ /* 0x000fc600078efcff */
[C---:B------:R-:W-:Y:S01]  /*2230*/  IMAD.SHL.U32 R3, R6.reuse, 0x8, RZ ;  /* 0x0000000806037824 */ /* 0x040fe200078e00ff */
[----:B------:R-:W-:-:S04]  /*2240*/  SHF.L.U64.HI R5, R6, 0x3, R5 ;  /* 0x0000000306057819 */ /* 0x000fc80000010205 */
[----:B0-----:R-:W-:-:S07]  /*2250*/  LOP3.LUT R4, R3, R8, RZ, 0xfc, !PT ;  /* 0x0000000803047212 */ /* 0x001fce00078efcff */
.L_x_244:
[----:B------:R-:W0:Y:S02]  /*2260*/  LDC.64 R2, c[0x0][0x388] ;  /* 0x0000e200ff027b82 */ /* 0x000e240000000a00 */
[----:B0-----:R-:W-:-:S05]  /*2270*/  IMAD.WIDE R2, R0, 0x8, R2 ;  /* 0x0000000800027825 */ /* 0x001fca00078e0202 */
[----:B------:R-:W-:Y:S01]  /*2280*/  STG.E.64 desc[UR10][R2.64], R4 ;  /* 0x0000000402007986 */ /* 0x000fe2000c101b0a */
[----:B------:R-:W-:Y:S05]  /*2290*/  EXIT ;  /* 0x000000000000794d */ /* 0x000fea0003800000 */
        .weak           $__internal_1_$__cuda_sm20_dblrcp_rn_slowpath_v3
        .type           $__internal_1_$__cuda_sm20_dblrcp_rn_slowpath_v3,@function
        .size           $__internal_1_$__cuda_sm20_dblrcp_rn_slowpath_v3,(.L_x_382 - $__internal_1_$__cuda_sm20_dblrcp_rn_slowpath_v3)
$__internal_1_$__cuda_sm20_dblrcp_rn_slowpath_v3:
        /* <DEDUP_REMOVED lines=23> */
.L_x_247:
        /* <DEDUP_REMOVED lines=10> */
.L_x_245:
[----:B------:R-:W-:Y:S01]  /*24b0*/  LOP3.LUT R17, R13, 0x80000, RZ, 0xfc, !PT ;  /* 0x000800000d117812 */ /* 0x000fe200078efcff */
[----:B------:R-:W-:-:S07]  /*24c0*/  IMAD.MOV.U32 R16, RZ, RZ, R12 ;  /* 0x000000ffff107224 */ /* 0x000fce00078e000c */
.L_x_246:
[----:B------:R-:W-:-:S04]  /*24d0*/  IMAD.MOV.U32 R15, RZ, RZ, 0x0 ;  /* 0x00000000ff0f7424 */ /* 0x000fc800078e00ff */
[----:B------:R-:W-:Y:S05]  /*24e0*/  RET.REL.NODEC R14 `(_Z22calculateSFCKeysKernelP6VectorPmiS_S_b) ;  /* 0xffffffd80ec47950 */ /* 0x000fea0003c3ffff */
.L_x_248:
        /* <DEDUP_REMOVED lines=9> */
.L_x_382:


//--------------------- .text._Z22extractPositionsKernelP4BodyP6Vectori --------------------------
	.section	.text._Z22extractPositionsKernelP4BodyP6Vectori,"ax",@progbits
	.align	128
        .global         _Z22extractPositionsKernelP4BodyP6Vectori
        .type           _Z22extractPositionsKernelP4BodyP6Vectori,@function
        .size           _Z22extractPositionsKernelP4BodyP6Vectori,(.L_x_398 - _Z22extractPositionsKernelP4BodyP6Vectori)
        .other          _Z22extractPositionsKernelP4BodyP6Vectori,@"STO_CUDA_ENTRY STV_DEFAULT"
_Z22extractPositionsKernelP4BodyP6Vectori:
.text._Z22extractPositionsKernelP4BodyP6Vectori:
        /* <DEDUP_REMOVED lines=9> */
[----:B------:R-:W1:Y:S07]  /*0090*/  LDCU.64 UR4, c[0x0][0x358] ;  /* 0x00006b00ff0477ac */ /* 0x000e6e0008000a00 */
[----:B------:R-:W2:Y:S01]  /*00a0*/  LDC.64 R2, c[0x0][0x388] ;  /* 0x0000e200ff027b82 */ /* 0x000ea20000000a00 */
[----:B0-----:R-:W-:-:S05]  /*00b0*/  IMAD.WIDE R4, R13, 0x60, R4 ;  /* 0x000000600d047825 */ /* 0x001fca00078e0204 */
[----:B-1----:R-:W3:Y:S04]  /*00c0*/  LDG.E.64 R6, desc[UR4][R4.64+0x18] ;  /* 0x0000180404067981 */ /* 0x002ee8000c1e1b00 */
[----:B------:R-:W4:Y:S04]  /*00d0*/  LDG.E.64 R8, desc[UR4][R4.64+0x20] ;  /* 0x0000200404087981 */ /* 0x000f28000c1e1b00 */
[----:B------:R-:W5:Y:S01]  /*00e0*/  LDG.E.64 R10, desc[UR4][R4.64+0x28] ;  /* 0x00002804040a7981 */ /* 0x000f62000c1e1b00 */
[----:B--2---:R-:W-:-:S05]  /*00f0*/  IMAD.WIDE R2, R13, 0x18, R2 ;  /* 0x000000180d027825 */ /* 0x004fca00078e0202 */
[----:B---3--:R-:W-:Y:S04]  /*0100*/  STG.E.64 desc[UR4][R2.64], R6 ;  /* 0x0000000602007986 */ /* 0x008fe8000c101b04 */
[----:B----4-:R-:W-:Y:S04]  /*0110*/  STG.E.64 desc[UR4][R2.64+0x8], R8 ;  /* 0x0000080802007986 */ /* 0x010fe8000c101b04 */
[----:B-----5:R-:W-:Y:S01]  /*0120*/  STG.E.64 desc[UR4][R2.64+0x10], R10 ;  /* 0x0000100a02007986 */ /* 0x020fe2000c101b04 */
[----:B------:R-:W-:Y:S05]  /*0130*/  EXIT ;  /* 0x000000000000794d */ /* 0x000fea0003800000 */
.L_x_249:
        /* <DEDUP_REMOVED lines=12> */
.L_x_398:


//--------------------- .text._Z23CalculateEnergiesKernelP4BodyiPdS1_ --------------------------
	.section	.text._Z23CalculateEnergiesKernelP4BodyiPdS1_,"ax",@progbits
	.align	128
        .global         _Z23CalculateEnergiesKernelP4BodyiPdS1_
        .type           _Z23CalculateEnergiesKernelP4BodyiPdS1_,@function
        .size           _Z23CalculateEnergiesKernelP4BodyiPdS1_,(.L_x_384 - _Z23CalculateEnergiesKernelP4BodyiPdS1_)
        .other          _Z23CalculateEnergiesKernelP4BodyiPdS1_,@"STO_CUDA_ENTRY STV_DEFAULT"
_Z23CalculateEnergiesKernelP4BodyiPdS1_:
.text._Z23CalculateEnergiesKernelP4BodyiPdS1_:
[----:B------:R-:W-:Y:S08]  /*0000*/  LDC R1, c[0x0][0x37c] ;  /* 0x0000df00ff017b82 */ /* 0x000ff00000000800 */
[----:B------:R-:W0:Y:S01]  /*0010*/  S2UR UR5, SR_CgaCtaId ;  /* 0x00000000000579c3 */ /* 0x000e220000008800 */
[----:B------:R-:W1:Y:S01]  /*0020*/  S2R R3, SR_TID.X ;  /* 0x0000000000037919 */ /* 0x000e620000002100 */
[----:B------:R-:W2:Y:S01]  /*0030*/  LDCU UR10, c[0x0][0x360] ;  /* 0x00006c00ff0a77ac */ /* 0x000ea20008000800 */
[----:B------:R-:W-:Y:S01]  /*0040*/  BSSY.RECONVERGENT B0, `(.L_x_250) ;  /* 0x00001a6000007945 */ /* 0x000fe20003800200 */
[----:B------:R-:W-:Y:S01]  /*0050*/  UMOV UR4, 0x400 ;  /* 0x0000040000047882 */ /* 0x000fe20000000000 */
[----:B------:R-:W3:Y:S03]  /*0060*/  LDCU.64 UR8, c[0x0][0x358] ;  /* 0x00006b00ff0877ac */ /* 0x000ee60008000a00 */
[----:B------:R-:W4:Y:S01]  /*0070*/  S2UR UR6, SR_CTAID.X ;  /* 0x00000000000679c3 */ /* 0x000f220000002500 */
[----:B--2---:R-:W-:Y:S01]  /*0080*/  IMAD.U32 R5, RZ, RZ, UR10 ;  /* 0x0000000aff057e24 */ /* 0x004fe2000f8e00ff */
[----:B0-----:R-:W-:Y:S01]  /*0090*/  ULEA UR4, UR5, UR4, 0x18 ;  /* 0x0000000405047291 */ /* 0x001fe2000f8ec0ff */
[----:B------:R-:W0:Y:S03]  /*00a0*/  LDCU UR5, c[0x0][0x388] ;  /* 0x00007100ff0577ac */ /* 0x000e260008000800 */
[----:B------:R-:W-:-:S02]  /*00b0*/  ULEA UR7, UR10, UR4, 0x3 ;  /* 0x000000040a077291 */ /* 0x000fc4000f8e18ff */
[----:B-1----:R-:W-:Y:S01]  /*00c0*/  LEA R2, R3, UR4, 0x3 ;  /* 0x0000000403027c11 */ /* 0x002fe2000f8e18ff */
[----:B----4-:R-:W-:-:S03]  /*00d0*/  UIMAD UR4, UR10, UR6, URZ ;  /* 0x000000060a0472a4 */ /* 0x010fc6000f8e02ff */
[C---:B------:R-:W-:Y:S01]  /*00e0*/  LEA R0, R3.reuse, UR7, 0x3 ;  /* 0x0000000703007c11 */ /* 0x040fe2000f8e18ff */
[----:B------:R1:W-:Y:S02]  /*00f0*/  STS.64 [R2], RZ ;  /* 0x000000ff02007388 */ /* 0x0003e40000000a00 */
[----:B------:R-:W-:Y:S02]  /*0100*/  VIADD R14, R3, UR4 ;  /* 0x00000004030e7c36 */ /* 0x000fe40008000000 */
[----:B------:R1:W-:Y:S03]  /*0110*/  STS.64 [R0], RZ ;  /* 0x000000ff00007388 */ /* 0x0003e60000000a00 */
[----:B0-----:R-:W-:-:S13]  /*0120*/  ISETP.GE.AND P0, PT, R14, UR5, PT ;  /* 0x000000050e007c0c */ /* 0x001fda000bf06270 */
[----:B-1-3--:R-:W-:Y:S05]  /*0130*/  @P0 BRA `(.L_x_251) ;  /* 0x0000001800580947 */ /* 0x00afea0003800000 */
[----:B------:R-:W0:Y:S02]  /*0140*/  LDC.64 R26, c[0x0][0x380] ;  /* 0x0000e000ff1a7b82 */ /* 0x000e240000000a00 */
[----:B0-----:R-:W-:-:S05]  /*0150*/  IMAD.WIDE R26, R14, 0x60, R26 ;  /* 0x000000600e1a7825 */ /* 0x001fca00078e021a */
[----:B------:R-:W2:Y:S01]  /*0160*/  LDG.E.U8 R6, desc[UR8][R26.64] ;  /* 0x000000081a067981 */ /* 0x000ea2000c1e1100 */
[----:B------:R-:W-:Y:S01]  /*0170*/  VIADD R4, R14, 0x1 ;  /* 0x000000010e047836 */ /* 0x000fe20000000000 */
[----:B------:R-:W-:Y:S04]  /*0180*/  BSSY.RECONVERGENT B1, `(.L_x_252) ;  /* 0x000000e000017945 */ /* 0x000fe80003800200 */
[----:B------:R-:W-:Y:S02]  /*0190*/  ISETP.GE.AND P1, PT, R4, UR5, PT ;  /* 0x0000000504007c0c */ /* 0x000fe4000bf26270 */
[----:B--2---:R-:W-:-:S13]  /*01a0*/  ISETP.NE.AND P0, PT, R6, RZ, PT ;  /* 0x000000ff0600720c */ /* 0x004fda0003f05270 */
[----:B------:R-:W-:Y:S05]  /*01b0*/  @!P0 BRA `(.L_x_253) ;  /* 0x0000000000288947 */ /* 0x000fea0003800000 */
[----:B------:R-:W2:Y:S04]  /*01c0*/  LDG.E.64 R8, desc[UR8][R26.64+0x38] ;  /* 0x000038081a087981 */ /* 0x000ea8000c1e1b00 */
[----:B------:R-:W3:Y:S04]  /*01d0*/  LDG.E.64 R6, desc[UR8][R26.64+0x30] ;  /* 0x000030081a067981 */ /* 0x000ee8000c1e1b00 */
[----:B------:R-:W4:Y:S04]  /*01e0*/  LDG.E.64 R12, desc[UR8][R26.64+0x8] ;  /* 0x000008081a0c7981 */ /* 0x000f28000c1e1b00 */
[----:B------:R-:W5:Y:S01]  /*01f0*/  LDG.E.64 R10, desc[UR8][R26.64+0x40] ;  /* 0x000040081a0a7981 */ /* 0x000f62000c1e1b00 */
[----:B--2---:R-:W-:-:S08]  /*0200*/  DMUL R8, R8, R8 ;  /* 0x0000000808087228 */ /* 0x004fd00000000000 */
[----:B---3--:R-:W-:Y:S02]  /*0210*/  DFMA R8, R6, R6, R8 ;  /* 0x000000060608722b */ /* 0x008fe40000000008 */
[----:B----4-:R-:W-:-:S06]  /*0220*/  DMUL R12, R12, 0.5 ;  /* 0x3fe000000c0c7828 */ /* 0x010fcc0000000000 */
[----:B-----5:R-:W-:-:S08]  /*0230*/  DFMA R8, R10, R10, R8 ;  /* 0x0000000a0a08722b */ /* 0x020fd00000000008 */
[----:B------:R-:W-:-:S07]  /*0240*/  DMUL R8, R8, R12 ;  /* 0x0000000c08087228 */ /* 0x000fce0000000000 */
[----:B------:R0:W-:Y:S04]  /*0250*/  STS.64 [R0], R8 ;  /* 0x0000000800007388 */ /* 0x0001e80000000a00 */
.L_x_253:
[----:B------:R-:W-:Y:S05]  /*0260*/  BSYNC.RECONVERGENT B1 ;  /* 0x0000000000017941 */ /* 0x000fea0003800200 */
.L_x_252:
[----:B------:R-:W-:Y:S05]  /*0270*/  @P1 BRA `(.L_x_251) ;  /* 0x0000001800081947 */ /* 0x000fea0003800000 */
[----:B------:R1:W5:Y:S04]  /*0280*/  LDG.E.64 R24, desc[UR8][R26.64+0x18] ;  /* 0x000018081a187981 */ /* 0x000368000c1e1b00 */
[----:B------:R1:W5:Y:S04]  /*0290*/  LDG.E.64 R22, desc[UR8][R26.64+0x20] ;  /* 0x000020081a167981 */ /* 0x000368000c1e1b00 */
[----:B------:R1:W5:Y:S01]  /*02a0*/  LDG.E.64 R20, desc[UR8][R26.64+0x28] ;  /* 0x000028081a147981 */ /* 0x000362000c1e1b00 */
[----:B------:R-:W-:Y:S01]  /*02b0*/  LOP3.LUT R6, RZ, UR4, RZ, 0x33, !PT ;  /* 0x00000004ff067c12 */ /* 0x000fe2000f8e33ff */
[----:B------:R-:W-:Y:S01]  /*02c0*/  BSSY.RECONVERGENT B2, `(.L_x_254) ;  /* 0x000005d000027945 */ /* 0x000fe20003800200 */
[----:B------:R-:W-:-:S02]  /*02d0*/  CS2R R18, SRZ ;  /* 0x0000000000127805 */ /* 0x000fc4000001ff00 */
[----:B------:R-:W-:-:S04]  /*02e0*/  IADD3 R6, PT, PT, -R3, UR5, R6 ;  /* 0x0000000503067c10 */ /* 0x000fc8000fffe106 */
[----:B------:R-:W-:Y:S01]  /*02f0*/  LOP3.LUT P0, R15, R6, 0x3, RZ, 0xc0, !PT ;  /* 0x00000003060f7812 */ /* 0x000fe2000780c0ff */
[----:B------:R-:W-:-:S12]  /*0300*/  IMAD.MOV.U32 R6, RZ, RZ, R4 ;  /* 0x000000ffff067224 */ /* 0x000fd800078e0004 */
[----:B-1----:R-:W-:Y:S05]  /*0310*/  @!P0 BRA `(.L_x_255) ;  /* 0x00000004005c8947 */ /* 0x002fea0003800000 */
[----:B------:R-:W-:Y:S01]  /*0320*/  BSSY.RECONVERGENT B3, `(.L_x_256) ;  /* 0x0000055000037945 */ /* 0x000fe20003800200 */
[----:B------:R-:W-:Y:S01]  /*0330*/  IMAD.MOV R15, RZ, RZ, -R15 ;  /* 0x000000ffff0f7224 */ /* 0x000fe200078e0a0f */
[----:B------:R-:W-:Y:S02]  /*0340*/  MOV R16, R14 ;  /* 0x0000000e00107202 */ /* 0x000fe40000000f00 */
[----:B------:R-:W-:-:S07]  /*0350*/  CS2R R18, SRZ ;  /* 0x0000000000127805 */ /* 0x000fce000001ff00 */
.L_x_263:
[----:B------:R-:W1:Y:S02]  /*0360*/  LDC.64 R12, c[0x0][0x380] ;  /* 0x0000e000ff0c7b82 */ /* 0x000e640000000a00 */
[----:B-1----:R-:W-:-:S05]  /*0370*/  IMAD.WIDE R12, R6, 0x60, R12 ;  /* 0x00000060060c7825 */ /* 0x002fca00078e020c */
[----:B------:R-:W2:Y:S04]  /*0380*/  LDG.E.64 R28, desc[UR8][R12.64+0x20] ;  /* 0x000020080c1c7981 */ /* 0x000ea8000c1e1b00 */
[----:B------:R-:W3:Y:S04]  /*0390*/  LDG.E.64 R10, desc[UR8][R12.64+0x18] ;  /* 0x000018080c0a7981 */ /* 0x000ee8000c1e1b00 */
[----:B0-----:R-:W4:Y:S01]  /*03a0*/  LDG.E.64 R8, desc[UR8][R12.64+0x28] ;  /* 0x000028080c087981 */ /* 0x001f22000c1e1b00 */
[----:B------:R-:W-:Y:S01]  /*03b0*/  IMAD.MOV.U32 R34, RZ, RZ, 0x0 ;  /* 0x00000000ff227424 */ /* 0x000fe200078e00ff */
[----:B------:R-:W-:Y:S01]  /*03c0*/  BSSY.RECONVERGENT B1, `(.L_x_257) ;  /* 0x0000022000017945 */ /* 0x000fe20003800200 */
[----:B------:R-:W-:-:S02]  /*03d0*/  IMAD.MOV.U32 R35, RZ, RZ, 0x3fd80000 ;  /* 0x3fd80000ff237424 */ /* 0x000fc400078e00ff */
[----:B------:R-:W-:-:S05]  /*03e0*/  VIADD R15, R15, 0x1 ;  /* 0x000000010f0f7836 */ /* 0x000fca0000000000 */
[----:B------:R-:W-:Y:S01]  /*03f0*/  ISETP.NE.AND P1, PT, R15, RZ, PT ;  /* 0x000000ff0f00720c */ /* 0x000fe20003f25270 */
[----:B--2--5:R-:W-:Y:S02]  /*0400*/  DADD R28, -R22, R28 ;  /* 0x00000000161c7229 */ /* 0x024fe4000000011c */
[----:B---3--:R-:W-:-:S06]  /*0410*/  DADD R10, -R24, R10 ;  /* 0x00000000180a7229 */ /* 0x008fcc000000010a */
[----:B------:R-:W-:Y:S02]  /*0420*/  DMUL R28, R28, R28 ;  /* 0x0000001c1c1c7228 */ /* 0x000fe40000000000 */
[----:B----4-:R-:W-:-:S06]  /*0430*/  DADD R8, -R20, R8 ;  /* 0x0000000014087229 */ /* 0x010fcc0000000108 */
[----:B------:R-:W-:-:S08]  /*0440*/  DFMA R28, R10, R10, R28 ;  /* 0x0000000a0a1c722b */ /* 0x000fd0000000001c */
[----:B------:R-:W-:-:S08]  /*0450*/  DFMA R28, R8, R8, R28 ;  /* 0x00000008081c722b */ /* 0x000fd0000000001c */
[----:B------:R-:W-:-:S06]  /*0460*/  DADD R32, R28, 0.25 ;  /* 0x3fd000001c207429 */ /* 0x000fcc0000000000 */
[----:B------:R-:W0:Y:S04]  /*0470*/  MUFU.RSQ64H R11, R33 ;  /* 0x00000021000b7308 */ /* 0x000e280000001c00 */
[----:B------:R-:W-:-:S05]  /*0480*/  VIADD R10, R33, 0xfcb00000 ;  /* 0xfcb00000210a7836 */ /* 0x000fca0000000000 */
[----:B------:R-:W-:Y:S01]  /*0490*/  ISETP.GE.U32.AND P0, PT, R10, 0x7ca00000, PT ;  /* 0x7ca000000a00780c */ /* 0x000fe20003f06070 */
[----:B0-----:R-:W-:-:S08]  /*04a0*/  DMUL R8, R10, R10 ;  /* 0x0000000a0a087228 */ /* 0x001fd00000000000 */
[----:B------:R-:W-:-:S08]  /*04b0*/  DFMA R8, R32, -R8, 1 ;  /* 0x3ff000002008742b */ /* 0x000fd00000000808 */
[----:B------:R-:W-:Y:S02]  /*04c0*/  DFMA R34, R8, R34, 0.5 ;  /* 0x3fe000000822742b */ /* 0x000fe40000000022 */
[----:B------:R-:W-:-:S08]  /*04d0*/  DMUL R8, R10, R8 ;  /* 0x000000080a087228 */ /* 0x000fd00000000000 */
[----:B------:R-:W-:-:S08]  /*04e0*/  DFMA R34, R34, R8, R10 ;  /* 0x000000082222722b */ /* 0x000fd0000000000a */
[----:B------:R-:W-:Y:S02]  /*04f0*/  DMUL R28, R32, R34 ;  /* 0x00000022201c7228 */ /* 0x000fe40000000000 */
[----:B------:R-:W-:Y:S01]  /*0500*/  VIADD R9, R35, 0xfff00000 ;  /* 0xfff0000023097836 */ /* 0x000fe20000000000 */
[----:B------:R-:W-:-:S05]  /*0510*/  MOV R8, R34 ;  /* 0x0000002200087202 */ /* 0x000fca0000000f00 */
[----:B------:R-:W-:-:S08]  /*0520*/  DFMA R30, R28, -R28, R32 ;  /* 0x8000001c1c1e722b */ /* 0x000fd00000000020 */
[----:B------:R-:W-:Y:S01]  /*0530*/  DFMA R36, R30, R8, R28 ;  /* 0x000000081e24722b */ /* 0x000fe2000000001c */
[----:B------:R-:W-:Y:S10]  /*0540*/  @!P0 BRA `(.L_x_258) ;  /* 0x0000000000248947 */ /* 0x000ff40003800000 */
[----:B------:R-:W-:Y:S01]  /*0550*/  IMAD.MOV.U32 R8, RZ, RZ, R32 ;  /* 0x000000ffff087224 */ /* 0x000fe200078e0020 */
[----:B------:R-:W-:Y:S01]  /*0560*/  MOV R32, 0x5c0 ;  /* 0x000005c000207802 */ /* 0x000fe20000000f00 */
[----:B------:R-:W-:Y:S02]  /*0570*/  IMAD.MOV.U32 R11, RZ, RZ, R31 ;  /* 0x000000ffff0b7224 */ /* 0x000fe400078e001f */
[----:B------:R-:W-:Y:S02]  /*0580*/  IMAD.MOV.U32 R4, RZ, RZ, R34 ;  /* 0x000000ffff047224 */ /* 0x000fe400078e0022 */
[----:B------:R-:W-:Y:S02]  /*0590*/  IMAD.MOV.U32 R7, RZ, RZ, R33 ;  /* 0x000000ffff077224 */ /* 0x000fe400078e0021 */
[----:B------:R-:W-:-:S07]  /*05a0*/  IMAD.MOV.U32 R31, RZ, RZ, R9 ;  /* 0x000000ffff1f7224 */ /* 0x000fce00078e0009 */
[----:B------:R-:W-:Y:S05]  /*05b0*/  CALL.REL.NOINC `($__internal_3_$__cuda_sm20_dsqrt_rn_f64_mediumpath_v1) ;  /* 0x0000001c003c7944 */ /* 0x000fea0003c00000 */
[----:B------:R-:W-:Y:S01]  /*05c0*/  MOV R36, R34 ;  /* 0x0000002200247202 */ /* 0x000fe20000000f00 */
[----:B------:R-:W-:-:S07]  /*05d0*/  IMAD.MOV.U32 R37, RZ, RZ, R35 ;  /* 0x000000ffff257224 */ /* 0x000fce00078e0023 */
.L_x_258:
[----:B------:R-:W-:Y:S05]  /*05e0*/  BSYNC.RECONVERGENT B1 ;  /* 0x0000000000017941 */ /* 0x000fea0003800200 */
.L_x_257:
[----:B------:R-:W-:Y:S01]  /*05f0*/  UMOV UR10, 0x20000000 ;  /* 0x20000000000a7882 */ /* 0x000fe20000000000 */
[----:B------:R-:W-:Y:S01]  /*0600*/  UMOV UR11, 0x4202a05f ;  /* 0x4202a05f000b7882 */ /* 0x000fe20000000000 */
[----:B------:R-:W-:Y:S01]  /*0610*/  BSSY.RECONVERGENT B4, `(.L_x_259) ;  /* 0x0000022000047945 */ /* 0x000fe20003800200 */
[----:B------:R-:W-:-:S14]  /*0620*/  DSETP.GEU.AND P0, PT, R36, UR10, PT ;  /* 0x0000000a24007e2a */ /* 0x000fdc000bf0e000 */
[----:B------:R-:W-:Y:S05]  /*0630*/  @!P0 BRA `(.L_x_260) ;  /* 0x00000000007c8947 */ /* 0x000fea0003800000 */
[----:B------:R-:W2:Y:S04]  /*0640*/  LDG.E.64 R28, desc[UR8][R26.64+0x8] ;  /* 0x000008081a1c7981 */ /* 0x000ea8000c1e1b00 */
[----:B------:R-:W3:Y:S01]  /*0650*/  LDG.E.64 R10, desc[UR8][R12.64+0x8] ;  /* 0x000008080c0a7981 */ /* 0x000ee2000c1e1b00 */
[----:B------:R-:W0:Y:S01]  /*0660*/  MUFU.RCP64H R9, R37 ;  /* 0x0000002500097308 */ /* 0x000e220000001800 */
[----:B------:R-:W-:Y:S01]  /*0670*/  IMAD.MOV.U32 R8, RZ, RZ, 0x1 ;  /* 0x00000001ff087424 */ /* 0x000fe200078e00ff */
[----:B------:R-:W-:Y:S01]  /*0680*/  UMOV UR10, 0xffed8acc ;  /* 0xffed8acc000a7882 */ /* 0x000fe20000000000 */
[----:B------:R-:W-:Y:S01]  /*0690*/  UMOV UR11, 0x3dd2589e ;  /* 0x3dd2589e000b7882 */ /* 0x000fe20000000000 */
[----:B------:R-:W-:Y:S03]  /*06a0*/  BSSY.RECONVERGENT B5, `(.L_x_261) ;  /* 0x0000016000057945 */ /* 0x000fe60003800200 */
[----:B0-----:R-:W-:-:S08]  /*06b0*/  DFMA R30, R8, -R36, 1 ;  /* 0x3ff00000081e742b */ /* 0x001fd00000000824 */
[----:B------:R-:W-:-:S08]  /*06c0*/  DFMA R30, R30, R30, R30 ;  /* 0x0000001e1e1e722b */ /* 0x000fd0000000001e */
[----:B------:R-:W-:Y:S02]  /*06d0*/  DFMA R8, R8, R30, R8 ;  /* 0x0000001e0808722b */ /* 0x000fe40000000008 */
[----:B--2---:R-:W-:-:S06]  /*06e0*/  DMUL R30, R28, -UR10 ;  /* 0x8000000a1c1e7c28 */ /* 0x004fcc0008000000 */
[----:B------:R-:W-:Y:S02]  /*06f0*/  DFMA R28, R8, -R36, 1 ;  /* 0x3ff00000081c742b */ /* 0x000fe40000000824 */
[----:B---3--:R-:W-:-:S06]  /*0700*/  DMUL R10, R30, R10 ;  /* 0x0000000a1e0a7228 */ /* 0x008fcc0000000000 */
[----:B------:R-:W-:-:S08]  /*0710*/  DFMA R8, R8, R28, R8 ;  /* 0x0000001c0808722b */ /* 0x000fd00000000008 */
[----:B------:R-:W-:Y:S01]  /*0720*/  DMUL R12, R10, R8 ;  /* 0x000000080a0c7228 */ /* 0x000fe20000000000 */
[----:B------:R-:W-:-:S07]  /*0730*/  FSETP.GEU.AND P2, PT, |R11|, 6.5827683646048100446e-37, PT ;  /* 0x036000000b00780b */ /* 0x000fce0003f4e200 */
[----:B------:R-:W-:-:S08]  /*0740*/  DFMA R28, R12, -R36, R10 ;  /* 0x800000240c1c722b */ /* 0x000fd0000000000a */
[----:B------:R-:W-:-:S10]  /*0750*/  DFMA R8, R8, R28, R12 ;  /* 0x0000001c0808722b */ /* 0x000fd4000000000c */
[----:B------:R-:W-:-:S05]  /*0760*/  FFMA R4, RZ, R37, R9 ;  /* 0x00000025ff047223 */ /* 0x000fca0000000009 */
[----:B------:R-:W-:-:S13]  /*0770*/  FSETP.GT.AND P0, PT, |R4|, 1.469367938527859385e-39, PT ;  /* 0x001000000400780b */ /* 0x000fda0003f04200 */
[----:B------:R-:W-:Y:S05]  /*0780*/  @P0 BRA P2, `(.L_x_262) ;  /* 0x00000000001c0947 */ /* 0x000fea0001000000 */
[----:B------:R-:W-:Y:S01]  /*0790*/  IMAD.MOV.U32 R12, RZ, RZ, R10 ;  /* 0x000000ffff0c7224 */ /* 0x000fe200078e000a */
[----:B------:R-:W-:Y:S01]  /*07a0*/  MOV R4, 0x7e0 ;  /* 0x000007e000047802 */ /* 0x000fe20000000f00 */
[----:B------:R-:W-:Y:S02]  /*07b0*/  IMAD.MOV.U32 R34, RZ, RZ, R36 ;  /* 0x000000ffff227224 */ /* 0x000fe400078e0024 */
[----:B------:R-:W-:-:S07]  /*07c0*/  IMAD.MOV.U32 R35, RZ, RZ, R37 ;  /* 0x000000ffff237224 */ /* 0x000fce00078e0025 */
[----:B------:R-:W-:Y:S05]  /*07d0*/  CALL.REL.NOINC `($__internal_2_$__cuda_sm20_div_rn_f64_full) ;  /* 0x00000014003c7944 */ /* 0x000fea0003c00000 */
[----:B------:R-:W-:Y:S01]  /*07e0*/  MOV R8, R36 ;  /* 0x0000002400087202 */ /* 0x000fe20000000f00 */
[----:B------:R-:W-:-:S07]  /*07f0*/  IMAD.MOV.U32 R9, RZ, RZ, R37 ;  /* 0x000000ffff097224 */ /* 0x000fce00078e0025 */
.L_x_262:
[----:B------:R-:W-:Y:S05]  /*0800*/  BSYNC.RECONVERGENT B5 ;  /* 0x0000000000057941 */ /* 0x000fea0003800200 */
.L_x_261:
[----:B------:R-:W-:-:S07]  /*0810*/  DADD R18, R18, R8 ;  /* 0x0000000012127229 */ /* 0x000fce0000000008 */
[----:B------:R0:W-:Y:S04]  /*0820*/  STS.64 [R2], R18 ;  /* 0x0000001202007388 */ /* 0x0001e80000000a00 */
.L_x_260:
[----:B------:R-:W-:Y:S05]  /*0830*/  BSYNC.RECONVERGENT B4 ;  /* 0x0000000000047941 */ /* 0x000fea0003800200 */
.L_x_259:
[----:B------:R-:W-:Y:S02]  /*0840*/  VIADD R6, R6, 0x1 ;  /* 0x0000000106067836 */ /* 0x000fe40000000000 */
[----:B------:R-:W-:Y:S01]  /*0850*/  VIADD R16, R16, 0x1 ;  /* 0x0000000110107836 */ /* 0x000fe20000000000 */
[----:B------:R-:W-:Y:S06]  /*0860*/  @P1 BRA `(.L_x_263) ;  /* 0xfffffff800bc1947 */ /* 0x000fec000383ffff */
[----:B------:R-:W-:Y:S05]  /*0870*/  BSYNC.RECONVERGENT B3 ;  /* 0x0000000000037941 */ /* 0x000fea0003800200 */
.L_x_256:
[----:B------:R-:W-:-:S07]  /*0880*/  VIADD R6, R16, 0x1 ;  /* 0x0000000110067836 */ /* 0x000fce0000000000 */
.L_x_255:
[----:B------:R-:W-:Y:S05]  /*0890*/  BSYNC.RECONVERGENT B2 ;  /* 0x0000000000027941 */ /* 0x000fea0003800200 */
.L_x_254:
[----:B------:R-:W1:Y:S02]  /*08a0*/  LDC R7, c[0x0][0x388] ;  /* 0x0000e200ff077b82 */ /* 0x000e640000000800 */
[----:B-1----:R-:W-:-:S04]  /*08b0*/  IADD3 R14, PT, PT, -R14, -0x2, R7 ;  /* 0xfffffffe0e0e7810 */ /* 0x002fc80007ffe107 */
[----:B------:R-:W-:-:S13]  /*08c0*/  ISETP.GE.U32.AND P0, PT, R14, 0x3, PT ;  /* 0x000000030e00780c */ /* 0x000fda0003f06070 */
[----:B------:R-:W-:Y:S05]  /*08d0*/  @!P0 BRA `(.L_x_251) ;  /* 0x0000001000708947 */ /* 0x000fea0003800000 */
[----:B------:R-:W1:Y:S02]  /*08e0*/  LDC.64 R16, c[0x0][0x380] ;  /* 0x0000e000ff107b82 */ /* 0x000e640000000a00 */
[----:B-1----:R-:W-:-:S05]  /*08f0*/  IADD3 R16, P0, PT, R16, 0xc8, RZ ;  /* 0x000000c810107810 */ /* 0x002fca0007f1e0ff */
[----:B------:R-:W-:-:S08]  /*0900*/  IMAD.X R17, RZ, RZ, R17, P0 ;  /* 0x000000ffff117224 */ /* 0x000fd000000e0611 */
.L_x_288:
[----:B------:R-:W-:Y:S01]  /*0910*/  IMAD.WIDE R14, R6, 0x60, R16 ;  /* 0x00000060060e7825 */ /* 0x000fe200078e0210 */
[----:B-1----:R-:W1:Y:S04]  /*0920*/  LDCU UR6, c[0x0][0x388] ;  /* 0x00007100ff0677ac */ /* 0x002e680008000800 */
[----:B--2---:R-:W2:Y:S04]  /*0930*/  LDG.E.64 R10, desc[UR8][R14.64+-0xa8] ;  /* 0xffff58080e0a7981 */ /* 0x004ea8000c1e1b00 */
[----:B0--3--:R-:W3:Y:S04]  /*0940*/  LDG.E.64 R8, desc[UR8][R14.64+-0xb0] ;  /* 0xffff50080e087981 */ /* 0x009ee8000c1e1b00 */
[----:B------:R-:W4:Y:S01]  /*0950*/  LDG.E.64 R12, desc[UR8][R14.64+-0xa0] ;  /* 0xffff60080e0c7981 */ /* 0x000f22000c1e1b00 */
[----:B------:R-:W-:Y:S01]  /*0960*/  IMAD.MOV.U32 R32, RZ, RZ, 0x0 ;  /* 0x00000000ff207424 */ /* 0x000fe200078e00ff */
[----:B------:R-:W-:Y:S01]  /*0970*/  BSSY.RECONVERGENT B1, `(.L_x_264) ;  /* 0x000001f000017945 */ /* 0x000fe20003800200 */
[----:B------:R-:W-:-:S02]  /*0980*/  IMAD.MOV.U32 R33, RZ, RZ, 0x3fd80000 ;  /* 0x3fd80000ff217424 */ /* 0x000fc400078e00ff */
[----:B------:R-:W-:-:S05]  /*0990*/  VIADD R6, R6, 0x4 ;  /* 0x0000000406067836 */ /* 0x000fca0000000000 */
[----:B-1----:R-:W-:Y:S01]  /*09a0*/  ISETP.GE.AND P1, PT, R6, UR6, PT ;  /* 0x0000000606007c0c */ /* 0x002fe2000bf26270 */
        /* <DEDUP_REMOVED lines=8> */
[----:B------:R-:W-:-:S04]  /*0a30*/  IADD3 R10, PT, PT, R9, -0x3500000, RZ ;  /* 0xfcb00000090a7810 */ /* 0x000fc80007ffe0ff */
[----:B------:R-:W-:Y:S02]  /*0a40*/  ISETP.GE.U32.AND P0, PT, R10, 0x7ca00000, PT ;  /* 0x7ca000000a00780c */ /* 0x000fe40003f06070 */
[----:B0-----:R-:W-:-:S08]  /*0a50*/  DMUL R12, R10, R10 ;  /* 0x0000000a0a0c7228 */ /* 0x001fd00000000000 */
[----:B------:R-:W-:-:S08]  /*0a60*/  DFMA R12, R8, -R12, 1 ;  /* 0x3ff00000080c742b */ /* 0x000fd0000000080c */
[----:B------:R-:W-:Y:S02]  /*0a70*/  DFMA R32, R12, R32, 0.5 ;  /* 0x3fe000000c20742b */ /* 0x000fe40000000020 */
[----:B------:R-:W-:-:S08]  /*0a80*/  DMUL R12, R10, R12 ;  /* 0x0000000c0a0c7228 */ /* 0x000fd00000000000 */
[----:B------:R-:W-:-:S08]  /*0a90*/  DFMA R32, R32, R12, R10 ;  /* 0x0000000c2020722b */ /* 0x000fd0000000000a */
[----:B------:R-:W-:Y:S02]  /*0aa0*/  DMUL R28, R8, R32 ;  /* 0x00000020081c7228 */ /* 0x000fe40000000000 */
[----:B------:R-:W-:Y:S02]  /*0ab0*/  VIADD R31, R33, 0xfff00000 ;  /* 0xfff00000211f7836 */ /* 0x000fe40000000000 */
[----:B------:R-:W-:-:S04]  /*0ac0*/  IMAD.MOV.U32 R30, RZ, RZ, R32 ;  /* 0x000000ffff1e7224 */ /* 0x000fc800078e0020 */
[----:B------:R-:W-:-:S08]  /*0ad0*/  DFMA R12, R28, -R28, R8 ;  /* 0x8000001c1c0c722b */ /* 0x000fd00000000008 */
[----:B------:R-:W-:Y:S01]  /*0ae0*/  DFMA R34, R12, R30, R28 ;  /* 0x0000001e0c22722b */ /* 0x000fe2000000001c */
[----:B------:R-:W-:Y:S10]  /*0af0*/  @!P0 BRA `(.L_x_265) ;  /* 0x0000000000188947 */ /* 0x000ff40003800000 */
[----:B------:R-:W-:Y:S01]  /*0b00*/  MOV R4, R32 ;  /* 0x0000002000047202 */ /* 0x000fe20000000f00 */
[----:B------:R-:W-:Y:S01]  /*0b10*/  IMAD.MOV.U32 R7, RZ, RZ, R9 ;  /* 0x000000ffff077224 */ /* 0x000fe200078e0009 */
[----:B------:R-:W-:Y:S01]  /*0b20*/  MOV R32, 0xb60 ;  /* 0x00000b6000207802 */ /* 0x000fe20000000f00 */
[----:B------:R-:W-:Y:S02]  /*0b30*/  IMAD.MOV.U32 R30, RZ, RZ, R12 ;  /* 0x000000ffff1e7224 */ /* 0x000fe400078e000c */
[----:B------:R-:W-:-:S07]  /*0b40*/  IMAD.MOV.U32 R11, RZ, RZ, R13 ;  /* 0x000000ffff0b7224 */ /* 0x000fce00078e000d */
[----:B------:R-:W-:Y:S05]  /*0b50*/  CALL.REL.NOINC `($__internal_3_$__cuda_sm20_dsqrt_rn_f64_mediumpath_v1) ;  /* 0x0000001400d47944 */ /* 0x000fea0003c00000 */
.L_x_265:
[----:B------:R-:W-:Y:S05]  /*0b60*/  BSYNC.RECONVERGENT B1 ;  /* 0x0000000000017941 */ /* 0x000fea0003800200 */
.L_x_264:
        /* <DEDUP_REMOVED lines=14> */
[----:B------:R-:W-:-:S08]  /*0c50*/  DFMA R12, R12, R28, R12 ;  /* 0x0000001c0c0c722b */ /* 0x000fd0000000000c */
[----:B------:R-:W-:-:S08]  /*0c60*/  DFMA R28, R12, -R34, 1 ;  /* 0x3ff000000c1c742b */ /* 0x000fd00000000822 */
[----:B------:R-:W-:Y:S02]  /*0c70*/  DFMA R28, R12, R28, R12 ;  /* 0x0000001c0c1c722b */ /* 0x000fe4000000000c */
[----:B--2---:R-:W-:-:S08]  /*0c80*/  DMUL R10, R10, -UR10 ;  /* 0x8000000a0a0a7c28 */ /* 0x004fd00008000000 */
[----:B---3--:R-:W-:-:S08]  /*0c90*/  DMUL R10, R10, R8 ;  /* 0x000000080a0a7228 */ /* 0x008fd00000000000 */
[----:B------:R-:W-:Y:S02]  /*0ca0*/  DMUL R8, R10, R28 ;  /* 0x0000001c0a087228 */ /* 0x000fe40000000000 */
[----:B------:R-:W-:-:S06]  /*0cb0*/  FSETP.GEU.AND P2, PT, |R11|, 6.5827683646048100446e-37, PT ;  /* 0x036000000b00780b */ /* 0x000fcc0003f4e200 */
[----:B------:R-:W-:-:S08]  /*0cc0*/  DFMA R12, R8, -R34, R10 ;  /* 0x80000022080c722b */ /* 0x000fd0000000000a */
[----:B------:R-:W-:-:S10]  /*0cd0*/  DFMA R8, R28, R12, R8 ;  /* 0x0000000c1c08722b */ /* 0x000fd40000000008 */
[----:B------:R-:W-:-:S05]  /*0ce0*/  FFMA R4, RZ, R35, R9 ;  /* 0x00000023ff047223 */ /* 0x000fca0000000009 */
[----:B------:R-:W-:-:S13]  /*0cf0*/  FSETP.GT.AND P0, PT, |R4|, 1.469367938527859385e-39, PT ;  /* 0x001000000400780b */ /* 0x000fda0003f04200 */
[----:B------:R-:W-:Y:S05]  /*0d00*/  @P0 BRA P2, `(.L_x_269) ;  /* 0x0000000000140947 */ /* 0x000fea0001000000 */
[----:B------:R-:W-:Y:S01]  /*0d10*/  IMAD.MOV.U32 R12, RZ, RZ, R10 ;  /* 0x000000ffff0c7224 */ /* 0x000fe200078e000a */
[----:B------:R-:W-:-:S07]  /*0d20*/  MOV R4, 0xd40 ;  /* 0x00000d4000047802 */ /* 0x000fce0000000f00 */
[----:B------:R-:W-:Y:S05]  /*0d30*/  CALL.REL.NOINC `($__internal_2_$__cuda_sm20_div_rn_f64_full) ;  /* 0x0000000c00e47944 */ /* 0x000fea0003c00000 */
[----:B------:R-:W-:Y:S01]  /*0d40*/  MOV R8, R36 ;  /* 0x0000002400087202 */ /* 0x000fe20000000f00 */
[----:B------:R-:W-:-:S07]  /*0d50*/  IMAD.MOV.U32 R9, RZ, RZ, R37 ;  /* 0x000000ffff097224 */ /* 0x000fce00078e0025 */
.L_x_269:
[----:B------:R-:W-:Y:S05]  /*0d60*/  BSYNC.RECONVERGENT B3 ;  /* 0x0000000000037941 */ /* 0x000fea0003800200 */
.L_x_268:
[----:B------:R-:W-:-:S07]  /*0d70*/  DADD R18, R18, R8 ;  /* 0x0000000012127229 */ /* 0x000fce0000000008 */
[----:B------:R0:W-:Y:S04]  /*0d80*/  STS.64 [R2], R18 ;  /* 0x0000001202007388 */ /* 0x0001e80000000a00 */
.L_x_267:
[----:B------:R-:W-:Y:S05]  /*0d90*/  BSYNC.RECONVERGENT B2 ;  /* 0x0000000000027941 */ /* 0x000fea0003800200 */
.L_x_266:
[----:B------:R-:W2:Y:S04]  /*0da0*/  LDG.E.64 R10, desc[UR8][R14.64+-0x48] ;  /* 0xffffb8080e0a7981 */ /* 0x000ea8000c1e1b00 */
[----:B------:R-:W3:Y:S04]  /*0db0*/  LDG.E.64 R8, desc[UR8][R14.64+-0x50] ;  /* 0xffffb0080e087981 */ /* 0x000ee8000c1e1b00 */
[----:B------:R-:W4:Y:S01]  /*0dc0*/  LDG.E.64 R12, desc[UR8][R14.64+-0x40] ;  /* 0xffffc0080e0c7981 */ /* 0x000f22000c1e1b00 */
[----:B------:R-:W-:Y:S01]  /*0dd0*/  IMAD.MOV.U32 R32, RZ, RZ, 0x0 ;  /* 0x00000000ff207424 */ /* 0x000fe200078e00ff */
[----:B------:R-:W-:Y:S01]  /*0de0*/  BSSY.RECONVERGENT B1, `(.L_x_270) ;  /* 0x000001d000017945 */ /* 0x000fe20003800200 */
[----:B------:R-:W-:Y:S01]  /*0df0*/  IMAD.MOV.U32 R33, RZ, RZ, 0x3fd80000 ;  /* 0x3fd80000ff217424 */ /* 0x000fe200078e00ff */
[----:B--2---:R-:W-:-:S02]  /*0e00*/  DADD R10, -R22, R10 ;  /* 0x00000000160a7229 */ /* 0x004fc4000000010a */
[----:B---3--:R-:W-:-:S06]  /*0e10*/  DADD R8, -R24, R8 ;  /* 0x0000000018087229 */ /* 0x008fcc0000000108 */
[----:B------:R-:W-:Y:S02]  /*0e20*/  DMUL R10, R10, R10 ;  /* 0x0000000a0a0a7228 */ /* 0x000fe40000000000 */
[----:B----4-:R-:W-:-:S06]  /*0e30*/  DADD R12, -R20, R12 ;  /* 0x00000000140c7229 */ /* 0x010fcc000000010c */
[----:B------:R-:W-:-:S08]  /*0e40*/  DFMA R10, R8, R8, R10 ;  /* 0x00000008080a722b */ /* 0x000fd0000000000a */
[----:B------:R-:W-:-:S08]  /*0e50*/  DFMA R8, R12, R12, R10 ;  /* 0x0000000c0c08722b */ /* 0x000fd0000000000a */
[----:B------:R-:W-:-:S06]  /*0e60*/  DADD R8, R8, 0.25 ;  /* 0x3fd0000008087429 */ /* 0x000fcc0000000000 */
[----:B------:R-:W1:Y:S04]  /*0e70*/  MUFU.RSQ64H R11, R9 ;  /* 0x00000009000b7308 */ /* 0x000e680000001c00 */
[----:B------:R-:W-:-:S05]  /*0e80*/  VIADD R10, R9, 0xfcb00000 ;  /* 0xfcb00000090a7836 */ /* 0x000fca0000000000 */
[----:B------:R-:W-:Y:S01]  /*0e90*/  ISETP.GE.U32.AND P0, PT, R10, 0x7ca00000, PT ;  /* 0x7ca000000a00780c */ /* 0x000fe20003f06070 */
[----:B-1----:R-:W-:-:S08]  /*0ea0*/  DMUL R12, R10, R10 ;  /* 0x0000000a0a0c7228 */ /* 0x002fd00000000000 */
[----:B------:R-:W-:-:S08]  /*0eb0*/  DFMA R12, R8, -R12, 1 ;  /* 0x3ff00000080c742b */ /* 0x000fd0000000080c */
[----:B------:R-:W-:Y:S02]  /*0ec0*/  DFMA R32, R12, R32, 0.5 ;  /* 0x3fe000000c20742b */ /* 0x000fe40000000020 */
[----:B------:R-:W-:-:S08]  /*0ed0*/  DMUL R12, R10, R12 ;  /* 0x0000000c0a0c7228 */ /* 0x000fd00000000000 */
[----:B------:R-:W-:-:S08]  /*0ee0*/  DFMA R32, R32, R12, R10 ;  /* 0x0000000c2020722b */ /* 0x000fd0000000000a */
[----:B------:R-:W-:Y:S02]  /*0ef0*/  DMUL R28, R8, R32 ;  /* 0x00000020081c7228 */ /* 0x000fe40000000000 */
[----:B------:R-:W-:Y:S01]  /*0f00*/  IADD3 R31, PT, PT, R33, -0x100000, RZ ;  /* 0xfff00000211f7810 */ /* 0x000fe20007ffe0ff */
[----:B------:R-:W-:-:S05]  /*0f10*/  IMAD.MOV.U32 R30, RZ, RZ, R32 ;  /* 0x000000ffff1e7224 */ /* 0x000fca00078e0020 */
[----:B------:R-:W-:-:S08]  /*0f20*/  DFMA R12, R28, -R28, R8 ;  /* 0x8000001c1c0c722b */ /* 0x000fd00000000008 */
[----:B------:R-:W-:Y:S01]  /*0f30*/  DFMA R34, R12, R30, R28 ;  /* 0x0000001e0c22722b */ /* 0x000fe2000000001c */
[----:B------:R-:W-:Y:S10]  /*0f40*/  @!P0 BRA `(.L_x_271) ;  /* 0x0000000000188947 */ /* 0x000ff40003800000 */
[----:B------:R-:W-:Y:S01]  /*0f50*/  IMAD.MOV.U32 R4, RZ, RZ, R32 ;  /* 0x000000ffff047224 */ /* 0x000fe200078e0020 */
[----:B------:R-:W-:Y:S01]  /*0f60*/  MOV R11, R13 ;  /* 0x0000000d000b7202 */ /* 0x000fe20000000f00 */
[----:B------:R-:W-:Y:S01]  /*0f70*/  IMAD.MOV.U32 R7, RZ, RZ, R9 ;  /* 0x000000ffff077224 */ /* 0x000fe200078e0009 */
[----:B------:R-:W-:Y:S01]  /*0f80*/  MOV R32, 0xfb0 ;  /* 0x00000fb000207802 */ /* 0x000fe20000000f00 */
[----:B------:R-:W-:-:S07]  /*0f90*/  IMAD.MOV.U32 R30, RZ, RZ, R12 ;  /* 0x000000ffff1e7224 */ /* 0x000fce00078e000c */
[----:B0-----:R-:W-:Y:S05]  /*0fa0*/  CALL.REL.NOINC `($__internal_3_$__cuda_sm20_dsqrt_rn_f64_mediumpath_v1) ;  /* 0x0000001000c07944 */ /* 0x001fea0003c00000 */
.L_x_271:
[----:B------:R-:W-:Y:S05]  /*0fb0*/  BSYNC.RECONVERGENT B1 ;  /* 0x0000000000017941 */ /* 0x000fea0003800200 */
.L_x_270:
[----:B------:R-:W-:Y:S01]  /*0fc0*/  UMOV UR10, 0x20000000 ;  /* 0x20000000000a7882 */ /* 0x000fe20000000000 */
[----:B------:R-:W-:Y:S01]  /*0fd0*/  UMOV UR11, 0x4202a05f ;  /* 0x4202a05f000b7882 */ /* 0x000fe20000000000 */
[----:B------:R-:W-:Y:S01]  /*0fe0*/  BSSY.RECONVERGENT B2, `(.L_x_272) ;  /* 0x0000020000027945 */ /* 0x000fe20003800200 */
[----:B------:R-:W-:-:S14]  /*0ff0*/  DSETP.GEU.AND P0, PT, R34, UR10, PT ;  /* 0x0000000a22007e2a */ /* 0x000fdc000bf0e000 */
[----:B------:R-:W-:Y:S05]  /*1000*/  @!P0 BRA `(.L_x_273) ;  /* 0x0000000000748947 */ /* 0x000fea0003800000 */
[----:B------:R-:W2:Y:S04]  /*1010*/  LDG.E.64 R10, desc[UR8][R26.64+0x8] ;  /* 0x000008081a0a7981 */ /* 0x000ea8000c1e1b00 */
[----:B------:R-:W3:Y:S01]  /*1020*/  LDG.E.64 R8, desc[UR8][R14.64+-0x60] ;  /* 0xffffa0080e087981 */ /* 0x000ee2000c1e1b00 */
[----:B------:R-:W1:Y:S01]  /*1030*/  MUFU.RCP64H R13, R35 ;  /* 0x00000023000d7308 */ /* 0x000e620000001800 */
[----:B------:R-:W-:Y:S01]  /*1040*/  IMAD.MOV.U32 R12, RZ, RZ, 0x1 ;  /* 0x00000001ff0c7424 */ /* 0x000fe200078e00ff */
[----:B------:R-:W-:Y:S01]  /*1050*/  UMOV UR10, 0xffed8acc ;  /* 0xffed8acc000a7882 */ /* 0x000fe20000000000 */
[----:B------:R-:W-:Y:S01]  /*1060*/  UMOV UR11, 0x3dd2589e ;  /* 0x3dd2589e000b7882 */ /* 0x000fe20000000000 */
[----:B------:R-:W-:Y:S03]  /*1070*/  BSSY.RECONVERGENT B3, `(.L_x_274) ;  /* 0x0000014000037945 */ /* 0x000fe60003800200 */
[----:B-1----:R-:W-:-:S08]  /*1080*/  DFMA R28, R12, -R34, 1 ;  /* 0x3ff000000c1c742b */ /* 0x002fd00000000822 */
        /* <DEDUP_REMOVED lines=15> */
[----:B0-----:R-:W-:Y:S05]  /*1180*/  CALL.REL.NOINC `($__internal_2_$__cuda_sm20_div_rn_f64_full) ;  /* 0x0000000800d07944 */ /* 0x001fea0003c00000 */
[----:B------:R-:W-:Y:S02]  /*1190*/  IMAD.MOV.U32 R8, RZ, RZ, R36 ;  /* 0x000000ffff087224 */ /* 0x000fe400078e0024 */
[----:B------:R-:W-:-:S07]  /*11a0*/  IMAD.MOV.U32 R9, RZ, RZ, R37 ;  /* 0x000000ffff097224 */ /* 0x000fce00078e0025 */
.L_x_275:
[----:B------:R-:W-:Y:S05]  /*11b0*/  BSYNC.RECONVERGENT B3 ;  /* 0x0000000000037941 */ /* 0x000fea0003800200 */
.L_x_274:
[----:B0-----:R-:W-:-:S07]  /*11c0*/  DADD R18, R18, R8 ;  /* 0x0000000012127229 */ /* 0x001fce0000000008 */
[----:B------:R1:W-:Y:S04]  /*11d0*/  STS.64 [R2], R18 ;  /* 0x0000001202007388 */ /* 0x0003e80000000a00 */
.L_x_273:
[----:B------:R-:W-:Y:S05]  /*11e0*/  BSYNC.RECONVERGENT B2 ;  /* 0x0000000000027941 */ /* 0x000fea0003800200 */
.L_x_272:
        /* <DEDUP_REMOVED lines=13> */
[----:B------:R-:W2:Y:S04]  /*12c0*/  MUFU.RSQ64H R11, R9 ;  /* 0x00000009000b7308 */ /* 0x000ea80000001c00 */
[----:B------:R-:W-:-:S04]  /*12d0*/  IADD3 R10, PT, PT, R9, -0x3500000, RZ ;  /* 0xfcb00000090a7810 */ /* 0x000fc80007ffe0ff */
[----:B------:R-:W-:Y:S02]  /*12e0*/  ISETP.GE.U32.AND P0, PT, R10, 0x7ca00000, PT ;  /* 0x7ca000000a00780c */ /* 0x000fe40003f06070 */
[----:B--2---:R-:W-:-:S08]  /*12f0*/  DMUL R12, R10, R10 ;  /* 0x0000000a0a0c7228 */ /* 0x004fd00000000000 */
        /* <DEDUP_REMOVED lines=15> */
[----:B01----:R-:W-:Y:S05]  /*13f0*/  CALL.REL.NOINC `($__internal_3_$__cuda_sm20_dsqrt_rn_f64_mediumpath_v1) ;  /* 0x0000000c00ac7944 */ /* 0x003fea0003c00000 */
.L_x_277:
[----:B------:R-:W-:Y:S05]  /*1400*/  BSYNC.RECONVERGENT B1 ;  /* 0x0000000000017941 */ /* 0x000fea0003800200 */
.L_x_276:
[----:B------:R-:W-:Y:S01]  /*1410*/  UMOV UR10, 0x20000000 ;  /* 0x20000000000a7882 */ /* 0x000fe20000000000 */
[----:B------:R-:W-:Y:S01]  /*1420*/  UMOV UR11, 0x4202a05f ;  /* 0x4202a05f000b7882 */ /* 0x000fe20000000000 */
[----:B------:R-:W-:Y:S01]  /*1430*/  BSSY.RECONVERGENT B2, `(.L_x_278) ;  /* 0x0000020000027945 */ /* 0x000fe20003800200 */
[----:B------:R-:W-:-:S14]  /*1440*/  DSETP.GEU.AND P0, PT, R34, UR10, PT ;  /* 0x0000000a22007e2a */ /* 0x000fdc000bf0e000 */
[----:B------:R-:W-:Y:S05]  /*1450*/  @!P0 BRA `(.L_x_279) ;  /* 0x0000000000748947 */ /* 0x000fea0003800000 */
[----:B------:R-:W2:Y:S04]  /*1460*/  LDG.E.64 R10, desc[UR8][R26.64+0x8] ;  /* 0x000008081a0a7981 */ /* 0x000ea8000c1e1b00 */
[----:B------:R-:W3:Y:S01]  /*1470*/  LDG.E.64 R8, desc[UR8][R14.64] ;  /* 0x000000080e087981 */ /* 0x000ee2000c1e1b00 */
[----:B------:R-:W4:Y:S01]  /*1480*/  MUFU.RCP64H R13, R35 ;  /* 0x00000023000d7308 */ /* 0x000f220000001800 */
[----:B------:R-:W-:Y:S01]  /*1490*/  IMAD.MOV.U32 R12, RZ, RZ, 0x1 ;  /* 0x00000001ff0c7424 */ /* 0x000fe200078e00ff */
[----:B------:R-:W-:Y:S01]  /*14a0*/  UMOV UR10, 0xffed8acc ;  /* 0xffed8acc000a7882 */ /* 0x000fe20000000000 */
[----:B------:R-:W-:Y:S01]  /*14b0*/  UMOV UR11, 0x3dd2589e ;  /* 0x3dd2589e000b7882 */ /* 0x000fe20000000000 */
[----:B------:R-:W-:Y:S03]  /*14c0*/  BSSY.RECONVERGENT B3, `(.L_x_280) ;  /* 0x0000014000037945 */ /* 0x000fe60003800200 */
[----:B----4-:R-:W-:-:S08]  /*14d0*/  DFMA R28, R12, -R34, 1 ;  /* 0x3ff000000c1c742b */ /* 0x010fd00000000822 */
        /* <DEDUP_REMOVED lines=13> */
[----:B------:R-:W-:Y:S02]  /*15b0*/  MOV R12, R10 ;  /* 0x0000000a000c7202 */ /* 0x000fe40000000f00 */
[----:B------:R-:W-:-:S07]  /*15c0*/  MOV R4, 0x15e0 ;  /* 0x000015e000047802 */ /* 0x000fce0000000f00 */
[----:B01----:R-:W-:Y:S05]  /*15d0*/  CALL.REL.NOINC `($__internal_2_$__cuda_sm20_div_rn_f64_full) ;  /* 0x0000000400bc7944 */ /* 0x003fea0003c00000 */
[----:B------:R-:W-:Y:S02]  /*15e0*/  IMAD.MOV.U32 R8, RZ, RZ, R36 ;  /* 0x000000ffff087224 */ /* 0x000fe400078e0024 */
[----:B------:R-:W-:-:S07]  /*15f0*/  IMAD.MOV.U32 R9, RZ, RZ, R37 ;  /* 0x000000ffff097224 */ /* 0x000fce00078e0025 */
.L_x_281:
[----:B------:R-:W-:Y:S05]  /*1600*/  BSYNC.RECONVERGENT B3 ;  /* 0x0000000000037941 */ /* 0x000fea0003800200 */
.L_x_280:
[----:B01----:R-:W-:-:S07]  /*1610*/  DADD R18, R18, R8 ;  /* 0x0000000012127229 */ /* 0x003fce0000000008 */
[----:B------:R2:W-:Y:S04]  /*1620*/  STS.64 [R2], R18 ;  /* 0x0000001202007388 */ /* 0x0005e80000000a00 */
.L_x_279:
[----:B------:R-:W-:Y:S05]  /*1630*/  BSYNC.RECONVERGENT B2 ;  /* 0x0000000000027941 */ /* 0x000fea0003800200 */
.L_x_278:
[----:B------:R-:W3:Y:S04]  /*1640*/  LDG.E.64 R10, desc[UR8][R14.64+0x78] ;  /* 0x000078080e0a7981 */ /* 0x000ee8000c1e1b00 */
[----:B------:R-:W4:Y:S04]  /*1650*/  LDG.E.64 R8, desc[UR8][R14.64+0x70] ;  /* 0x000070080e087981 */ /* 0x000f28000c1e1b00 */
[----:B------:R-:W5:Y:S01]  /*1660*/  LDG.E.64 R12, desc[UR8][R14.64+0x80] ;  /* 0x000080080e0c7981 */ /* 0x000f62000c1e1b00 */
[----:B------:R-:W-:Y:S01]  /*1670*/  IMAD.MOV.U32 R32, RZ, RZ, 0x0 ;  /* 0x00000000ff207424 */ /* 0x000fe200078e00ff */
[----:B------:R-:W-:Y:S01]  /*1680*/  MOV R33, 0x3fd80000 ;  /* 0x3fd8000000217802 */ /* 0x000fe20000000f00 */
[----:B------:R-:W-:Y:S01]  /*1690*/  BSSY.RECONVERGENT B1, `(.L_x_282) ;  /* 0x000001c000017945 */ /* 0x000fe20003800200 */
[----:B---3--:R-:W-:-:S02]  /*16a0*/  DADD R10, -R22, R10 ;  /* 0x00000000160a7229 */ /* 0x008fc4000000010a */
[----:B----4-:R-:W-:-:S06]  /*16b0*/  DADD R8, -R24, R8 ;  /* 0x0000000018087229 */ /* 0x010fcc0000000108 */
[----:B------:R-:W-:Y:S02]  /*16c0*/  DMUL R10, R10, R10 ;  /* 0x0000000a0a0a7228 */ /* 0x000fe40000000000 */
[----:B-----5:R-:W-:-:S06]  /*16d0*/  DADD R12, -R20, R12 ;  /* 0x00000000140c7229 */ /* 0x020fcc000000010c */
[----:B------:R-:W-:-:S08]  /*16e0*/  DFMA R10, R8, R8, R10 ;  /* 0x00000008080a722b */ /* 0x000fd0000000000a */
[----:B------:R-:W-:-:S08]  /*16f0*/  DFMA R8, R12, R12, R10 ;  /* 0x0000000c0c08722b */ /* 0x000fd0000000000a */
[----:B------:R-:W-:-:S06]  /*1700*/  DADD R8, R8, 0.25 ;  /* 0x3fd0000008087429 */ /* 0x000fcc0000000000 */
[----:B------:R-:W3:Y:S04]  /*1710*/  MUFU.RSQ64H R11, R9 ;  /* 0x00000009000b7308 */ /* 0x000ee80000001c00 */
[----:B------:R-:W-:-:S05]  /*1720*/  VIADD R10, R9, 0xfcb00000 ;  /* 0xfcb00000090a7836 */ /* 0x000fca0000000000 */
[----:B------:R-:W-:Y:S01]  /*1730*/  ISETP.GE.U32.AND P0, PT, R10, 0x7ca00000, PT ;  /* 0x7ca000000a00780c */ /* 0x000fe20003f06070 */
[----:B---3--:R-:W-:-:S08]  /*1740*/  DMUL R12, R10, R10 ;  /* 0x0000000a0a0c7228 */ /* 0x008fd00000000000 */
        /* <DEDUP_REMOVED lines=15> */
[----:B012---:R-:W-:Y:S05]  /*1840*/  CALL.REL.NOINC `($__internal_3_$__cuda_sm20_dsqrt_rn_f64_mediumpath_v1) ;  /* 0x0000000800987944 */ /* 0x007fea0003c00000 */
.L_x_283:
[----:B------:R-:W-:Y:S05]  /*1850*/  BSYNC.RECONVERGENT B1 ;  /* 0x0000000000017941 */ /* 0x000fea0003800200 */
.L_x_282:
[----:B------:R-:W-:Y:S01]  /*1860*/  UMOV UR10, 0x20000000 ;  /* 0x20000000000a7882 */ /* 0x000fe20000000000 */
[----:B------:R-:W-:Y:S01]  /*1870*/  UMOV UR11, 0x4202a05f ;  /* 0x4202a05f000b7882 */ /* 0x000fe20000000000 */
[----:B------:R-:W-:Y:S01]  /*1880*/  BSSY.RECONVERGENT B2, `(.L_x_284) ;  /* 0x0000020000027945 */ /* 0x000fe20003800200 */
[----:B------:R-:W-:-:S14]  /*1890*/  DSETP.GEU.AND P0, PT, R34, UR10, PT ;  /* 0x0000000a22007e2a */ /* 0x000fdc000bf0e000 */
[----:B------:R-:W-:Y:S05]  /*18a0*/  @!P0 BRA `(.L_x_285) ;  /* 0x0000000000748947 */ /* 0x000fea0003800000 */
[----:B------:R-:W3:Y:S04]  /*18b0*/  LDG.E.64 R8, desc[UR8][R26.64+0x8] ;  /* 0x000008081a087981 */ /* 0x000ee8000c1e1b00 */
[----:B------:R-:W4:Y:S01]  /*18c0*/  LDG.E.64 R14, desc[UR8][R14.64+0x60] ;  /* 0x000060080e0e7981 */ /* 0x000f22000c1e1b00 */
[----:B------:R-:W5:Y:S01]  /*18d0*/  MUFU.RCP64H R11, R35 ;  /* 0x00000023000b7308 */ /* 0x000f620000001800 */
[----:B------:R-:W-:Y:S01]  /*18e0*/  IMAD.MOV.U32 R10, RZ, RZ, 0x1 ;  /* 0x00000001ff0a7424 */ /* 0x000fe200078e00ff */
[----:B------:R-:W-:Y:S01]  /*18f0*/  UMOV UR10, 0xffed8acc ;  /* 0xffed8acc000a7882 */ /* 0x000fe20000000000 */
[----:B------:R-:W-:Y:S01]  /*1900*/  UMOV UR11, 0x3dd2589e ;  /* 0x3dd2589e000b7882 */ /* 0x000fe20000000000 */
[----:B------:R-:W-:Y:S03]  /*1910*/  BSSY.RECONVERGENT B3, `(.L_x_286) ;  /* 0x0000014000037945 */ /* 0x000fe60003800200 */
[----:B-----5:R-:W-:-:S08]  /*1920*/  DFMA R12, R10, -R34, 1 ;  /* 0x3ff000000a0c742b */ /* 0x020fd00000000822 */
[----:B------:R-:W-:-:S08]  /*1930*/  DFMA R12, R12, R12, R12 ;  /* 0x0000000c0c0c722b */ /* 0x000fd0000000000c */
[----:B------:R-:W-:-:S08]  /*1940*/  DFMA R10, R10, R12, R10 ;  /* 0x0000000c0a0a722b */ /* 0x000fd0000000000a */
[----:B------:R-:W-:-:S08]  /*1950*/  DFMA R28, R10, -R34, 1 ;  /* 0x3ff000000a1c742b */ /* 0x000fd00000000822 */
[----:B------:R-:W-:Y:S02]  /*1960*/  DFMA R28, R10, R28, R10 ;  /* 0x0000001c0a1c722b */ /* 0x000fe4000000000a */
[----:B---3--:R-:W-:-:S08]  /*1970*/  DMUL R8, R8, -UR10 ;  /* 0x8000000a08087c28 */ /* 0x008fd00008000000 */
[----:B----4-:R-:W-:-:S08]  /*1980*/  DMUL R12, R8, R14 ;  /* 0x0000000e080c7228 */ /* 0x010fd00000000000 */
        /* <DEDUP_REMOVED lines=9> */
[----:B012---:R-:W-:Y:S05]  /*1a20*/  CALL.REL.NOINC `($__internal_2_$__cuda_sm20_div_rn_f64_full) ;  /* 0x0000000000a87944 */ /* 0x007fea0003c00000 */
[----:B------:R-:W-:Y:S01]  /*1a30*/  IMAD.MOV.U32 R8, RZ, RZ, R36 ;  /* 0x000000ffff087224 */ /* 0x000fe200078e0024 */
[----:B------:R-:W-:-:S07]  /*1a40*/  MOV R9, R37 ;  /* 0x0000002500097202 */ /* 0x000fce0000000f00 */
.L_x_287:
[----:B------:R-:W-:Y:S05]  /*1a50*/  BSYNC.RECONVERGENT B3 ;  /* 0x0000000000037941 */ /* 0x000fea0003800200 */
.L_x_286:
[----:B012---:R-:W-:-:S07]  /*1a60*/  DADD R18, R18, R8 ;  /* 0x0000000012127229 */ /* 0x007fce0000000008 */
[----:B------:R3:W-:Y:S04]  /*1a70*/  STS.64 [R2], R18 ;  /* 0x0000001202007388 */ /* 0x0007e80000000a00 */
.L_x_285:
[----:B------:R-:W-:Y:S05]  /*1a80*/  BSYNC.RECONVERGENT B2 ;  /* 0x0000000000027941 */ /* 0x000fea0003800200 */
.L_x_284:
[----:B------:R-:W-:Y:S05]  /*1a90*/  @!P1 BRA `(.L_x_288) ;  /* 0xffffffec009c9947 */ /* 0x000fea000383ffff */
.L_x_251:
[----:B------:R-:W-:Y:S05]  /*1aa0*/  BSYNC.RECONVERGENT B0 ;  /* 0x0000000000007941 */ /* 0x000fea0003800200 */
.L_x_250:
[----:B------:R-:W-:Y:S01]  /*1ab0*/  BAR.SYNC.DEFER_BLOCKING 0x0 ;  /* 0x0000000000007b1d */ /* 0x000fe20000010000 */
[----:B------:R-:W-:-:S13]  /*1ac0*/  ISETP.GE.U32.AND P0, PT, R5, 0x2, PT ;  /* 0x000000020500780c */ /* 0x000fda0003f06070 */
[----:B------:R-:W-:Y:S05]  /*1ad0*/  @!P0 BRA `(.L_x_289) ;  /* 0x00000000004c8947 */ /* 0x000fea0003800000 */
.L_x_292:
[----:B------:R-:W-:Y:S01]  /*1ae0*/  SHF.R.U32.HI R13, RZ, 0x1, R5 ;  /* 0x00000001ff0d7819 */ /* 0x000fe20000011605 */
[----:B------:R-:W-:Y:S03]  /*1af0*/  BSSY.RECONVERGENT B0, `(.L_x_290) ;  /* 0x000000d000007945 */ /* 0x000fe60003800200 */
[----:B------:R-:W-:-:S13]  /*1b00*/  ISETP.GE.U32.AND P0, PT, R3, R13, PT ;  /* 0x0000000d0300720c */ /* 0x000fda0003f06070 */
[----:B----4-:R-:W-:Y:S05]  /*1b10*/  @P0 BRA `(.L_x_291) ;  /* 0x0000000000280947 */ /* 0x010fea0003800000 */
[C---:B------:R-:W-:Y:S01]  /*1b20*/  IMAD R4, R13.reuse, 0x8, R2 ;  /* 0x000000080d047824 */ /* 0x040fe200078e0202 */
[----:B0-----:R-:W-:Y:S01]  /*1b30*/  LDS.64 R8, [R2] ;  /* 0x0000000002087984 */ /* 0x001fe20000000a00 */
[----:B------:R-:W-:-:S03]  /*1b40*/  IMAD R12, R13, 0x8, R0 ;  /* 0x000000080d0c7824 */ /* 0x000fc600078e0200 */
[----:B------:R-:W0:Y:S02]  /*1b50*/  LDS.64 R6, [R4] ;  /* 0x0000000004067984 */ /* 0x000e240000000a00 */
[----:B0-----:R-:W-:-:S07]  /*1b60*/  DADD R6, R6, R8 ;  /* 0x0000000006067229 */ /* 0x001fce0000000008 */
[----:B------:R-:W-:Y:S04]  /*1b70*/  STS.64 [R2], R6 ;  /* 0x0000000602007388 */ /* 0x000fe80000000a00 */
[----:B------:R-:W-:Y:S04]  /*1b80*/  LDS.64 R8, [R12] ;  /* 0x000000000c087984 */ /* 0x000fe80000000a00 */
[----:B------:R-:W0:Y:S02]  /*1b90*/  LDS.64 R10, [R0] ;  /* 0x00000000000a7984 */ /* 0x000e240000000a00 */
[----:B0-----:R-:W-:-:S07]  /*1ba0*/  DADD R8, R8, R10 ;  /* 0x0000000008087229 */ /* 0x001fce000000000a */
[----:B------:R4:W-:Y:S04]  /*1bb0*/  STS.64 [R0], R8 ;  /* 0x0000000800007388 */ /* 0x0009e80000000a00 */
.L_x_291:
[----:B------:R-:W-:Y:S05]  /*1bc0*/  BSYNC.RECONVERGENT B0 ;  /* 0x0000000000007941 */ /* 0x000fea0003800200 */
.L_x_290:
[----:B------:R-:W-:Y:S01]  /*1bd0*/  BAR.SYNC.DEFER_BLOCKING 0x0 ;  /* 0x0000000000007b1d */ /* 0x000fe20000010000 */
[----:B------:R-:W-:Y:S01]  /*1be0*/  ISETP.GT.U32.AND P0, PT, R5, 0x3, PT ;  /* 0x000000030500780c */ /* 0x000fe20003f04070 */
[----:B------:R-:W-:-:S12]  /*1bf0*/  IMAD.MOV.U32 R5, RZ, RZ, R13 ;  /* 0x000000ffff057224 */ /* 0x000fd800078e000d */
[----:B------:R-:W-:Y:S05]  /*1c00*/  @P0 BRA `(.L_x_292) ;  /* 0xfffffffc00b40947 */ /* 0x000fea000383ffff */
.L_x_289:
[----:B------:R-:W-:-:S13]  /*1c10*/  ISETP.NE.AND P0, PT, R3, RZ, PT ;  /* 0x000000ff0300720c */ /* 0x000fda0003f05270 */
[----:B------:R-:W-:Y:S05]  /*1c20*/  @P0 EXIT ;  /* 0x000000000000094d */ /* 0x000fea0003800000 */
[----:B------:R-:W1:Y:S01]  /*1c30*/  S2UR UR5, SR_CgaCtaId ;  /* 0x00000000000579c3 */ /* 0x000e620000008800 */
[----:B------:R-:W-:Y:S01]  /*1c40*/  UMOV UR4, 0x400 ;  /* 0x0000040000047882 */ /* 0x000fe20000000000 */
[----:B------:R-:W-:Y:S06]  /*1c50*/  LDS.64 R6, [UR7] ;  /* 0x00000007ff067984 */ /* 0x000fec0008000a00 */
[----:B------:R-:W2:Y:S08]  /*1c60*/  LDC.64 R4, c[0x0][0x390] ;  /* 0x0000e400ff047b82 */ /* 0x000eb00000000a00 */
[----:B0---4-:R-:W0:Y:S01]  /*1c70*/  LDC.64 R8, c[0x0][0x398] ;  /* 0x0000e600ff087b82 */ /* 0x011e220000000a00 */
[----:B-1----:R-:W-:-:S09]  /*1c80*/  ULEA UR4, UR5, UR4, 0x18 ;  /* 0x0000000405047291 */ /* 0x002fd2000f8ec0ff */
[----:B--23--:R-:W1:Y:S04]  /*1c90*/  LDS.64 R2, [UR4] ;  /* 0x00000004ff027984 */ /* 0x00ce680008000a00 */
[----:B-1----:R-:W-:Y:S04]  /*1ca0*/  REDG.E.ADD.F64.RN.STRONG.GPU desc[UR8][R4.64], R2 ;  /* 0x00000002040079a6 */ /* 0x002fe8000c12ff08 */
[----:B0-----:R-:W-:Y:S01]  /*1cb0*/  REDG.E.ADD.F64.RN.STRONG.GPU desc[UR8][R8.64], R6 ;  /* 0x00000006080079a6 */ /* 0x001fe2000c12ff08 */
[----:B------:R-:W-:Y:S05]  /*1cc0*/  EXIT ;  /* 0x000000000000794d */ /* 0x000fea0003800000 */
        .weak           $__internal_2_$__cuda_sm20_div_rn_f64_full
        .type           $__internal_2_$__cuda_sm20_div_rn_f64_full,@function
        .size           $__internal_2_$__cuda_sm20_div_rn_f64_full,($__internal_3_$__cuda_sm20_dsqrt_rn_f64_mediumpath_v1 - $__internal_2_$__cuda_sm20_div_rn_f64_full)
$__internal_2_$__cuda_sm20_div_rn_f64_full:
[----:B------:R-:W-:Y:S01]  /*1cd0*/  IMAD.MOV.U32 R13, RZ, RZ, R11 ;  /* 0x000000ffff0d7224 */ /* 0x000fe200078e000b */
[C---:B------:R-:W-:Y:S01]  /*1ce0*/  FSETP.GEU.AND P0, PT, |R35|.reuse, 1.469367938527859385e-39, PT ;  /* 0x001000002300780b */ /* 0x040fe20003f0e200 */
[----:B------:R-:W-:Y:S01]  /*1cf0*/  IMAD.MOV.U32 R9, RZ, RZ, R35 ;  /* 0x000000ffff097224 */ /* 0x000fe200078e0023 */
[----:B------:R-:W-:Y:S01]  /*1d00*/  LOP3.LUT R10, R35, 0x800fffff, RZ, 0xc0, !PT ;  /* 0x800fffff230a7812 */ /* 0x000fe200078ec0ff */
[----:B------:R-:W-:Y:S01]  /*1d10*/  IMAD.MOV.U32 R32, RZ, RZ, 0x1ca00000 ;  /* 0x1ca00000ff207424 */ /* 0x000fe200078e00ff */
[C---:B------:R-:W-:Y:S01]  /*1d20*/  FSETP.GEU.AND P3, PT, |R13|.reuse, 1.469367938527859385e-39, PT ;  /* 0x001000000d00780b */ /* 0x040fe20003f6e200 */
[----:B------:R-:W-:Y:S01]  /*1d30*/  IMAD.MOV.U32 R36, RZ, RZ, 0x1 ;  /* 0x00000001ff247424 */ /* 0x000fe200078e00ff */
[----:B------:R-:W-:Y:S01]  /*1d40*/  MOV R8, R34 ;  /* 0x0000002200087202 */ /* 0x000fe20000000f00 */
[----:B------:R-:W-:Y:S01]  /*1d50*/  BSSY.RECONVERGENT B1, `(.L_x_293) ;  /* 0x0000052000017945 */ /* 0x000fe20003800200 */
[----:B------:R-:W-:Y:S01]  /*1d60*/  LOP3.LUT R11, R10, 0x3ff00000, RZ, 0xfc, !PT ;  /* 0x3ff000000a0b7812 */ /* 0x000fe200078efcff */
[----:B------:R-:W-:Y:S01]  /*1d70*/  IMAD.MOV.U32 R10, RZ, RZ, R34 ;  /* 0x000000ffff0a7224 */ /* 0x000fe200078e0022 */
[----:B------:R-:W-:-:S02]  /*1d80*/  LOP3.LUT R7, R13, 0x7ff00000, RZ, 0xc0, !PT ;  /* 0x7ff000000d077812 */ /* 0x000fc400078ec0ff */
[----:B------:R-:W-:Y:S01]  /*1d90*/  LOP3.LUT R34, R35, 0x7ff00000, RZ, 0xc0, !PT ;  /* 0x7ff0000023227812 */ /* 0x000fe200078ec0ff */
[----:B------:R-:W-:Y:S02]  /*1da0*/  @!P0 DMUL R10, R8, 8.98846567431157953865e+307 ;  /* 0x7fe00000080a8828 */ /* 0x000fe40000000000 */
[----:B------:R-:W-:Y:S01]  /*1db0*/  IMAD.MOV.U32 R33, RZ, RZ, R7 ;  /* 0x000000ffff217224 */ /* 0x000fe200078e0007 */
[----:B------:R-:W-:Y:S02]  /*1dc0*/  ISETP.GE.U32.AND P2, PT, R7, R34, PT ;  /* 0x000000220700720c */ /* 0x000fe40003f46070 */
[----:B------:R-:W-:Y:S01]  /*1dd0*/  @!P3 LOP3.LUT R28, R9, 0x7ff00000, RZ, 0xc0, !PT ;  /* 0x7ff00000091cb812 */ /* 0x000fe200078ec0ff */
[----:B------:R-:W0:Y:S01]  /*1de0*/  MUFU.RCP64H R37, R11 ;  /* 0x0000000b00257308 */ /* 0x000e220000001800 */
[----:B------:R-:W-:Y:S02]  /*1df0*/  SEL R29, R32, 0x63400000, !P2 ;  /* 0x63400000201d7807 */ /* 0x000fe40005000000 */
[----:B------:R-:W-:Y:S01]  /*1e00*/  @!P3 ISETP.GE.U32.AND P4, PT, R7, R28, PT ;  /* 0x0000001c0700b20c */ /* 0x000fe20003f86070 */
[----:B------:R-:W-:Y:S01]  /*1e10*/  IMAD.MOV.U32 R28, RZ, RZ, R12 ;  /* 0x000000ffff1c7224 */ /* 0x000fe200078e000c */
[----:B------:R-:W-:-:S02]  /*1e20*/  LOP3.LUT R29, R29, 0x800fffff, R13, 0xf8, !PT ;  /* 0x800fffff1d1d7812 */ /* 0x000fc400078ef80d */
[----:B------:R-:W-:Y:S02]  /*1e30*/  @!P3 SEL R31, R32, 0x63400000, !P4 ;  /* 0x63400000201fb807 */ /* 0x000fe40006000000 */
[----:B------:R-:W-:Y:S02]  /*1e40*/  @!P0 LOP3.LUT R34, R11, 0x7ff00000, RZ, 0xc0, !PT ;  /* 0x7ff000000b228812 */ /* 0x000fe400078ec0ff */
[----:B------:R-:W-:-:S04]  /*1e50*/  @!P3 LOP3.LUT R30, R31, 0x80000000, R13, 0xf8, !PT ;  /* 0x800000001f1eb812 */ /* 0x000fc800078ef80d */
[----:B------:R-:W-:Y:S02]  /*1e60*/  @!P3 LOP3.LUT R31, R30, 0x100000, RZ, 0xfc, !PT ;  /* 0x001000001e1fb812 */ /* 0x000fe400078efcff */
[----:B------:R-:W-:-:S06]  /*1e70*/  @!P3 MOV R30, RZ ;  /* 0x000000ff001eb202 */ /* 0x000fcc0000000f00 */
[----:B------:R-:W-:Y:S02]  /*1e80*/  @!P3 DFMA R28, R28, 2, -R30 ;  /* 0x400000001c1cb82b */ /* 0x000fe4000000081e */
[----:B0-----:R-:W-:-:S08]  /*1e90*/  DFMA R30, R36, -R10, 1 ;  /* 0x3ff00000241e742b */ /* 0x001fd0000000080a */
[----:B------:R-:W-:Y:S01]  /*1ea0*/  DFMA R30, R30, R30, R30 ;  /* 0x0000001e1e1e722b */ /* 0x000fe2000000001e */
[----:B------:R-:W-:-:S05]  /*1eb0*/  @!P3 LOP3.LUT R33, R29, 0x7ff00000, RZ, 0xc0, !PT ;  /* 0x7ff000001d21b812 */ /* 0x000fca00078ec0ff */
[----:B------:R-:W-:Y:S02]  /*1ec0*/  VIADD R35, R33, 0xffffffff ;  /* 0xffffffff21237836 */ /* 0x000fe40000000000 */
[----:B------:R-:W-:-:S03]  /*1ed0*/  DFMA R30, R36, R30, R36 ;  /* 0x0000001e241e722b */ /* 0x000fc60000000024 */
[----:B------:R-:W-:Y:S01]  /*1ee0*/  ISETP.GT.U32.AND P0, PT, R35, 0x7feffffe, PT ;  /* 0x7feffffe2300780c */ /* 0x000fe20003f04070 */
[----:B------:R-:W-:-:S04]  /*1ef0*/  VIADD R35, R34, 0xffffffff ;  /* 0xffffffff22237836 */ /* 0x000fc80000000000 */
[----:B------:R-:W-:Y:S01]  /*1f00*/  DFMA R38, R30, -R10, 1 ;  /* 0x3ff000001e26742b */ /* 0x000fe2000000080a */
[----:B------:R-:W-:-:S07]  /*1f10*/  ISETP.GT.U32.OR P0, PT, R35, 0x7feffffe, P0 ;  /* 0x7feffffe2300780c */ /* 0x000fce0000704470 */
[----:B------:R-:W-:-:S08]  /*1f20*/  DFMA R38, R30, R38, R30 ;  /* 0x000000261e26722b */ /* 0x000fd0000000001e */
[----:B------:R-:W-:-:S08]  /*1f30*/  DMUL R36, R38, R28 ;  /* 0x0000001c26247228 */ /* 0x000fd00000000000 */
[----:B------:R-:W-:-:S08]  /*1f40*/  DFMA R30, R36, -R10, R28 ;  /* 0x8000000a241e722b */ /* 0x000fd0000000001c */
[----:B------:R-:W-:Y:S01]  /*1f50*/  DFMA R30, R38, R30, R36 ;  /* 0x0000001e261e722b */ /* 0x000fe20000000024 */
[----:B------:R-:W-:Y:S10]  /*1f60*/  @P0 BRA `(.L_x_294) ;  /* 0x00000000006c0947 */ /* 0x000ff40003800000 */
[----:B------:R-:W-:-:S04]  /*1f70*/  LOP3.LUT R34, R9, 0x7ff00000, RZ, 0xc0, !PT ;  /* 0x7ff0000009227812 */ /* 0x000fc800078ec0ff */
[CC--:B------:R-:W-:Y:S02]  /*1f80*/  VIADDMNMX R12, R7.reuse, -R34.reuse, 0xb9600000, !PT ;  /* 0xb9600000070c7446 */ /* 0x0c0fe40007800922 */
[----:B------:R-:W-:Y:S02]  /*1f90*/  ISETP.GE.U32.AND P0, PT, R7, R34, PT ;  /* 0x000000220700720c */ /* 0x000fe40003f06070 */
[----:B------:R-:W-:Y:S01]  /*1fa0*/  VIMNMX R7, PT, PT, R12, 0x46a00000, PT ;  /* 0x46a000000c077848 */ /* 0x000fe20003fe0100 */
[----:B------:R-:W-:Y:S01]  /*1fb0*/  IMAD.MOV.U32 R12, RZ, RZ, RZ ;  /* 0x000000ffff0c7224 */ /* 0x000fe200078e00ff */
[----:B------:R-:W-:-:S04]  /*1fc0*/  SEL R32, R32, 0x63400000, !P0 ;  /* 0x6340000020207807 */ /* 0x000fc80004000000 */
[----:B------:R-:W-:-:S05]  /*1fd0*/  IADD3 R7, PT, PT, -R32, R7, RZ ;  /* 0x0000000720077210 */ /* 0x000fca0007ffe1ff */
[----:B------:R-:W-:-:S06]  /*1fe0*/  VIADD R13, R7, 0x7fe00000 ;  /* 0x7fe00000070d7836 */ /* 0x000fcc0000000000 */
[----:B------:R-:W-:-:S10]  /*1ff0*/  DMUL R36, R30, R12 ;  /* 0x0000000c1e247228 */ /* 0x000fd40000000000 */
[----:B------:R-:W-:-:S13]  /*2000*/  FSETP.GTU.AND P0, PT, |R37|, 1.469367938527859385e-39, PT ;  /* 0x001000002500780b */ /* 0x000fda0003f0c200 */
[----:B------:R-:W-:Y:S05]  /*2010*/  @P0 BRA `(.L_x_295) ;  /* 0x0000000000940947 */ /* 0x000fea0003800000 */
[----:B------:R-:W-:Y:S01]  /*2020*/  DFMA R10, R30, -R10, R28 ;  /* 0x8000000a1e0a722b */ /* 0x000fe2000000001c */
[----:B------:R-:W-:-:S09]  /*2030*/  IMAD.MOV.U32 R12, RZ, RZ, RZ ;  /* 0x000000ffff0c7224 */ /* 0x000fd200078e00ff */
[C---:B------:R-:W-:Y:S02]  /*2040*/  FSETP.NEU.AND P0, PT, R11.reuse, RZ, PT ;  /* 0x000000ff0b00720b */ /* 0x040fe40003f0d000 */
[----:B------:R-:W-:-:S04]  /*2050*/  LOP3.LUT R29, R11, 0x80000000, R9, 0x48, !PT ;  /* 0x800000000b1d7812 */ /* 0x000fc800078e4809 */
[----:B------:R-:W-:-:S07]  /*2060*/  LOP3.LUT R13, R29, R13, RZ, 0xfc, !PT ;  /* 0x0000000d1d0d7212 */ /* 0x000fce00078efcff */
[----:B------:R-:W-:Y:S05]  /*2070*/  @!P0 BRA `(.L_x_295) ;  /* 0x00000000007c8947 */ /* 0x000fea0003800000 */
[----:B------:R-:W-:Y:S01]  /*2080*/  IMAD.MOV R9, RZ, RZ, -R7 ;  /* 0x000000ffff097224 */ /* 0x000fe200078e0a07 */
[----:B------:R-:W-:Y:S01]  /*2090*/  MOV R8, RZ ;  /* 0x000000ff00087202 */ /* 0x000fe20000000f00 */
[----:B------:R-:W-:Y:S01]  /*20a0*/  DMUL.RP R12, R30, R12 ;  /* 0x0000000c1e0c7228 */ /* 0x000fe20000008000 */
[----:B------:R-:W-:-:S04]  /*20b0*/  IADD3 R7, PT, PT, -R7, -0x43300000, RZ ;  /* 0xbcd0000007077810 */ /* 0x000fc80007ffe1ff */
[----:B------:R-:W-:-:S05]  /*20c0*/  DFMA R8, R36, -R8, R30 ;  /* 0x800000082408722b */ /* 0x000fca000000001e */
[----:B------:R-:W-:-:S05]  /*20d0*/  LOP3.LUT R29, R13, R29, RZ, 0x3c, !PT ;  /* 0x0000001d0d1d7212 */ /* 0x000fca00078e3cff */
[----:B------:R-:W-:-:S04]  /*20e0*/  FSETP.NEU.AND P0, PT, |R9|, R7, PT ;  /* 0x000000070900720b */ /* 0x000fc80003f0d200 */
[----:B------:R-:W-:Y:S02]  /*20f0*/  FSEL R36, R12, R36, !P0 ;  /* 0x000000240c247208 */ /* 0x000fe40004000000 */
[----:B------:R-:W-:Y:S01]  /*2100*/  FSEL R37, R29, R37, !P0 ;  /* 0x000000251d257208 */ /* 0x000fe20004000000 */
[----:B------:R-:W-:Y:S06]  /*2110*/  BRA `(.L_x_295) ;  /* 0x0000000000547947 */ /* 0x000fec0003800000 */
.L_x_294:
[----:B------:R-:W-:-:S14]  /*2120*/  DSETP.NAN.AND P0, PT, R12, R12, PT ;  /* 0x0000000c0c00722a */ /* 0x000fdc0003f08000 */
[----:B------:R-:W-:Y:S05]  /*2130*/  @P0 BRA `(.L_x_296) ;  /* 0x0000000000440947 */ /* 0x000fea0003800000 */
[----:B------:R-:W-:-:S14]  /*2140*/  DSETP.NAN.AND P0, PT, R8, R8, PT ;  /* 0x000000080800722a */ /* 0x000fdc0003f08000 */
[----:B------:R-:W-:Y:S05]  /*2150*/  @P0 BRA `(.L_x_297) ;  /* 0x0000000000300947 */ /* 0x000fea0003800000 */
[----:B------:R-:W-:Y:S01]  /*2160*/  ISETP.NE.AND P0, PT, R33, R34, PT ;  /* 0x000000222100720c */ /* 0x000fe20003f05270 */
[----:B------:R-:W-:Y:S02]  /*2170*/  IMAD.MOV.U32 R36, RZ, RZ, 0x0 ;  /* 0x00000000ff247424 */ /* 0x000fe400078e00ff */
[----:B------:R-:W-:-:S10]  /*2180*/  IMAD.MOV.U32 R37, RZ, RZ, -0x80000 ;  /* 0xfff80000ff257424 */ /* 0x000fd400078e00ff */
[----:B------:R-:W-:Y:S05]  /*2190*/  @!P0 BRA `(.L_x_295) ;  /* 0x0000000000348947 */ /* 0x000fea0003800000 */
[----:B------:R-:W-:Y:S02]  /*21a0*/  ISETP.NE.AND P0, PT, R33, 0x7ff00000, PT ;  /* 0x7ff000002100780c */ /* 0x000fe40003f05270 */
[----:B------:R-:W-:Y:S02]  /*21b0*/  LOP3.LUT R37, R13, 0x80000000, R9, 0x48, !PT ;  /* 0x800000000d257812 */ /* 0x000fe400078e4809 */
[----:B------:R-:W-:-:S13]  /*21c0*/  ISETP.EQ.OR P0, PT, R34, RZ, !P0 ;  /* 0x000000ff2200720c */ /* 0x000fda0004702670 */
[----:B------:R-:W-:Y:S01]  /*21d0*/  @P0 LOP3.LUT R7, R37, 0x7ff00000, RZ, 0xfc, !PT ;  /* 0x7ff0000025070812 */ /* 0x000fe200078efcff */
[----:B------:R-:W-:Y:S02]  /*21e0*/  @!P0 IMAD.MOV.U32 R36, RZ, RZ, RZ ;  /* 0x000000ffff248224 */ /* 0x000fe400078e00ff */
[----:B------:R-:W-:Y:S01]  /*21f0*/  @P0 IMAD.MOV.U32 R36, RZ, RZ, RZ ;  /* 0x000000ffff240224 */ /* 0x000fe200078e00ff */
[----:B------:R-:W-:Y:S01]  /*2200*/  @P0 MOV R37, R7 ;  /* 0x0000000700250202 */ /* 0x000fe20000000f00 */
[----:B------:R-:W-:Y:S06]  /*2210*/  BRA `(.L_x_295) ;  /* 0x0000000000147947 */ /* 0x000fec0003800000 */
.L_x_297:
[----:B------:R-:W-:Y:S01]  /*2220*/  LOP3.LUT R37, R9, 0x80000, RZ, 0xfc, !PT ;  /* 0x0008000009257812 */ /* 0x000fe200078efcff */
[----:B------:R-:W-:Y:S01]  /*2230*/  IMAD.MOV.U32 R36, RZ, RZ, R8 ;  /* 0x000000ffff247224 */ /* 0x000fe200078e0008 */
[----:B------:R-:W-:Y:S06]  /*2240*/  BRA `(.L_x_295) ;  /* 0x0000000000087947 */ /* 0x000fec0003800000 */
.L_x_296:
[----:B------:R-:W-:Y:S01]  /*2250*/  LOP3.LUT R37, R13, 0x80000, RZ, 0xfc, !PT ;  /* 0x000800000d257812 */ /* 0x000fe200078efcff */
[----:B------:R-:W-:-:S07]  /*2260*/  IMAD.MOV.U32 R36, RZ, RZ, R12 ;  /* 0x000000ffff247224 */ /* 0x000fce00078e000c */
.L_x_295:
[----:B------:R-:W-:Y:S05]  /*2270*/  BSYNC.RECONVERGENT B1 ;  /* 0x0000000000017941 */ /* 0x000fea0003800200 */
.L_x_293:
[----:B------:R-:W-:Y:S02]  /*2280*/  IMAD.MOV.U32 R8, RZ, RZ, R4 ;  /* 0x000000ffff087224 */ /* 0x000fe400078e0004 */
[----:B------:R-:W-:-:S04]  /*2290*/  IMAD.MOV.U32 R9, RZ, RZ, 0x0 ;  /* 0x00000000ff097424 */ /* 0x000fc800078e00ff */
[----:B------:R-:W-:Y:S05]  /*22a0*/  RET.REL.NODEC R8 `(_Z23CalculateEnergiesKernelP4BodyiPdS1_) ;  /* 0xffffffdc08547950 */ /* 0x000fea0003c3ffff */
        .weak           $__internal_3_$__cuda_sm20_dsqrt_rn_f64_mediumpath_v1
        .type           $__internal_3_$__cuda_sm20_dsqrt_rn_f64_mediumpath_v1,@function
        .size           $__internal_3_$__cuda_sm20_dsqrt_rn_f64_mediumpath_v1,(.L_x_384 - $__internal_3_$__cuda_sm20_dsqrt_rn_f64_mediumpath_v1)
$__internal_3_$__cuda_sm20_dsqrt_rn_f64_mediumpath_v1:
[----:B------:R-:W-:Y:S01]  /*22b0*/  ISETP.GE.U32.AND P0, PT, R10, -0x3400000, PT ;  /* 0xfcc000000a00780c */ /* 0x000fe20003f06070 */
[----:B------:R-:W-:Y:S01]  /*22c0*/  BSSY.RECONVERGENT B4, `(.L_x_298) ;  /* 0x0000026000047945 */ /* 0x000fe20003800200 */
[----:B------:R-:W-:Y:S01]  /*22d0*/  IMAD.MOV.U32 R10, RZ, RZ, R30 ;  /* 0x000000ffff0a7224 */ /* 0x000fe200078e001e */
[----:B------:R-:W-:Y:S01]  /*22e0*/  MOV R9, R7 ;  /* 0x0000000700097202 */ /* 0x000fe20000000f00 */
[----:B------:R-:W-:-:S09]  /*22f0*/  IMAD.MOV.U32 R30, RZ, RZ, R4 ;  /* 0x000000ffff1e7224 */ /* 0x000fd200078e0004 */
[----:B------:R-:W-:Y:S05]  /*2300*/  @!P0 BRA `(.L_x_299) ;  /* 0x0000000000208947 */ /* 0x000fea0003800000 */
[----:B------:R-:W-:-:S10]  /*2310*/  DFMA.RM R28, R10, R30, R28 ;  /* 0x0000001e0a1c722b */ /* 0x000fd4000000401c */
[----:B------:R-:W-:-:S05]  /*2320*/  IADD3 R10, P0, PT, R28, 0x1, RZ ;  /* 0x000000011c0a7810 */ /* 0x000fca0007f1e0ff */
[----:B------:R-:W-:-:S06]  /*2330*/  IMAD.X R11, RZ, RZ, R29, P0 ;  /* 0x000000ffff0b7224 */ /* 0x000fcc00000e061d */
[----:B------:R-:W-:-:S08]  /*2340*/  DFMA.RP R8, -R28, R10, R8 ;  /* 0x0000000a1c08722b */ /* 0x000fd00000008108 */
[----:B------:R-:W-:-:S06]  /*2350*/  DSETP.GT.AND P0, PT, R8, RZ, PT ;  /* 0x000000ff0800722a */ /* 0x000fcc0003f04000 */
[----:B------:R-:W-:Y:S02]  /*2360*/  FSEL R10, R10, R28, P0 ;  /* 0x0000001c0a0a7208 */ /* 0x000fe40000000000 */
[----:B------:R-:W-:Y:S01]  /*2370*/  FSEL R11, R11, R29, P0 ;  /* 0x0000001d0b0b7208 */ /* 0x000fe20000000000 */
[----:B------:R-:W-:Y:S06]  /*2380*/  BRA `(.L_x_300) ;  /* 0x0000000000647947 */ /* 0x000fec0003800000 */
.L_x_299:
[----:B------:R-:W-:-:S14]  /*2390*/  DSETP.NE.AND P0, PT, R8, RZ, PT ;  /* 0x000000ff0800722a */ /* 0x000fdc0003f05000 */
[----:B------:R-:W-:Y:S05]  /*23a0*/  @!P0 BRA `(.L_x_301) ;  /* 0x0000000000588947 */ /* 0x000fea0003800000 */
[----:B------:R-:W-:-:S13]  /*23b0*/  ISETP.GE.AND P0, PT, R9, RZ, PT ;  /* 0x000000ff0900720c */ /* 0x000fda0003f06270 */
[----:B------:R-:W-:Y:S01]  /*23c0*/  @!P0 IMAD.MOV.U32 R10, RZ, RZ, 0x0 ;  /* 0x00000000ff0a8424 */ /* 0x000fe200078e00ff */
[----:B------:R-:W-:Y:S01]  /*23d0*/  @!P0 MOV R11, 0xfff80000 ;  /* 0xfff80000000b8802 */ /* 0x000fe20000000f00 */
[----:B------:R-:W-:Y:S06]  /*23e0*/  @!P0 BRA `(.L_x_300) ;  /* 0x00000000004c8947 */ /* 0x000fec0003800000 */
[----:B------:R-:W-:-:S13]  /*23f0*/  ISETP.GT.AND P0, PT, R9, 0x7fefffff, PT ;  /* 0x7fefffff0900780c */ /* 0x000fda0003f04270 */
[----:B------:R-:W-:Y:S05]  /*2400*/  @P0 BRA `(.L_x_301) ;  /* 0x0000000000400947 */ /* 0x000fea0003800000 */
[----:B------:R-:W-:Y:S01]  /*2410*/  DMUL R30, R8, 8.11296384146066816958e+31 ;  /* 0x46900000081e7828 */ /* 0x000fe20000000000 */
[----:B------:R-:W-:Y:S02]  /*2420*/  IMAD.MOV.U32 R28, RZ, RZ, RZ ;  /* 0x000000ffff1c7224 */ /* 0x000fe400078e00ff */
[----:B------:R-:W-:Y:S02]  /*2430*/  IMAD.MOV.U32 R8, RZ, RZ, 0x0 ;  /* 0x00000000ff087424 */ /* 0x000fe400078e00ff */
[----:B------:R-:W-:Y:S01]  /*2440*/  IMAD.MOV.U32 R9, RZ, RZ, 0x3fd80000 ;  /* 0x3fd80000ff097424 */ /* 0x000fe200078e00ff */
[----:B------:R-:W0:Y:S02]  /*2450*/  MUFU.RSQ64H R29, R31 ;  /* 0x0000001f001d7308 */ /* 0x000e240000001c00 */
[----:B0-----:R-:W-:-:S08]  /*2460*/  DMUL R10, R28, R28 ;  /* 0x0000001c1c0a7228 */ /* 0x001fd00000000000 */
[----:B------:R-:W-:-:S08]  /*2470*/  DFMA R10, R30, -R10, 1 ;  /* 0x3ff000001e0a742b */ /* 0x000fd0000000080a */
[----:B------:R-:W-:Y:S02]  /*2480*/  DFMA R8, R10, R8, 0.5 ;  /* 0x3fe000000a08742b */ /* 0x000fe40000000008 */
[----:B------:R-:W-:-:S08]  /*2490*/  DMUL R10, R28, R10 ;  /* 0x0000000a1c0a7228 */ /* 0x000fd00000000000 */
[----:B------:R-:W-:-:S08]  /*24a0*/  DFMA R10, R8, R10, R28 ;  /* 0x0000000a080a722b */ /* 0x000fd0000000001c */
[----:B------:R-:W-:Y:S02]  /*24b0*/  DMUL R8, R30, R10 ;  /* 0x0000000a1e087228 */ /* 0x000fe40000000000 */
[----:B------:R-:W-:-:S06]  /*24c0*/  VIADD R11, R11, 0xfff00000 ;  /* 0xfff000000b0b7836 */ /* 0x000fcc0000000000 */
[----:B------:R-:W-:-:S08]  /*24d0*/  DFMA R28, R8, -R8, R30 ;  /* 0x80000008081c722b */ /* 0x000fd0000000001e */
[----:B------:R-:W-:-:S10]  /*24e0*/  DFMA R10, R10, R28, R8 ;  /* 0x0000001c0a0a722b */ /* 0x000fd40000000008 */
[----:B------:R-:W-:Y:S01]  /*24f0*/  IADD3 R11, PT, PT, R11, -0x3500000, RZ ;  /* 0xfcb000000b0b7810 */ /* 0x000fe20007ffe0ff */
[----:B------:R-:W-:Y:S06]  /*2500*/  BRA `(.L_x_300) ;  /* 0x0000000000047947 */ /* 0x000fec0003800000 */
.L_x_301:
[----:B------:R-:W-:-:S11]  /*2510*/  DADD R10, R8, R8 ;  /* 0x00000000080a7229 */ /* 0x000fd60000000008 */
.L_x_300:
[----:B------:R-:W-:Y:S05]  /*2520*/  BSYNC.RECONVERGENT B4 ;  /* 0x0000000000047941 */ /* 0x000fea0003800200 */
.L_x_298:
[----:B------:R-:W-:Y:S02]  /*2530*/  IMAD.MOV.U32 R33, RZ, RZ, 0x0 ;  /* 0x00000000ff217424 */ /* 0x000fe400078e00ff */
[----:B------:R-:W-:Y:S02]  /*2540*/  IMAD.MOV.U32 R34, RZ, RZ, R10 ;  /* 0x000000ffff227224 */ /* 0x000fe400078e000a */
[----:B------:R-:W-:Y:S01]  /*2550*/  IMAD.MOV.U32 R35, RZ, RZ, R11 ;  /* 0x000000ffff237224 */ /* 0x000fe200078e000b */
[----:B------:R-:W-:Y:S06]  /*2560*/  RET.REL.NODEC R32 `(_Z23CalculateEnergiesKernelP4BodyiPdS1_) ;  /* 0xffffffd820a47950 */ /* 0x000fec0003c3ffff */
.L_x_302:
        /* <DEDUP_REMOVED lines=9> */
.L_x_384:


//--------------------- .text._Z18ComputeForceKernelP4NodeP4BodyPibiiid --------------------------
	.section	.text._Z18ComputeForceKernelP4NodeP4BodyPibiiid,"ax",@progbits
	.align	128
        .global         _Z18ComputeForceKernelP4NodeP4BodyPibiiid
        .type           _Z18ComputeForceKernelP4NodeP4BodyPibiiid,@function
        .size           _Z18ComputeForceKernelP4NodeP4BodyPibiiid,(.L_x_386 - _Z18ComputeForceKernelP4NodeP4BodyPibiiid)
        .other          _Z18ComputeForceKernelP4NodeP4BodyPibiiid,@"STO_CUDA_ENTRY STV_DEFAULT"
_Z18ComputeForceKernelP4NodeP4BodyPibiiid:
.text._Z18ComputeForceKernelP4NodeP4BodyPibiiid:
[----:B------:R-:W-:Y:S01]  /*0000*/  LDC R1, c[0x0][0x37c] ;  /* 0x0000df00ff017b82 */ /* 0x000fe20000000800 */
[----:B------:R-:W0:Y:S01]  /*0010*/  S2R R0, SR_TID.X ;  /* 0x0000000000007919 */ /* 0x000e220000002100 */
[----:B------:R-:W1:Y:S06]  /*0020*/  LDCU.U8 UR4, c[0x0][0x398] ;  /* 0x00007300ff0477ac */ /* 0x000e6c0008000000 */
[----:B------:R-:W2:Y:S01]  /*0030*/  LDC.64 R4, c[0x0][0x390] ;  /* 0x0000e400ff047b82 */ /* 0x000ea20000000a00 */
[----:B------:R-:W-:Y:S01]  /*0040*/  BSSY.RECONVERGENT B0, `(.L_x_303) ;  /* 0x0000013000007945 */ /* 0x000fe20003800200 */
[----:B------:R-:W3:Y:S01]  /*0050*/  LDCU.64 UR6, c[0x0][0x3a8] ;  /* 0x00007500ff0677ac */ /* 0x000ee20008000a00 */
[----:B------:R-:W4:Y:S05]  /*0060*/  LDCU.64 UR10, c[0x0][0x358] ;  /* 0x00006b00ff0a77ac */ /* 0x000f2a0008000a00 */
[----:B------:R-:W0:Y:S08]  /*0070*/  S2UR UR5, SR_CTAID.X ;  /* 0x00000000000579c3 */ /* 0x000e300000002500 */
[----:B------:R-:W0:Y:S01]  /*0080*/  LDC R3, c[0x0][0x360] ;  /* 0x0000d800ff037b82 */ /* 0x000e220000000800 */
[----:B-1----:R-:W-:Y:S01]  /*0090*/  UPRMT UR4, UR4, 0x8880, URZ ;  /* 0x0000888004047896 */ /* 0x002fe200080000ff */
[----:B---3--:R-:W-:-:S05]  /*00a0*/  IMAD.U32 R28, RZ, RZ, UR6 ;  /* 0x00000006ff1c7e24 */ /* 0x008fca000f8e00ff */
[----:B------:R-:W-:Y:S01]  /*00b0*/  ISETP.NE.AND P1, PT, RZ, UR4, PT ;  /* 0x00000004ff007c0c */ /* 0x000fe2000bf25270 */
[----:B------:R-:W1:Y:S01]  /*00c0*/  LDC R2, c[0x0][0x3a0] ;  /* 0x0000e800ff027b82 */ /* 0x000e620000000800 */
[----:B--2---:R-:W-:Y:S01]  /*00d0*/  ISETP.EQ.U32.AND P0, PT, R4, RZ, PT ;  /* 0x000000ff0400720c */ /* 0x004fe20003f02070 */
[----:B------:R-:W-:-:S03]  /*00e0*/  IMAD.U32 R29, RZ, RZ, UR7 ;  /* 0x00000007ff1d7e24 */ /* 0x000fc6000f8e00ff */
[----:B------:R-:W-:Y:S01]  /*00f0*/  ISETP.EQ.OR.EX P0, PT, R5, RZ, !P1, P0 ;  /* 0x000000ff0500720c */ /* 0x000fe20004f02700 */
[----:B0-----:R-:W-:-:S04]  /*0100*/  IMAD R3, R3, UR5, R0 ;  /* 0x0000000503037c24 */ /* 0x001fc8000f8e0200 */
[----:B------:R-:W-:Y:S01]  /*0110*/  IMAD.MOV.U32 R5, RZ, RZ, R3 ;  /* 0x000000ffff057224 */ /* 0x000fe200078e0003 */
[----:B-1----:R-:W-:-:S13]  /*0120*/  ISETP.GE.OR P0, PT, R3, R2, P0 ;  /* 0x000000020300720c */ /* 0x002fda0000706670 */
[----:B----4-:R-:W-:Y:S05]  /*0130*/  @P0 BRA `(.L_x_304) ;  /* 0x00000000000c0947 */ /* 0x010fea0003800000 */
[----:B------:R-:W0:Y:S02]  /*0140*/  LDC.64 R4, c[0x0][0x390] ;  /* 0x0000e400ff047b82 */ /* 0x000e240000000a00 */
[----:B0-----:R-:W-:-:S06]  /*0150*/  IMAD.WIDE R4, R3, 0x4, R4 ;  /* 0x0000000403047825 */ /* 0x001fcc00078e0204 */
[----:B------:R0:W5:Y:S02]  /*0160*/  LDG.E R5, desc[UR10][R4.64] ;  /* 0x0000000a04057981 */ /* 0x000164000c1e1900 */
.L_x_304:
[----:B------:R-:W-:Y:S05]  /*0170*/  BSYNC.RECONVERGENT B0 ;  /* 0x0000000000007941 */ /* 0x000fea0003800200 */
.L_x_303:
[----:B-----5:R-:W-:-:S13]  /*0180*/  ISETP.GE.AND P0, PT, R5, R2, PT ;  /* 0x000000020500720c */ /* 0x020fda0003f06270 */
[----:B------:R-:W-:Y:S05]  /*0190*/  @P0 EXIT ;  /* 0x000000000000094d */ /* 0x000fea0003800000 */
[----:B------:R-:W1:Y:S02]  /*01a0*/  LDC.64 R20, c[0x0][0x388] ;  /* 0x0000e200ff147b82 */ /* 0x000e640000000a00 */
[----:B-1----:R-:W-:-:S05]  /*01b0*/  IMAD.WIDE R20, R5, 0x60, R20 ;  /* 0x0000006005147825 */ /* 0x002fca00078e0214 */
[----:B0-----:R-:W2:Y:S02]  /*01c0*/  LDG.E.U8 R4, desc[UR10][R20.64] ;  /* 0x0000000a14047981 */ /* 0x001ea4000c1e1100 */
[----:B--2---:R-:W-:-:S13]  /*01d0*/  ISETP.NE.AND P0, PT, R4, RZ, PT ;  /* 0x000000ff0400720c */ /* 0x004fda0003f05270 */
[----:B------:R-:W-:Y:S05]  /*01e0*/  @!P0 EXIT ;  /* 0x000000000000894d */ /* 0x000fea0003800000 */
[----:B------:R-:W-:Y:S01]  /*01f0*/  ISETP.NE.AND P0, PT, R0, RZ, PT ;  /* 0x000000ff0000720c */ /* 0x000fe20003f05270 */
[----:B------:R-:W-:-:S12]  /*0200*/  BSSY.RECONVERGENT B0, `(.L_x_305) ;  /* 0x000001d000007945 */ /* 0x000fd80003800200 */
[----:B------:R-:W-:Y:S05]  /*0210*/  @P0 BRA `(.L_x_306) ;  /* 0x00000000006c0947 */ /* 0x000fea0003800000 */
[----:B------:R-:W0:Y:S02]  /*0220*/  LDC.64 R22, c[0x0][0x380] ;  /* 0x0000e000ff167b82 */ /* 0x000e240000000a00 */
[----:B0-----:R-:W2:Y:S04]  /*0230*/  LDG.E.64 R4, desc[UR10][R22.64] ;  /* 0x0000000a16047981 */ /* 0x001ea8000c1e1b00 */
[----:B------:R-:W2:Y:S04]  /*0240*/  LDG.E.64 R6, desc[UR10][R22.64+0x8] ;  /* 0x0000080a16067981 */ /* 0x000ea8000c1e1b00 */
[----:B------:R-:W3:Y:S04]  /*0250*/  LDG.E.64 R8, desc[UR10][R22.64+0x10] ;  /* 0x0000100a16087981 */ /* 0x000ee8000c1e1b00 */
[----:B------:R-:W3:Y:S04]  /*0260*/  LDG.E.64 R10, desc[UR10][R22.64+0x18] ;  /* 0x0000180a160a7981 */ /* 0x000ee8000c1e1b00 */
[----:B------:R-:W4:Y:S04]  /*0270*/  LDG.E.64 R12, desc[UR10][R22.64+0x20] ;  /* 0x0000200a160c7981 */ /* 0x000f28000c1e1b00 */
[----:B------:R-:W4:Y:S04]  /*0280*/  LDG.E.64 R14, desc[UR10][R22.64+0x28] ;  /* 0x0000280a160e7981 */ /* 0x000f28000c1e1b00 */
[----:B------:R-:W5:Y:S04]  /*0290*/  LDG.E.64 R16, desc[UR10][R22.64+0x30] ;  /* 0x0000300a16107981 */ /* 0x000f68000c1e1b00 */
[----:B------:R-:W5:Y:S04]  /*02a0*/  LDG.E.64 R18, desc[UR10][R22.64+0x38] ;  /* 0x0000380a16127981 */ /* 0x000f68000c1e1b00 */
[----:B------:R-:W5:Y:S04]  /*02b0*/  LDG.E.64 R24, desc[UR10][R22.64+0x40] ;  /* 0x0000400a16187981 */ /* 0x000f68000c1e1b00 */
[----:B------:R-:W5:Y:S04]  /*02c0*/  LDG.E.64 R26, desc[UR10][R22.64+0x48] ;  /* 0x0000480a161a7981 */ /* 0x000f68000c1e1b00 */
[----:B------:R-:W5:Y:S04]  /*02d0*/  LDG.E.64 R32, desc[UR10][R22.64+0x50] ;  /* 0x0000500a16207981 */ /* 0x000f68000c1e1b00 */
[----:B------:R-:W5:Y:S04]  /*02e0*/  LDG.E.64 R34, desc[UR10][R22.64+0x58] ;  /* 0x0000580a16227981 */ /* 0x000f68000c1e1b00 */
[----:B------:R-:W5:Y:S01]  /*02f0*/  LDG.E.64 R30, desc[UR10][R22.64+0x60] ;  /* 0x0000600a161e7981 */ /* 0x000f62000c1e1b00 */
[----:B------:R-:W0:Y:S01]  /*0300*/  S2UR UR5, SR_CgaCtaId ;  /* 0x00000000000579c3 */ /* 0x000e220000008800 */
[----:B------:R-:W-:Y:S01]  /*0310*/  UMOV UR4, 0x400 ;  /* 0x0000040000047882 */ /* 0x000fe20000000000 */
[----:B------:R-:W-:Y:S01]  /*0320*/  IMAD.MOV.U32 R36, RZ, RZ, 0x1 ;  /* 0x00000001ff247424 */ /* 0x000fe200078e00ff */
[----:B0-----:R-:W-:-:S09]  /*0330*/  ULEA UR4, UR5, UR4, 0x18 ;  /* 0x0000000405047291 */ /* 0x001fd2000f8ec0ff */
[----:B------:R0:W-:Y:S04]  /*0340*/  STS [UR4+0xd80], R36 ;  /* 0x000d8024ff007988 */ /* 0x0001e80008000804 */
[----:B------:R-:W-:Y:S04]  /*0350*/  STS [UR4+0xd00], RZ ;  /* 0x000d00ffff007988 */ /* 0x000fe80008000804 */
[----:B--2---:R0:W-:Y:S04]  /*0360*/  STS.128 [UR4], R4 ;  /* 0x00000004ff007988 */ /* 0x0041e80008000c04 */
[----:B---3--:R0:W-:Y:S04]  /*0370*/  STS.128 [UR4+0x10], R8 ;  /* 0x00001008ff007988 */ /* 0x0081e80008000c04 */
[----:B----4-:R0:W-:Y:S04]  /*0380*/  STS.128 [UR4+0x20], R12 ;  /* 0x0000200cff007988 */ /* 0x0101e80008000c04 */
[----:B-----5:R0:W-:Y:S04]  /*0390*/  STS.128 [UR4+0x30], R16 ;  /* 0x00003010ff007988 */ /* 0x0201e80008000c04 */
[----:B------:R0:W-:Y:S04]  /*03a0*/  STS.128 [UR4+0x40], R24 ;  /* 0x00004018ff007988 */ /* 0x0001e80008000c04 */
[----:B------:R0:W-:Y:S04]  /*03b0*/  STS.128 [UR4+0x50], R32 ;  /* 0x00005020ff007988 */ /* 0x0001e80008000c04 */
[----:B------:R0:W-:Y:S02]  /*03c0*/  STS.64 [UR4+0x60], R30 ;  /* 0x0000601eff007988 */ /* 0x0001e40008000a04 */
.L_x_306:
[----:B------:R-:W-:Y:S05]  /*03d0*/  BSYNC.RECONVERGENT B0 ;  /* 0x0000000000007941 */ /* 0x000fea0003800200 */
.L_x_305:
[----:B------:R-:W-:Y:S06]  /*03e0*/  BAR.SYNC.DEFER_BLOCKING 0x0 ;  /* 0x0000000000007b1d */ /* 0x000fec0000010000 */
[----:B0-----:R0:W5:Y:S04]  /*03f0*/  LDG.E.64 R18, desc[UR10][R20.64+0x18] ;  /* 0x0000180a14127981 */ /* 0x001168000c1e1b00 */
[----:B------:R0:W5:Y:S04]  /*0400*/  LDG.E.64 R8, desc[UR10][R20.64+0x20] ;  /* 0x0000200a14087981 */ /* 0x000168000c1e1b00 */
[----:B------:R0:W5:Y:S01]  /*0410*/  LDG.E.64 R10, desc[UR10][R20.64+0x28] ;  /* 0x0000280a140a7981 */ /* 0x000162000c1e1b00 */
[----:B------:R-:W1:Y:S01]  /*0420*/  S2UR UR7, SR_CgaCtaId ;  /* 0x00000000000779c3 */ /* 0x000e620000008800 */
[----:B------:R-:W-:-:S02]  /*0430*/  UMOV UR6, 0x400 ;  /* 0x0000040000067882 */ /* 0x000fc40000000000 */
[----:B------:R-:W-:-:S04]  /*0440*/  UIADD3 UR4, UPT, UPT, UR6, 0xd90, URZ ;  /* 0x00000d9006047890 */ /* 0x000fc8000fffe0ff */
[----:B-1----:R-:W-:-:S06]  /*0450*/  ULEA UR4, UR7, UR4, 0x18 ;  /* 0x0000000407047291 */ /* 0x002fcc000f8ec0ff */
[----:B------:R-:W-:-:S05]  /*0460*/  LEA R0, R0, UR4, 0x7 ;  /* 0x0000000400007c11 */ /* 0x000fca000f8e38ff */
[----:B------:R0:W-:Y:S01]  /*0470*/  STS [R0], RZ ;  /* 0x000000ff00007388 */ /* 0x0001e20000000800 */
[----:B------:R-:W-:Y:S05]  /*0480*/  @!P1 BRA `(.L_x_307) ;  /* 0x0000000000e49947 */ /* 0x000fea0003800000 */
[----:B------:R-:W-:Y:S01]  /*0490*/  SHF.R.S32.HI R5, RZ, 0x1f, R2 ;  /* 0x0000001fff057819 */ /* 0x000fe20000011402 */
[----:B------:R-:W1:Y:S01]  /*04a0*/  LDCU.64 UR4, c[0x0][0x3a8] ;  /* 0x00007500ff0477ac */ /* 0x000e620008000a00 */
[----:B------:R-:W-:Y:S02]  /*04b0*/  IABS R14, R3 ;  /* 0x00000003000e7213 */ /* 0x000fe40000000000 */
[----:B------:R-:W-:-:S04]  /*04c0*/  LEA.HI R5, R5, R2, RZ, 0x2 ;  /* 0x0000000205057211 */ /* 0x000fc800078f10ff */
[----:B------:R-:W-:-:S04]  /*04d0*/  SHF.R.S32.HI R2, RZ, 0x2, R5 ;  /* 0x00000002ff027819 */ /* 0x000fc80000011405 */
[-C--:B------:R-:W-:Y:S02]  /*04e0*/  IABS R7, R2.reuse ;  /* 0x0000000200077213 */ /* 0x080fe40000000000 */
[-C--:B------:R-:W-:Y:S02]  /*04f0*/  IABS R15, R2.reuse ;  /* 0x00000002000f7213 */ /* 0x080fe40000000000 */
[----:B------:R-:W2:Y:S01]  /*0500*/  I2F.RP R6, R7 ;  /* 0x0000000700067306 */ /* 0x000ea20000209400 */
[----:B------:R-:W-:-:S04]  /*0510*/  LOP3.LUT R3, R3, R2, RZ, 0x3c, !PT ;  /* 0x0000000203037212 */ /* 0x000fc800078e3cff */
[----:B------:R-:W-:Y:S01]  /*0520*/  ISETP.GE.AND P3, PT, R3, RZ, PT ;  /* 0x000000ff0300720c */ /* 0x000fe20003f66270 */
[----:B------:R-:W-:Y:S02]  /*0530*/  IMAD.MOV.U32 R3, RZ, RZ, 0x3feb3333 ;  /* 0x3feb3333ff037424 */ /* 0x000fe400078e00ff */
[----:B--2---:R-:W2:Y:S02]  /*0540*/  MUFU.RCP R6, R6 ;  /* 0x0000000600067308 */ /* 0x004ea40000001000 */
[----:B--2---:R-:W-:Y:S02]  /*0550*/  VIADD R4, R6, 0xffffffe ;  /* 0x0ffffffe06047836 */ /* 0x004fe40000000000 */
[----:B------:R-:W-:-:S04]  /*0560*/  IMAD.MOV R6, RZ, RZ, -R15 ;  /* 0x000000ffff067224 */ /* 0x000fc800078e0a0f */
[----:B------:R2:W3:Y:S02]  /*0570*/  F2I.FTZ.U32.TRUNC.NTZ R5, R4 ;  /* 0x0000000400057305 */ /* 0x0004e4000021f000 */
[----:B--2---:R-:W-:Y:S02]  /*0580*/  IMAD.MOV.U32 R4, RZ, RZ, RZ ;  /* 0x000000ffff047224 */ /* 0x004fe400078e00ff */
[----:B---3--:R-:W-:-:S04]  /*0590*/  IMAD.MOV R12, RZ, RZ, -R5 ;  /* 0x000000ffff0c7224 */ /* 0x008fc800078e0a05 */
[----:B------:R-:W-:Y:S02]  /*05a0*/  IMAD R13, R12, R7, RZ ;  /* 0x000000070c0d7224 */ /* 0x000fe400078e02ff */
[----:B------:R-:W-:Y:S02]  /*05b0*/  IMAD.MOV.U32 R12, RZ, RZ, R14 ;  /* 0x000000ffff0c7224 */ /* 0x000fe400078e000e */
[----:B------:R-:W-:-:S06]  /*05c0*/  IMAD.HI.U32 R5, R5, R13, R4 ;  /* 0x0000000d05057227 */ /* 0x000fcc00078e0004 */
[----:B------:R-:W-:-:S04]  /*05d0*/  IMAD.HI.U32 R5, R5, R12, RZ ;  /* 0x0000000c05057227 */ /* 0x000fc800078e00ff */
[----:B------:R-:W-:-:S05]  /*05e0*/  IMAD R4, R5, R6, R12 ;  /* 0x0000000605047224 */ /* 0x000fca00078e020c */
[----:B------:R-:W-:-:S13]  /*05f0*/  ISETP.GT.U32.AND P2, PT, R7, R4, PT ;  /* 0x000000040700720c */ /* 0x000fda0003f44070 */
[----:B------:R-:W-:Y:S02]  /*0600*/  @!P2 IMAD.IADD R4, R4, 0x1, -R7 ;  /* 0x000000010404a824 */ /* 0x000fe400078e0a07 */
[----:B------:R-:W-:Y:S01]  /*0610*/  @!P2 VIADD R5, R5, 0x1 ;  /* 0x000000010505a836 */ /* 0x000fe20000000000 */
[----:B------:R-:W-:Y:S02]  /*0620*/  ISETP.NE.AND P2, PT, R2, RZ, PT ;  /* 0x000000ff0200720c */ /* 0x000fe40003f45270 */
[----:B------:R-:W-:-:S13]  /*0630*/  ISETP.GE.U32.AND P0, PT, R4, R7, PT ;  /* 0x000000070400720c */ /* 0x000fda0003f06070 */
[----:B------:R-:W-:-:S04]  /*0640*/  @P0 VIADD R5, R5, 0x1 ;  /* 0x0000000105050836 */ /* 0x000fc80000000000 */
[----:B------:R-:W-:Y:S01]  /*0650*/  @!P3 IMAD.MOV R5, RZ, RZ, -R5 ;  /* 0x000000ffff05b224 */ /* 0x000fe200078e0a05 */
[----:B------:R-:W-:Y:S01]  /*0660*/  @!P2 LOP3.LUT R5, RZ, R2, RZ, 0x33, !PT ;  /* 0x00000002ff05a212 */ /* 0x000fe200078e33ff */
[----:B------:R-:W-:-:S03]  /*0670*/  IMAD.MOV.U32 R2, RZ, RZ, 0x33333333 ;  /* 0x33333333ff027424 */ /* 0x000fc600078e00ff */
[C---:B------:R-:W-:Y:S02]  /*0680*/  ISETP.NE.AND P2, PT, R5.reuse, 0x3, PT ;  /* 0x000000030500780c */ /* 0x040fe40003f45270 */
[----:B------:R-:W-:Y:S02]  /*0690*/  ISETP.NE.AND P0, PT, R5, RZ, PT ;  /* 0x000000ff0500720c */ /* 0x000fe40003f05270 */
[----:B------:R-:W-:Y:S02]  /*06a0*/  FSEL R2, R2, 2.72008302207532160516e+23, !P2 ;  /* 0x6666666602027808 */ /* 0x000fe40005000000 */
[----:B------:R-:W-:Y:S02]  /*06b0*/  FSEL R3, R3, 1.8937499523162841797, !P2 ;  /* 0x3ff2666603037808 */ /* 0x000fe40005000000 */
[----:B------:R-:W-:Y:S02]  /*06c0*/  FSEL R2, R2, 4.172325063223070174e-08, P0 ;  /* 0x3333333302027808 */ /* 0x000fe40000000000 */
[----:B------:R-:W-:-:S06]  /*06d0*/  FSEL R3, R3, 1.8374999761581420898, P0 ;  /* 0x3feb333303037808 */ /* 0x000fcc0000000000 */
[----:B-1----:R-:W-:Y:S01]  /*06e0*/  DMUL R2, R2, UR4 ;  /* 0x0000000402027c28 */ /* 0x002fe20008000000 */
[----:B------:R-:W-:Y:S01]  /*06f0*/  UMOV UR4, 0xcccccccd ;  /* 0xcccccccd00047882 */ /* 0x000fe20000000000 */
[----:B------:R-:W-:Y:S02]  /*0700*/  UMOV UR5, 0x3feccccc ;  /* 0x3feccccc00057882 */ /* 0x000fe40000000000 */
[----:B------:R-:W-:Y:S02]  /*0710*/  UMOV UR8, UR5 ;  /* 0x0000000500087c82 */ /* 0x000fe40008000000 */
[----:B------:R-:W-:Y:S02]  /*0720*/  IMAD.U32 R6, RZ, RZ, UR8 ;  /* 0x00000008ff067e24 */ /* 0x000fe4000f8e00ff */
[----:B------:R-:W-:Y:S01]  /*0730*/  DSETP.MIN.AND P0, P2, R2, UR4, PT ;  /* 0x0000000402007e2a */ /* 0x000fe2000ba00000 */
[----:B------:R-:W-:Y:S01]  /*0740*/  UMOV UR5, 0x3fd33333 ;  /* 0x3fd3333300057882 */ /* 0x000fe20000000000 */
[----:B------:R-:W-:-:S04]  /*0750*/  IMAD.MOV.U32 R4, RZ, RZ, R3 ;  /* 0x000000ffff047224 */ /* 0x000fc800078e0003 */
[----:B------:R-:W-:Y:S01]  /*0760*/  SEL R2, R2, UR4, P0 ;  /* 0x0000000402027c07 */ /* 0x000fe20008000000 */
[----:B------:R-:W-:Y:S01]  /*0770*/  UMOV UR4, 0x33333333 ;  /* 0x3333333300047882 */ /* 0x000fe20000000000 */
[----:B------:R-:W-:Y:S01]  /*0780*/  FSEL R5, R4, UR8, P0 ;  /* 0x0000000804057c08 */ /* 0x000fe20008000000 */
[----:B------:R-:W-:-:S05]  /*0790*/  UMOV UR8, UR5 ;  /* 0x0000000500087c82 */ /* 0x000fca0008000000 */
[----:B------:R-:W-:-:S05]  /*07a0*/  @P2 LOP3.LUT R5, R6, 0x80000, RZ, 0xfc, !PT ;  /* 0x0008000006052812 */ /* 0x000fca00078efcff */
[----:B------:R-:W-:Y:S02]  /*07b0*/  IMAD.MOV.U32 R3, RZ, RZ, R5 ;  /* 0x000000ffff037224 */ /* 0x000fe400078e0005 */
[----:B------:R-:W-:Y:S02]  /*07c0*/  IMAD.U32 R5, RZ, RZ, UR8 ;  /* 0x00000008ff057e24 */ /* 0x000fe4000f8e00ff */
[----:B------:R-:W-:Y:S02]  /*07d0*/  IMAD.MOV.U32 R4, RZ, RZ, R3 ;  /* 0x000000ffff047224 */ /* 0x000fe400078e0003 */
[----:B------:R-:W-:-:S06]  /*07e0*/  DSETP.MAX.AND P0, P2, R2, UR4, PT ;  /* 0x0000000402007e2a */ /* 0x000fcc000ba0f000 */
[----:B------:R-:W-:Y:S02]  /*07f0*/  FSEL R29, R4, UR8, P0 ;  /* 0x00000008041d7c08 */ /* 0x000fe40008000000 */
[----:B------:R-:W-:-:S06]  /*0800*/  SEL R28, R2, UR4, P0 ;  /* 0x00000004021c7c07 */ /* 0x000fcc0008000000 */
[----:B------:R-:W-:-:S07]  /*0810*/  @P2 LOP3.LUT R29, R5, 0x80000, RZ, 0xfc, !PT ;  /* 0x00080000051d2812 */ /* 0x000fce00078efcff */
.L_x_307:
[----:B------:R-:W-:Y:S04]  /*0820*/  BSSY B0, `(.L_x_308) ;  /* 0x0000317000007945 */ /* 0x000fe80003800000 */
[----:B------:R-:W-:Y:S05]  /*0830*/  @!P1 BRA `(.L_x_309) ;  /* 0x00000018002c9947 */ /* 0x000fea0003800000 */
[----:B------:R-:W-:Y:S01]  /*0840*/  ULEA UR6, UR7, UR6, 0x18 ;  /* 0x0000000607067291 */ /* 0x000fe2000f8ec0ff */
[----:B------:R-:W-:Y:S01]  /*0850*/  BSSY B1, `(.L_x_310) ;  /* 0x0000188000017945 */ /* 0x000fe20003800000 */
[----:B------:R-:W-:Y:S01]  /*0860*/  IMAD.MOV.U32 R17, RZ, RZ, 0x1 ;  /* 0x00000001ff117424 */ /* 0x000fe200078e00ff */
[----:B------:R-:W-:Y:S02]  /*0870*/  CS2R R26, SRZ ;  /* 0x00000000001a7805 */ /* 0x000fe4000001ff00 */
[----:B------:R-:W-:Y:S02]  /*0880*/  CS2R R24, SRZ ;  /* 0x0000000000187805 */ /* 0x000fe4000001ff00 */
[----:B------:R-:W-:Y:S02]  /*0890*/  CS2R R22, SRZ ;  /* 0x0000000000167805 */ /* 0x000fe4000001ff00 */
[----:B------:R-:W1:Y:S04]  /*08a0*/  LDS R16, [UR6+0xd80] ;  /* 0x000d8006ff107984 */ /* 0x000e680008000800 */
[----:B------:R-:W2:Y:S01]  /*08b0*/  LDS R15, [UR6+0xd00] ;  /* 0x000d0006ff0f7984 */ /* 0x000ea20008000800 */
[----:B------:R-:W3:Y:S02]  /*08c0*/  LDCU UR6, c[0x0][0x39c] ;  /* 0x00007380ff0677ac */ /* 0x000ee40008000800 */
.L_x_327:
[----:B------:R-:W-:Y:S01]  /*08d0*/  IMAD R14, R17, 0x4, R0 ;  /* 0x00000004110e7824 */ /* 0x000fe200078e0200 */
[----:B-1----:R-:W-:Y:S01]  /*08e0*/  ISETP.GT.AND P1, PT, R16, RZ, PT ;  /* 0x000000ff1000720c */ /* 0x002fe20003f24270 */
[----:B------:R-:W-:Y:S05]  /*08f0*/  YIELD ;  /* 0x0000000000007946 */ /* 0x000fea0003800000 */
[----:B------:R-:W2:Y:S01]  /*0900*/  LDS R14, [R14+-0x4] ;  /* 0xfffffc000e0e7984 */ /* 0x000ea20000000800 */
[----:B------:R-:W-:Y:S04]  /*0910*/  BSSY.RECONVERGENT B2, `(.L_x_311) ;  /* 0x00000d3000027945 */ /* 0x000fe80003800200 */
[----:B------:R-:W-:Y:S01]  /*0920*/  BSSY.RELIABLE B3, `(.L_x_312) ;  /* 0x00000c6000037945 */ /* 0x000fe20003800100 */
[----:B0-----:R-:W-:-:S02]  /*0930*/  IMAD.MOV.U32 R13, RZ, RZ, R17 ;  /* 0x000000ffff0d7224 */ /* 0x001fc400078e0011 */
[----:B------:R-:W-:Y:S01]  /*0940*/  IMAD.MOV.U32 R4, RZ, RZ, RZ ;  /* 0x000000ffff047224 */ /* 0x000fe200078e00ff */
[----:B--2---:R-:W-:-:S13]  /*0950*/  ISETP.NE.AND P0, PT, R15, R14, PT ;  /* 0x0000000e0f00720c */ /* 0x004fda0003f05270 */
[----:B----4-:R-:W-:Y:S05]  /*0960*/  @!P0 BRA P1, `(.L_x_313) ;  /* 0x0000000c00048947 */ /* 0x010fea0000800000 */
[----:B------:R-:W1:Y:S01]  /*0970*/  S2R R3, SR_CgaCtaId ;  /* 0x0000000000037919 */ /* 0x000e620000008800 */
[----:B------:R-:W-:Y:S02]  /*0980*/  MOV R12, 0x400 ;  /* 0x00000400000c7802 */ /* 0x000fe40000000f00 */
[----:B------:R-:W-:Y:S02]  /*0990*/  ISETP.GT.AND P1, PT, R16, 0x1, PT ;  /* 0x000000011000780c */ /* 0x000fe40003f24270 */
[----:B-1----:R-:W-:-:S05]  /*09a0*/  LEA R2, R3, R12, 0x18 ;  /* 0x0000000c03027211 */ /* 0x002fca00078ec0ff */
[----:B------:R-:W1:Y:S02]  /*09b0*/  LDS.128 R4, [R2+0xd00] ;  /* 0x000d000002047984 */ /* 0x000e640000000c00 */
[----:B-1----:R-:W-:Y:S01]  /*09c0*/  ISETP.NE.AND P0, PT, R5, R14, PT ;  /* 0x0000000e0500720c */ /* 0x002fe20003f05270 */
[----:B------:R-:W-:-:S12]  /*09d0*/  IMAD.MOV.U32 R4, RZ, RZ, 0x1 ;  /* 0x00000001ff047424 */ /* 0x000fd800078e00ff */
[----:B------:R-:W-:Y:S05]  /*09e0*/  @!P0 BRA P1, `(.L_x_313) ;  /* 0x0000000800e48947 */ /* 0x000fea0000800000 */
[----:B------:R-:W-:Y:S01]  /*09f0*/  ISETP.NE.AND P0, PT, R6, R14, PT ;  /* 0x0000000e0600720c */ /* 0x000fe20003f05270 */
[----:B------:R-:W-:Y:S01]  /*0a00*/  IMAD.MOV.U32 R4, RZ, RZ, 0x2 ;  /* 0x00000002ff047424 */ /* 0x000fe200078e00ff */
[----:B------:R-:W-:-:S13]  /*0a10*/  ISETP.GT.AND P1, PT, R16, 0x2, PT ;  /* 0x000000021000780c */ /* 0x000fda0003f24270 */
[----:B------:R-:W-:Y:S05]  /*0a20*/  @!P0 BRA P1, `(.L_x_313) ;  /* 0x0000000800d48947 */ /* 0x000fea0000800000 */
[----:B------:R-:W-:Y:S01]  /*0a30*/  ISETP.NE.AND P0, PT, R7, R14, PT ;  /* 0x0000000e0700720c */ /* 0x000fe20003f05270 */
[----:B------:R-:W-:Y:S01]  /*0a40*/  IMAD.MOV.U32 R4, RZ, RZ, 0x3 ;  /* 0x00000003ff047424 */ /* 0x000fe200078e00ff */
[----:B------:R-:W-:-:S13]  /*0a50*/  ISETP.GT.AND P1, PT, R16, 0x3, PT ;  /* 0x000000031000780c */ /* 0x000fda0003f24270 */
[----:B------:R-:W-:Y:S05]  /*0a60*/  @!P0 BRA P1, `(.L_x_313) ;  /* 0x0000000800c48947 */ /* 0x000fea0000800000 */
[----:B------:R-:W1:Y:S01]  /*0a70*/  LDS.128 R4, [R2+0xd10] ;  /* 0x000d100002047984 */ /* 0x000e620000000c00 */
[----:B------:R-:W-:Y:S02]  /*0a80*/  ISETP.GT.AND P1, PT, R16, 0x4, PT ;  /* 0x000000041000780c */ /* 0x000fe40003f24270 */
        /* <DEDUP_REMOVED lines=117> */
[----:B------:R-:W-:Y:S05]  /*11e0*/  BREAK.RELIABLE B3 ;  /* 0x0000000000037942 */ /* 0x000fea0003800100 */
[----:B------:R-:W1:Y:S02]  /*11f0*/  LDC.64 R6, c[0x0][0x380] ;  /* 0x0000e000ff067b82 */ /* 0x000e640000000a00 */
[----:B-1----:R-:W-:-:S05]  /*1200*/  IMAD.WIDE R6, R14, 0x68, R6 ;  /* 0x000000680e067825 */ /* 0x002fca00078e0206 */
[----:B------:R1:W5:Y:S04]  /*1210*/  LDG.E.U8 R32, desc[UR10][R6.64] ;  /* 0x0000000a06207981 */ /* 0x000368000c1e1100 */
[----:B------:R1:W5:Y:S04]  /*1220*/  LDG.E R33, desc[UR10][R6.64+0x4] ;  /* 0x0000040a06217981 */ /* 0x000368000c1e1900 */
[----:B------:R1:W5:Y:S04]  /*1230*/  LDG.E.64 R44, desc[UR10][R6.64+0x10] ;  /* 0x0000100a062c7981 */ /* 0x000368000c1e1b00 */
[----:B------:R1:W5:Y:S04]  /*1240*/  LDG.E.64 R42, desc[UR10][R6.64+0x18] ;  /* 0x0000180a062a7981 */ /* 0x000368000c1e1b00 */
[----:B------:R1:W5:Y:S04]  /*1250*/  LDG.E.64 R36, desc[UR10][R6.64+0x20] ;  /* 0x0000200a06247981 */ /* 0x000368000c1e1b00 */
[----:B------:R1:W5:Y:S04]  /*1260*/  LDG.E.64 R30, desc[UR10][R6.64+0x28] ;  /* 0x0000280a061e7981 */ /* 0x000368000c1e1b00 */
[----:B------:R1:W5:Y:S01]  /*1270*/  LDG.E.64 R4, desc[UR10][R6.64+0x30] ;  /* 0x0000300a06047981 */ /* 0x000362000c1e1b00 */
[----:B------:R-:W-:-:S13]  /*1280*/  ISETP.GE.AND P0, PT, R16, 0x20, PT ;  /* 0x000000201000780c */ /* 0x000fda0003f06270 */
[----:B-1----:R-:W-:Y:S05]  /*1290*/  @P0 BRA `(.L_x_314) ;  /* 0x0000000000e80947 */ /* 0x002fea0003800000 */
[----:B------:R-:W1:Y:S01]  /*12a0*/  S2R R35, SR_LANEID ;  /* 0x0000000000237919 */ /* 0x000e620000000000 */
[----:B------:R-:W-:Y:S01]  /*12b0*/  VOTEU.ANY UR4, UPT, PT ;  /* 0x0000000000047886 */ /* 0x000fe200038e0100 */
[----:B------:R-:W-:Y:S01]  /*12c0*/  VIADD R12, R12, 0xd80 ;  /* 0x00000d800c0c7836 */ /* 0x000fe20000000000 */
[----:B------:R-:W1:Y:S01]  /*12d0*/  FLO.U32 R34, UR4 ;  /* 0x0000000400227d00 */ /* 0x000e6200080e0000 */
[----:B------:R-:W2:Y:S03]  /*12e0*/  S2R R38, SR_LTMASK ;  /* 0x0000000000267919 */ /* 0x000ea60000003900 */
[----:B------:R-:W-:Y:S02]  /*12f0*/  LEA R12, R3, R12, 0x18 ;  /* 0x0000000c030c7211 */ /* 0x000fe400078ec0ff */
[----:B-1----:R-:W-:Y:S02]  /*1300*/  ISETP.EQ.U32.AND P0, PT, R34, R35, PT ;  /* 0x000000232200720c */ /* 0x002fe40003f02070 */
[----:B------:R-:W1:Y:S01]  /*1310*/  POPC R35, UR4 ;  /* 0x0000000400237d09 */ /* 0x000e620008000000 */
[----:B--2---:R-:W-:-:S07]  /*1320*/  LOP3.LUT R38, R38, UR4, RZ, 0xc0, !PT ;  /* 0x0000000426267c12 */ /* 0x004fce000f8ec0ff */
[----:B------:R-:W2:Y:S03]  /*1330*/  POPC R38, R38 ;  /* 0x0000002600267309 */ /* 0x000ea60000000000 */
[----:B-1----:R-:W1:Y:S04]  /*1340*/  @P0 ATOMS.ADD R35, [R12], R35 ;  /* 0x000000230c23038c */ /* 0x002e680000000000 */
[----:B------:R-:W-:Y:S04]  /*1350*/  LDS R16, [R2+0xd80] ;  /* 0x000d800002107984 */ /* 0x000fe80000000800 */
[----:B-1----:R-:W2:Y:S02]  /*1360*/  SHFL.IDX PT, R3, R35, R34, 0x1f ;  /* 0x00001f2223037589 */ /* 0x002ea400000e0000 */
[----:B--2---:R-:W-:-:S05]  /*1370*/  IMAD.IADD R3, R3, 0x1, R38 ;  /* 0x0000000103037824 */ /* 0x004fca00078e0226 */
[----:B------:R-:W-:-:S13]  /*1380*/  ISETP.GT.AND P0, PT, R3, 0x1f, PT ;  /* 0x0000001f0300780c */ /* 0x000fda0003f04270 */
[----:B------:R-:W-:Y:S05]  /*1390*/  @P0 BRA `(.L_x_314) ;  /* 0x0000000000a80947 */ /* 0x000fea0003800000 */
[----:B------:R-:W2:Y:S04]  /*13a0*/  LDG.E.64 R34, desc[UR10][R6.64+0x8] ;  /* 0x0000080a06227981 */ /* 0x000ea8000c1e1b00 */
[----:B------:R-:W4:Y:S04]  /*13b0*/  LDG.E.64 R40, desc[UR10][R6.64+0x38] ;  /* 0x0000380a06287981 */ /* 0x000f28000c1e1b00 */
[----:B------:R-:W3:Y:S01]  /*13c0*/  LDG.E.64 R38, desc[UR10][R6.64+0x40] ;  /* 0x0000400a06267981 */ /* 0x000ee2000c1e1b00 */
[----:B------:R-:W-:Y:S01]  /*13d0*/  IMAD R12, R3, 0x68, R2 ;  /* 0x00000068030c7824 */ /* 0x000fe200078e0202 */
[----:B------:R-:W1:Y:S01]  /*13e0*/  S2UR UR5, SR_CgaCtaId ;  /* 0x00000000000579c3 */ /* 0x000e620000008800 */
[----:B------:R-:W-:-:S03]  /*13f0*/  UMOV UR4, 0x400 ;  /* 0x0000040000047882 */ /* 0x000fc60000000000 */
[----:B--2---:R2:W-:Y:S04]  /*1400*/  STS.64 [R12+0x8], R34 ;  /* 0x000008220c007388 */ /* 0x0045e80000000a00 */
[----:B----4-:R4:W-:Y:S04]  /*1410*/  STS.64 [R12+0x38], R40 ;  /* 0x000038280c007388 */ /* 0x0109e80000000a00 */
[----:B---3--:R3:W-:Y:S04]  /*1420*/  STS.64 [R12+0x40], R38 ;  /* 0x000040260c007388 */ /* 0x0087e80000000a00 */
[----:B--2---:R-:W2:Y:S04]  /*1430*/  LDG.E.64 R34, desc[UR10][R6.64+0x48] ;  /* 0x0000480a06227981 */ /* 0x004ea8000c1e1b00 */
[----:B----4-:R-:W4:Y:S04]  /*1440*/  LDG.E.64 R40, desc[UR10][R6.64+0x50] ;  /* 0x0000500a06287981 */ /* 0x010f28000c1e1b00 */
[----:B---3--:R-:W3:Y:S04]  /*1450*/  LDG.E.64 R38, desc[UR10][R6.64+0x58] ;  /* 0x0000580a06267981 */ /* 0x008ee8000c1e1b00 */
[----:B------:R-:W3:Y:S01]  /*1460*/  LDG.E.64 R6, desc[UR10][R6.64+0x60] ;  /* 0x0000600a06067981 */ /* 0x000ee2000c1e1b00 */
[----:B------:R-:W-:-:S03]  /*1470*/  UIADD3 UR4, UPT, UPT, UR4, 0xd00, URZ ;  /* 0x00000d0004047890 */ /* 0x000fc6000fffe0ff */
[----:B-----5:R0:W-:Y:S01]  /*1480*/  STS.U8 [R12], R32 ;  /* 0x000000200c007388 */ /* 0x0201e20000000000 */
[----:B-1----:R-:W-:-:S03]  /*1490*/  ULEA UR4, UR5, UR4, 0x18 ;  /* 0x0000000405047291 */ /* 0x002fc6000f8ec0ff */
[----:B------:R0:W-:Y:S03]  /*14a0*/  STS [R12+0x4], R33 ;  /* 0x000004210c007388 */ /* 0x0001e60000000800 */
[----:B------:R-:W-:Y:S01]  /*14b0*/  LEA R3, R3, UR4, 0x2 ;  /* 0x0000000403037c11 */ /* 0x000fe2000f8e10ff */
[----:B------:R0:W-:Y:S04]  /*14c0*/  STS.64 [R12+0x10], R44 ;  /* 0x0000102c0c007388 */ /* 0x0001e80000000a00 */
[----:B------:R0:W-:Y:S04]  /*14d0*/  STS.64 [R12+0x18], R42 ;  /* 0x0000182a0c007388 */ /* 0x0001e80000000a00 */
[----:B------:R0:W-:Y:S04]  /*14e0*/  STS.64 [R12+0x20], R36 ;  /* 0x000020240c007388 */ /* 0x0001e80000000a00 */
[----:B------:R0:W-:Y:S04]  /*14f0*/  STS.64 [R12+0x28], R30 ;  /* 0x0000281e0c007388 */ /* 0x0001e80000000a00 */
[----:B------:R0:W-:Y:S04]  /*1500*/  STS.64 [R12+0x30], R4 ;  /* 0x000030040c007388 */ /* 0x0001e80000000a00 */
[----:B--2---:R0:W-:Y:S04]  /*1510*/  STS.64 [R12+0x48], R34 ;  /* 0x000048220c007388 */ /* 0x0041e80000000a00 */
[----:B----4-:R0:W-:Y:S04]  /*1520*/  STS.64 [R12+0x50], R40 ;  /* 0x000050280c007388 */ /* 0x0101e80000000a00 */
[----:B---3--:R0:W-:Y:S04]  /*1530*/  STS.64 [R12+0x58], R38 ;  /* 0x000058260c007388 */ /* 0x0081e80000000a00 */
[----:B------:R0:W-:Y:S04]  /*1540*/  STS.64 [R12+0x60], R6 ;  /* 0x000060060c007388 */ /* 0x0001e80000000a00 */
[----:B------:R0:W-:Y:S04]  /*1550*/  STS [R3], R14 ;  /* 0x0000000e03007388 */ /* 0x0001e80000000800 */
[----:B------:R0:W1:Y:S01]  /*1560*/  LDS R15, [R2+0xd00] ;  /* 0x000d0000020f7984 */ /* 0x0000620000000800 */
[----:B------:R-:W-:Y:S05]  /*1570*/  BRA `(.L_x_314) ;  /* 0x0000000000307947 */ /* 0x000fea0003800000 */
.L_x_313:
[----:B---3--:R-:W-:Y:S05]  /*1580*/  BSYNC.RELIABLE B3 ;  /* 0x0000000000037941 */ /* 0x008fea0003800100 */
.L_x_312:
[----:B------:R-:W1:Y:S01]  /*1590*/  S2R R3, SR_CgaCtaId ;  /* 0x0000000000037919 */ /* 0x000e620000008800 */
[----:B------:R-:W-:-:S04]  /*15a0*/  MOV R2, 0x400 ;  /* 0x0000040000027802 */ /* 0x000fc80000000f00 */
[----:B-1----:R-:W-:-:S05]  /*15b0*/  LEA R3, R3, R2, 0x18 ;  /* 0x0000000203037211 */ /* 0x002fca00078ec0ff */
[----:B------:R-:W-:-:S05]  /*15c0*/  IMAD R2, R4, 0x68, R3 ;  /* 0x0000006804027824 */ /* 0x000fca00078e0203 */
[----:B------:R2:W4:Y:S04]  /*15d0*/  LDS.U8 R32, [R2] ;  /* 0x0000000002207984 */ /* 0x0005280000000000 */
[----:B------:R2:W1:Y:S04]  /*15e0*/  LDS R33, [R2+0x4] ;  /* 0x0000040002217984 */ /* 0x0004680000000800 */
[----:B------:R2:W3:Y:S04]  /*15f0*/  LDS.64 R44, [R2+0x10] ;  /* 0x00001000022c7984 */ /* 0x0004e80000000a00 */
[----:B------:R2:W0:Y:S04]  /*1600*/  LDS.64 R42, [R2+0x18] ;  /* 0x00001800022a7984 */ /* 0x0004280000000a00 */
[----:B------:R2:W0:Y:S04]  /*1610*/  LDS.64 R36, [R2+0x20] ;  /* 0x0000200002247984 */ /* 0x0004280000000a00 */
[----:B------:R2:W0:Y:S04]  /*1620*/  LDS.64 R30, [R2+0x28] ;  /* 0x00002800021e7984 */ /* 0x0004280000000a00 */
[----:B------:R2:W0:Y:S02]  /*1630*/  LDS.64 R4, [R2+0x30] ;  /* 0x0000300002047984 */ /* 0x0004240000000a00 */
.L_x_314:
[----:B---3--:R-:W-:Y:S05]  /*1640*/  BSYNC.RECONVERGENT B2 ;  /* 0x0000000000027941 */ /* 0x008fea0003800200 */
.L_x_311:
[----:B0----5:R-:W-:Y:S01]  /*1650*/  DADD R42, -R8, R42 ;  /* 0x00000000082a7229 */ /* 0x021fe2000000012a */
[----:B------:R-:W-:Y:S01]  /*1660*/  UMOV UR4, 0xd9d7bdbb ;  /* 0xd9d7bdbb00047882 */ /* 0x000fe20000000000 */
[----:B------:R-:W-:Y:S01]  /*1670*/  DADD R44, -R18, R44 ;  /* 0x00000000122c7229 */ /* 0x000fe2000000012c */
[----:B------:R-:W-:Y:S01]  /*1680*/  UMOV UR5, 0x3ddb7cdf ;  /* 0x3ddb7cdf00057882 */ /* 0x000fe20000000000 */
[----:B------:R-:W-:Y:S01]  /*1690*/  DADD R36, -R10, R36 ;  /* 0x000000000a247229 */ /* 0x000fe20000000124 */
[----:B------:R-:W-:Y:S01]  /*16a0*/  BSSY.RECONVERGENT B2, `(.L_x_315) ;  /* 0x00000a0000027945 */ /* 0x000fe20003800200 */
[----:B------:R-:W-:Y:S02]  /*16b0*/  VIADD R17, R17, 0xffffffff ;  /* 0xffffffff11117836 */ /* 0x000fe40000000000 */
[----:B--2---:R-:W-:-:S08]  /*16c0*/  DMUL R2, R42, R42 ;  /* 0x0000002a2a027228 */ /* 0x004fd00000000000 */
[----:B------:R-:W-:-:S08]  /*16d0*/  DFMA R2, R44, R44, R2 ;  /* 0x0000002c2c02722b */ /* 0x000fd00000000002 */
[----:B------:R-:W-:-:S08]  /*16e0*/  DFMA R2, R36, R36, R2 ;  /* 0x000000242402722b */ /* 0x000fd00000000002 */
[----:B------:R-:W-:-:S14]  /*16f0*/  DSETP.GEU.AND P0, PT, R2, UR4, PT ;  /* 0x0000000402007e2a */ /* 0x000fdc000bf0e000 */
[----:B------:R-:W-:Y:S05]  /*1700*/  @!P0 BRA `(.L_x_316) ;  /* 0x0000000800648947 */ /* 0x000fea0003800000 */
[----:B----4-:R-:W-:-:S04]  /*1710*/  PRMT R6, R32, 0x9910, RZ ;  /* 0x0000991020067816 */ /* 0x010fc800000000ff */
[----:B------:R-:W-:-:S13]  /*1720*/  ISETP.NE.AND P0, PT, R6, RZ, PT ;  /* 0x000000ff0600720c */ /* 0x000fda0003f05270 */
[----:B------:R-:W-:Y:S05]  /*1730*/  @P0 BRA `(.L_x_317) ;  /* 0x0000000400a80947 */ /* 0x000fea0003800000 */
[----:B------:R-:W-:Y:S02]  /*1740*/  DMUL R4, R4, R4 ;  /* 0x0000000404047228 */ /* 0x000fe40000000000 */
[----:B------:R-:W-:-:S06]  /*1750*/  DMUL R6, R2, R28 ;  /* 0x0000001c02067228 */ /* 0x000fcc0000000000 */
[----:B------:R-:W-:Y:S02]  /*1760*/  DMUL R4, R4, 4 ;  /* 0x4010000004047828 */ /* 0x000fe40000000000 */
[----:B------:R-:W-:-:S08]  /*1770*/  DMUL R6, R6, R28 ;  /* 0x0000001c06067228 */ /* 0x000fd00000000000 */
[----:B------:R-:W-:-:S14]  /*1780*/  DSETP.GEU.AND P0, PT, R4, R6, PT ;  /* 0x000000060400722a */ /* 0x000fdc0003f0e000 */
[----:B------:R-:W-:Y:S05]  /*1790*/  @P0 BRA `(.L_x_318) ;  /* 0x0000000000b40947 */ /* 0x000fea0003800000 */
[----:B-1----:R-:W0:Y:S01]  /*17a0*/  MUFU.RSQ64H R33, R3 ;  /* 0x0000000300217308 */ /* 0x002e220000001c00 */
[----:B------:R-:W-:Y:S01]  /*17b0*/  VIADD R32, R3, 0xfcb00000 ;  /* 0xfcb0000003207836 */ /* 0x000fe20000000000 */
[----:B------:R-:W-:Y:S01]  /*17c0*/  BSSY.RECONVERGENT B3, `(.L_x_319) ;  /* 0x0000015000037945 */ /* 0x000fe20003800200 */
[----:B------:R-:W-:Y:S02]  /*17d0*/  IMAD.MOV.U32 R6, RZ, RZ, 0x0 ;  /* 0x00000000ff067424 */ /* 0x000fe400078e00ff */
[----:B------:R-:W-:Y:S01]  /*17e0*/  IMAD.MOV.U32 R7, RZ, RZ, 0x3fd80000 ;  /* 0x3fd80000ff077424 */ /* 0x000fe200078e00ff */
[----:B------:R-:W-:Y:S01]  /*17f0*/  ISETP.GE.U32.AND P0, PT, R32, 0x7ca00000, PT ;  /* 0x7ca000002000780c */ /* 0x000fe20003f06070 */
        /* <DEDUP_REMOVED lines=12> */
[----:B------:R-:W-:Y:S01]  /*18c0*/  MOV R6, 0x18f0 ;  /* 0x000018f000067802 */ /* 0x000fe20000000f00 */
[----:B------:R-:W-:-:S07]  /*18d0*/  IMAD.MOV.U32 R33, RZ, RZ, R3 ;  /* 0x000000ffff217224 */ /* 0x000fce00078e0003 */
[----:B------:R-:W-:Y:S05]  /*18e0*/  CALL.REL.NOINC `($__internal_5_$__cuda_sm20_dsqrt_rn_f64_mediumpath_v1) ;  /* 0x0000002400147944 */ /* 0x000fea0003c00000 */
[----:B------:R-:W-:Y:S02]  /*18f0*/  IMAD.MOV.U32 R12, RZ, RZ, R4 ;  /* 0x000000ffff0c7224 */ /* 0x000fe400078e0004 */
[----:B------:R-:W-:-:S07]  /*1900*/  IMAD.MOV.U32 R13, RZ, RZ, R7 ;  /* 0x000000ffff0d7224 */ /* 0x000fce00078e0007 */
.L_x_320:
[----:B------:R-:W-:Y:S05]  /*1910*/  BSYNC.RECONVERGENT B3 ;  /* 0x0000000000037941 */ /* 0x000fea0003800200 */
.L_x_319:
[----:B------:R-:W-:Y:S01]  /*1920*/  DMUL R6, R2, R12 ;  /* 0x0000000c02067228 */ /* 0x000fe20000000000 */
[----:B------:R-:W-:Y:S05]  /*1930*/  BSSY.RECONVERGENT B3, `(.L_x_321) ;  /* 0x000000e000037945 */ /* 0x000fea0003800200 */
        /* <DEDUP_REMOVED lines=12> */
[----:B------:R-:W-:Y:S05]  /*1a00*/  CALL.REL.NOINC `($__internal_4_$__cuda_sm20_dblrcp_rn_slowpath_v3) ;  /* 0x0000002000307944 */ /* 0x000fea0003c00000 */
.L_x_322:
[----:B------:R-:W-:Y:S05]  /*1a10*/  BSYNC.RECONVERGENT B3 ;  /* 0x0000000000037941 */ /* 0x000fea0003800200 */
.L_x_321:
[----:B------:R-:W-:-:S08]  /*1a20*/  DMUL R34, R34, R30 ;  /* 0x0000001e22227228 */ /* 0x000fd00000000000 */
[-C--:B------:R-:W-:Y:S02]  /*1a30*/  DFMA R22, R44, R34.reuse, R22 ;  /* 0x000000222c16722b */ /* 0x080fe40000000016 */
[-C--:B------:R-:W-:Y:S02]  /*1a40*/  DFMA R24, R42, R34.reuse, R24 ;  /* 0x000000222a18722b */ /* 0x080fe40000000018 */
[----:B------:R-:W-:Y:S01]  /*1a50*/  DFMA R26, R36, R34, R26 ;  /* 0x00000022241a722b */ /* 0x000fe2000000001a */
[----:B------:R-:W-:Y:S10]  /*1a60*/  BRA `(.L_x_316) ;  /* 0x00000004008c7947 */ /* 0x000ff40003800000 */
.L_x_318:
[----:B------:R-:W-:Y:S01]  /*1a70*/  ISETP.GT.U32.AND P0, PT, R13, 0x1f, PT ;  /* 0x0000001f0d00780c */ /* 0x000fe20003f04070 */
[----:B-1----:R-:W-:Y:S02]  /*1a80*/  VIADD R3, R33, 0x1 ;  /* 0x0000000121037836 */ /* 0x002fe40000000000 */
[----:B------:R-:W-:Y:S01]  /*1a90*/  IMAD R32, R13, 0x4, R0 ;  /* 0x000000040d207824 */ /* 0x000fe200078e0200 */
[----:B------:R-:W-:-:S13]  /*1aa0*/  ISETP.GE.OR P0, PT, R33, UR6, P0 ;  /* 0x0000000621007c0c */ /* 0x000fda0008706670 */
[----:B------:R-:W-:Y:S01]  /*1ab0*/  @!P0 IMAD.MOV.U32 R17, RZ, RZ, R13 ;  /* 0x000000ffff118224 */ /* 0x000fe200078e000d */
[----:B------:R0:W-:Y:S04]  /*1ac0*/  @!P0 STS [R32+-0x4], R33 ;  /* 0xfffffc2120008388 */ /* 0x0001e80000000800 */
[----:B------:R-:W-:-:S04]  /*1ad0*/  ISETP.GT.U32.AND P1, PT, R17, 0x1e, PT ;  /* 0x0000001e1100780c */ /* 0x000fc80003f24070 */
[----:B------:R-:W-:-:S13]  /*1ae0*/  ISETP.GE.OR P1, PT, R3, UR6, P1 ;  /* 0x0000000603007c0c */ /* 0x000fda0008f26670 */
[C---:B------:R-:W-:Y:S02]  /*1af0*/  @!P1 VIADD R4, R17.reuse, 0x1 ;  /* 0x0000000111049836 */ /* 0x040fe40000000000 */
[----:B------:R-:W-:Y:S02]  /*1b00*/  @!P1 IMAD R2, R17, 0x4, R0 ;  /* 0x0000000411029824 */ /* 0x000fe400078e0200 */
[----:B------:R-:W-:Y:S02]  /*1b10*/  @!P1 IMAD.MOV.U32 R17, RZ, RZ, R4 ;  /* 0x000000ffff119224 */ /* 0x000fe400078e0004 */
[----:B------:R-:W-:Y:S01]  /*1b20*/  VIADD R4, R33, 0x3 ;  /* 0x0000000321047836 */ /* 0x000fe20000000000 */
[----:B------:R0:W-:Y:S02]  /*1b30*/  @!P1 STS [R2], R3 ;  /* 0x0000000302009388 */ /* 0x0001e40000000800 */
        /* <DEDUP_REMOVED lines=37> */
[----:B0-----:R-:W-:Y:S05]  /*1d90*/  @P0 BRA `(.L_x_316) ;  /* 0x0000000000c00947 */ /* 0x001fea0003800000 */
[C---:B------:R-:W-:Y:S02]  /*1da0*/  IMAD R2, R17.reuse, 0x4, R0 ;  /* 0x0000000411027824 */ /* 0x040fe400078e0200 */
[----:B------:R-:W-:-:S03]  /*1db0*/  VIADD R17, R17, 0x1 ;  /* 0x0000000111117836 */ /* 0x000fc60000000000 */
[----:B------:R0:W-:Y:S01]  /*1dc0*/  STS [R2], R13 ;  /* 0x0000000d02007388 */ /* 0x0001e20000000800 */
[----:B------:R-:W-:Y:S05]  /*1dd0*/  BRA `(.L_x_316) ;  /* 0x0000000000b07947 */ /* 0x000fea0003800000 */
.L_x_317:
        /* <DEDUP_REMOVED lines=23> */
.L_x_324:
[----:B------:R-:W-:Y:S05]  /*1f50*/  BSYNC.RECONVERGENT B3 ;  /* 0x0000000000037941 */ /* 0x000fea0003800200 */
.L_x_323:
        /* <DEDUP_REMOVED lines=15> */
.L_x_326:
[----:B------:R-:W-:Y:S05]  /*2050*/  BSYNC.RECONVERGENT B3 ;  /* 0x0000000000037941 */ /* 0x000fea0003800200 */
.L_x_325:
[----:B------:R-:W-:-:S08]  /*2060*/  DMUL R34, R34, R30 ;  /* 0x0000001e22227228 */ /* 0x000fd00000000000 */
[-C--:B------:R-:W-:Y:S02]  /*2070*/  DFMA R22, R44, R34.reuse, R22 ;  /* 0x000000222c16722b */ /* 0x080fe40000000016 */
[-C--:B------:R-:W-:Y:S02]  /*2080*/  DFMA R24, R42, R34.reuse, R24 ;  /* 0x000000222a18722b */ /* 0x080fe40000000018 */
[----:B------:R-:W-:-:S11]  /*2090*/  DFMA R26, R36, R34, R26 ;  /* 0x00000022241a722b */ /* 0x000fd6000000001a */
.L_x_316:
[----:B------:R-:W-:Y:S05]  /*20a0*/  BSYNC.RECONVERGENT B2 ;  /* 0x0000000000027941 */ /* 0x000fea0003800200 */
.L_x_315:
[----:B------:R-:W-:-:S13]  /*20b0*/  ISETP.NE.AND P0, PT, R17, RZ, PT ;  /* 0x000000ff1100720c */ /* 0x000fda0003f05270 */
[----:B------:R-:W-:Y:S05]  /*20c0*/  @P0 BRA `(.L_x_327) ;  /* 0xffffffe800000947 */ /* 0x000fea000383ffff */
[----:B------:R-:W-:Y:S05]  /*20d0*/  BSYNC B1 ;  /* 0x0000000000017941 */ /* 0x000fea0003800000 */
.L_x_310:
[----:B------:R-:W-:Y:S05]  /*20e0*/  BRA `(.L_x_328) ;  /* 0x0000001800287947 */ /* 0x000fea0003800000 */
.L_x_309:
[----:B------:R-:W-:Y:S01]  /*20f0*/  ULEA UR6, UR7, UR6, 0x18 ;  /* 0x0000000607067291 */ /* 0x000fe2000f8ec0ff */
[----:B------:R-:W-:Y:S01]  /*2100*/  IMAD.MOV.U32 R5, RZ, RZ, 0x1 ;  /* 0x00000001ff057424 */ /* 0x000fe200078e00ff */
[----:B------:R-:W-:Y:S02]  /*2110*/  CS2R R26, SRZ ;  /* 0x00000000001a7805 */ /* 0x000fe4000001ff00 */
[----:B------:R-:W-:Y:S02]  /*2120*/  CS2R R24, SRZ ;  /* 0x0000000000187805 */ /* 0x000fe4000001ff00 */
[----:B------:R-:W-:-:S03]  /*2130*/  CS2R R22, SRZ ;  /* 0x0000000000167805 */ /* 0x000fc6000001ff00 */
[----:B------:R-:W1:Y:S04]  /*2140*/  LDS R2, [UR6+0xd80] ;  /* 0x000d8006ff027984 */ /* 0x000e680008000800 */
[----:B------:R-:W2:Y:S01]  /*2150*/  LDS R3, [UR6+0xd00] ;  /* 0x000d0006ff037984 */ /* 0x000ea20008000800 */
[----:B------:R-:W3:Y:S02]  /*2160*/  LDCU UR6, c[0x0][0x39c] ;  /* 0x00007380ff0677ac */ /* 0x000ee40008000800 */
.L_x_345:
[----:B0-2---:R-:W-:Y:S01]  /*2170*/  IMAD R4, R5, 0x4, R0 ;  /* 0x0000000405047824 */ /* 0x005fe200078e0200 */
[----:B-1----:R-:W-:Y:S01]  /*2180*/  ISETP.GT.AND P1, PT, R2, RZ, PT ;  /* 0x000000ff0200720c */ /* 0x002fe20003f24270 */
[----:B------:R-:W-:Y:S05]  /*2190*/  YIELD ;  /* 0x0000000000007946 */ /* 0x000fea0003800000 */
[----:B------:R-:W2:Y:S01]  /*21a0*/  LDS R4, [R4+-0x4] ;  /* 0xfffffc0004047984 */ /* 0x000ea20000000800 */
[----:B------:R-:W-:Y:S04]  /*21b0*/  BSSY.RECONVERGENT B1, `(.L_x_329) ;  /* 0x00000d3000017945 */ /* 0x000fe80003800200 */
[----:B------:R-:W-:Y:S01]  /*21c0*/  BSSY.RELIABLE B2, `(.L_x_330) ;  /* 0x00000c6000027945 */ /* 0x000fe20003800100 */
[----:B------:R-:W-:-:S02]  /*21d0*/  IMAD.MOV.U32 R7, RZ, RZ, R5 ;  /* 0x000000ffff077224 */ /* 0x000fc400078e0005 */
        /* <DEDUP_REMOVED lines=148> */
[----:B------:R-:W-:-:S13]  /*2b20*/  ISETP.GT.AND P0, PT, R2, 0x1f, PT ;  /* 0x0000001f0200780c */ /* 0x000fda0003f04270 */
[----:B-1----:R-:W-:Y:S05]  /*2b30*/  @P0 BRA `(.L_x_332) ;  /* 0x0000000000e80947 */ /* 0x002fea0003800000 */
[----:B------:R-:W1:Y:S01]  /*2b40*/  S2R R2, SR_LANEID ;  /* 0x0000000000027919 */ /* 0x000e620000000000 */
[----:B------:R-:W-:Y:S01]  /*2b50*/  VOTEU.ANY UR4, UPT, PT ;  /* 0x0000000000047886 */ /* 0x000fe200038e0100 */
[----:B------:R-:W-:Y:S01]  /*2b60*/  VIADD R17, R17, 0xd80 ;  /* 0x00000d8011117836 */ /* 0x000fe20000000000 */
[----:B------:R-:W1:Y:S04]  /*2b70*/  FLO.U32 R37, UR4 ;  /* 0x0000000400257d00 */ /* 0x000e6800080e0000 */
[----:B------:R-:W-:Y:S02]  /*2b80*/  LEA R43, R6, R17, 0x18 ;  /* 0x00000011062b7211 */ /* 0x000fe400078ec0ff */
[----:B------:R-:W2:Y:S02]  /*2b90*/  S2R R6, SR_LTMASK ;  /* 0x0000000000067919 */ /* 0x000ea40000003900 */
[----:B------:R-:W4:Y:S01]  /*2ba0*/  POPC R36, UR4 ;  /* 0x0000000400247d09 */ /* 0x000f220008000000 */
[----:B-1----:R-:W-:-:S02]  /*2bb0*/  ISETP.EQ.U32.AND P0, PT, R37, R2, PT ;  /* 0x000000022500720c */ /* 0x002fc40003f02070 */
[----:B--2---:R-:W-:-:S11]  /*2bc0*/  LOP3.LUT R6, R6, UR4, RZ, 0xc0, !PT ;  /* 0x0000000406067c12 */ /* 0x004fd6000f8ec0ff */
[----:B----4-:R-:W1:Y:S01]  /*2bd0*/  @P0 ATOMS.ADD R36, [R43], R36 ;  /* 0x000000242b24038c */ /* 0x010e620000000000 */
[----:B------:R-:W2:Y:S03]  /*2be0*/  POPC R6, R6 ;  /* 0x0000000600067309 */ /* 0x000ea60000000000 */
        /* <DEDUP_REMOVED lines=35> */
.L_x_331:
[----:B---3--:R-:W-:Y:S05]  /*2e20*/  BSYNC.RELIABLE B2 ;  /* 0x0000000000027941 */ /* 0x008fea0003800100 */
.L_x_330:
        /* <DEDUP_REMOVED lines=11> */
.L_x_332:
[----:B---3--:R-:W-:Y:S05]  /*2ee0*/  BSYNC.RECONVERGENT B1 ;  /* 0x0000000000017941 */ /* 0x008fea0003800200 */
.L_x_329:
[----:B0----5:R-:W-:Y:S01]  /*2ef0*/  DADD R14, -R8, R40 ;  /* 0x00000000080e7229 */ /* 0x021fe20000000128 */
[----:B------:R-:W-:Y:S01]  /*2f00*/  UMOV UR4, 0xd9d7bdbb ;  /* 0xd9d7bdbb00047882 */ /* 0x000fe20000000000 */
[----:B------:R-:W-:Y:S01]  /*2f10*/  DADD R16, -R18, R34 ;  /* 0x0000000012107229 */ /* 0x000fe20000000122 */
[----:B------:R-:W-:Y:S01]  /*2f20*/  UMOV UR5, 0x3ddb7cdf ;  /* 0x3ddb7cdf00057882 */ /* 0x000fe20000000000 */
[----:B------:R-:W-:Y:S01]  /*2f30*/  DADD R30, -R10, R30 ;  /* 0x000000000a1e7229 */ /* 0x000fe2000000011e */
[----:B------:R-:W-:Y:S01]  /*2f40*/  BSSY.RECONVERGENT B1, `(.L_x_333) ;  /* 0x00000a2000017945 */ /* 0x000fe20003800200 */
[----:B------:R-:W-:Y:S02]  /*2f50*/  VIADD R5, R5, 0xffffffff ;  /* 0xffffffff05057836 */ /* 0x000fe40000000000 */
[----:B------:R-:W-:-:S08]  /*2f60*/  DMUL R34, R14, R14 ;  /* 0x0000000e0e227228 */ /* 0x000fd00000000000 */
[----:B------:R-:W-:-:S08]  /*2f70*/  DFMA R34, R16, R16, R34 ;  /* 0x000000101022722b */ /* 0x000fd00000000022 */
[----:B------:R-:W-:-:S08]  /*2f80*/  DFMA R36, R30, R30, R34 ;  /* 0x0000001e1e24722b */ /* 0x000fd00000000022 */
[----:B------:R-:W-:-:S14]  /*2f90*/  DSETP.GEU.AND P0, PT, R36, UR4, PT ;  /* 0x0000000424007e2a */ /* 0x000fdc000bf0e000 */
[----:B------:R-:W-:Y:S05]  /*2fa0*/  @!P0 BRA `(.L_x_334) ;  /* 0x00000008006c8947 */ /* 0x000fea0003800000 */
[----:B--2-4-:R-:W-:-:S04]  /*2fb0*/  PRMT R4, R38, 0x9910, RZ ;  /* 0x0000991026047816 */ /* 0x014fc800000000ff */
[----:B------:R-:W-:-:S13]  /*2fc0*/  ISETP.NE.AND P0, PT, R4, RZ, PT ;  /* 0x000000ff0400720c */ /* 0x000fda0003f05270 */
[----:B------:R-:W-:Y:S05]  /*2fd0*/  @!P0 BRA `(.L_x_335) ;  /* 0x0000000000b88947 */ /* 0x000fea0003800000 */
[----:B------:R-:W0:Y:S01]  /*2fe0*/  MUFU.RSQ64H R33, R37 ;  /* 0x0000002500217308 */ /* 0x000e220000001c00 */
        /* <DEDUP_REMOVED lines=10> */
[----:B-1----:R-:W-:Y:S02]  /*3090*/  DMUL R38, R36, R40 ;  /* 0x0000002824267228 */ /* 0x002fe40000000000 */
[----:B------:R-:W-:Y:S02]  /*30a0*/  VIADD R7, R41, 0xfff00000 ;  /* 0xfff0000029077836 */ /* 0x000fe40000000000 */
[----:B------:R-:W-:-:S04]  /*30b0*/  IMAD.MOV.U32 R6, RZ, RZ, R40 ;  /* 0x000000ffff067224 */ /* 0x000fc800078e0028 */
[----:B------:R-:W-:-:S08]  /*30c0*/  DFMA R34, R38, -R38, R36 ;  /* 0x800000262622722b */ /* 0x000fd00000000024 */
[----:B------:R-:W-:Y:S01]  /*30d0*/  DFMA R42, R34, R6, R38 ;  /* 0x00000006222a722b */ /* 0x000fe20000000026 */
[----:B------:R-:W-:Y:S10]  /*30e0*/  @!P0 BRA `(.L_x_337) ;  /* 0x00000000001c8947 */ /* 0x000ff40003800000 */
[----:B------:R-:W-:Y:S01]  /*30f0*/  IMAD.MOV.U32 R4, RZ, RZ, R40 ;  /* 0x000000ffff047224 */ /* 0x000fe200078e0028 */
[----:B------:R-:W-:Y:S01]  /*3100*/  MOV R6, 0x3140 ;  /* 0x0000314000067802 */ /* 0x000fe20000000f00 */
[----:B------:R-:W-:Y:S02]  /*3110*/  IMAD.MOV.U32 R40, RZ, RZ, R36 ;  /* 0x000000ffff287224 */ /* 0x000fe400078e0024 */
[----:B------:R-:W-:-:S07]  /*3120*/  IMAD.MOV.U32 R33, RZ, RZ, R37 ;  /* 0x000000ffff217224 */ /* 0x000fce00078e0025 */
[----:B------:R-:W-:Y:S05]  /*3130*/  CALL.REL.NOINC `($__internal_5_$__cuda_sm20_dsqrt_rn_f64_mediumpath_v1) ;  /* 0x0000000c00007944 */ /* 0x000fea0003c00000 */
[----:B------:R-:W-:Y:S02]  /*3140*/  IMAD.MOV.U32 R42, RZ, RZ, R4 ;  /* 0x000000ffff2a7224 */ /* 0x000fe400078e0004 */
[----:B------:R-:W-:-:S07]  /*3150*/  IMAD.MOV.U32 R43, RZ, RZ, R7 ;  /* 0x000000ffff2b7224 */ /* 0x000fce00078e0007 */
.L_x_337:
[----:B------:R-:W-:Y:S05]  /*3160*/  BSYNC.RECONVERGENT B2 ;  /* 0x0000000000027941 */ /* 0x000fea0003800200 */
.L_x_336:
        /* <DEDUP_REMOVED lines=15> */
.L_x_339:
[----:B------:R-:W-:Y:S05]  /*3260*/  BSYNC.RECONVERGENT B2 ;  /* 0x0000000000027941 */ /* 0x000fea0003800200 */
.L_x_338:
[----:B------:R-:W-:-:S08]  /*3270*/  DMUL R34, R34, R12 ;  /* 0x0000000c22227228 */ /* 0x000fd00000000000 */
[-C--:B------:R-:W-:Y:S02]  /*3280*/  DFMA R22, R16, R34.reuse, R22 ;  /* 0x000000221016722b */ /* 0x080fe40000000016 */
[-C--:B------:R-:W-:Y:S02]  /*3290*/  DFMA R24, R14, R34.reuse, R24 ;  /* 0x000000220e18722b */ /* 0x080fe40000000018 */
[----:B------:R-:W-:Y:S01]  /*32a0*/  DFMA R26, R30, R34, R26 ;  /* 0x000000221e1a722b */ /* 0x000fe2000000001a */
[----:B------:R-:W-:Y:S10]  /*32b0*/  BRA `(.L_x_334) ;  /* 0x0000000400a87947 */ /* 0x000ff40003800000 */
.L_x_335:
[----:B------:R-:W-:Y:S02]  /*32c0*/  DMUL R32, R32, R32 ;  /* 0x0000002020207228 */ /* 0x000fe40000000000 */
[----:B------:R-:W-:-:S06]  /*32d0*/  DMUL R34, R36, R28 ;  /* 0x0000001c24227228 */ /* 0x000fcc0000000000 */
[----:B------:R-:W-:Y:S02]  /*32e0*/  DMUL R32, R32, 4 ;  /* 0x4010000020207828 */ /* 0x000fe40000000000 */
[----:B------:R-:W-:-:S08]  /*32f0*/  DMUL R34, R34, R28 ;  /* 0x0000001c22227228 */ /* 0x000fd00000000000 */
[----:B------:R-:W-:-:S14]  /*3300*/  DSETP.GEU.AND P0, PT, R32, R34, PT ;  /* 0x000000222000722a */ /* 0x000fdc0003f0e000 */
[----:B------:R-:W-:Y:S05]  /*3310*/  @!P0 BRA `(.L_x_340) ;  /* 0x0000000000dc8947 */ /* 0x000fea0003800000 */
        /* <DEDUP_REMOVED lines=55> */
.L_x_340:
        /* <DEDUP_REMOVED lines=24> */
.L_x_342:
[----:B------:R-:W-:Y:S05]  /*3810*/  BSYNC.RECONVERGENT B2 ;  /* 0x0000000000027941 */ /* 0x000fea0003800200 */
.L_x_341:
        /* <DEDUP_REMOVED lines=15> */
.L_x_344:
[----:B------:R-:W-:Y:S05]  /*3910*/  BSYNC.RECONVERGENT B2 ;  /* 0x0000000000027941 */ /* 0x000fea0003800200 */
.L_x_343:
[----:B------:R-:W-:-:S08]  /*3920*/  DMUL R34, R34, R12 ;  /* 0x0000000c22227228 */ /* 0x000fd00000000000 */
[-C--:B------:R-:W-:Y:S02]  /*3930*/  DFMA R22, R16, R34.reuse, R22 ;  /* 0x000000221016722b */ /* 0x080fe40000000016 */
[-C--:B------:R-:W-:Y:S02]  /*3940*/  DFMA R24, R14, R34.reuse, R24 ;  /* 0x000000220e18722b */ /* 0x080fe40000000018 */
[----:B------:R-:W-:-:S11]  /*3950*/  DFMA R26, R30, R34, R26 ;  /* 0x000000221e1a722b */ /* 0x000fd6000000001a */
.L_x_334:
[----:B------:R-:W-:Y:S05]  /*3960*/  BSYNC.RECONVERGENT B1 ;  /* 0x0000000000017941 */ /* 0x000fea0003800200 */
.L_x_333:
[----:B------:R-:W-:-:S13]  /*3970*/  ISETP.NE.AND P0, PT, R5, RZ, PT ;  /* 0x000000ff0500720c */ /* 0x000fda0003f05270 */
[----:B------:R-:W-:Y:S05]  /*3980*/  @P0 BRA `(.L_x_345) ;  /* 0xffffffe400f80947 */ /* 0x000fea000383ffff */
.L_x_328:
[----:B------:R-:W-:Y:S05]  /*3990*/  BSYNC B0 ;  /* 0x0000000000007941 */ /* 0x000fea0003800000 */
.L_x_308:
[----:B01----:R-:W3:Y:S04]  /*39a0*/  LDG.E.64 R2, desc[UR10][R20.64+0x30] ;  /* 0x0000300a14027981 */ /* 0x003ee8000c1e1b00 */
[----:B--2---:R-:W2:Y:S04]  /*39b0*/  LDG.E.64 R4, desc[UR10][R20.64+0x38] ;  /* 0x0000380a14047981 */ /* 0x004ea8000c1e1b00 */
[----:B------:R-:W5:Y:S04]  /*39c0*/  LDG.E.64 R6, desc[UR10][R20.64+0x40] ;  /* 0x0000400a14067981 */ /* 0x000f68000c1e1b00 */
[----:B------:R-:W-:Y:S04]  /*39d0*/  STG.E.64 desc[UR10][R20.64+0x48], R22 ;  /* 0x0000481614007986 */ /* 0x000fe8000c101b0a */
[----:B------:R-:W-:Y:S04]  /*39e0*/  STG.E.64 desc[UR10][R20.64+0x50], R24 ;  /* 0x0000501814007986 */ /* 0x000fe8000c101b0a */
[----:B------:R-:W-:Y:S01]  /*39f0*/  STG.E.64 desc[UR10][R20.64+0x58], R26 ;  /* 0x0000581a14007986 */ /* 0x000fe2000c101b0a */
[----:B---3--:R-:W-:-:S02]  /*3a00*/  DFMA R2, R22, 25000, R2 ;  /* 0x40d86a001602782b */ /* 0x008fc40000000002 */
[----:B--2---:R-:W-:-:S05]  /*3a10*/  DFMA R4, R24, 25000, R4 ;  /* 0x40d86a001804782b */ /* 0x004fca0000000004 */
[----:B------:R-:W-:Y:S01]  /*3a20*/  STG.E.64 desc[UR10][R20.64+0x30], R2 ;  /* 0x0000300214007986 */ /* 0x000fe2000c101b0a */
[----:B-----5:R-:W-:Y:S02]  /*3a30*/  DFMA R6, R26, 25000, R6 ;  /* 0x40d86a001a06782b */ /* 0x020fe40000000006 */
[----:B------:R-:W-:Y:S01]  /*3a40*/  DFMA R18, R2, 25000, R18 ;  /* 0x40d86a000212782b */ /* 0x000fe20000000012 */
[----:B------:R-:W-:Y:S01]  /*3a50*/  STG.E.64 desc[UR10][R20.64+0x38], R4 ;  /* 0x0000380414007986 */ /* 0x000fe2000c101b0a */
[----:B------:R-:W-:-:S03]  /*3a60*/  DFMA R8, R4, 25000, R8 ;  /* 0x40d86a000408782b */ /* 0x000fc60000000008 */
[----:B------:R-:W-:Y:S01]  /*3a70*/  STG.E.64 desc[UR10][R20.64+0x40], R6 ;  /* 0x0000400614007986 */ /* 0x000fe2000c101b0a */
[----:B------:R-:W-:-:S03]  /*3a80*/  DFMA R10, R6, 25000, R10 ;  /* 0x40d86a00060a782b */ /* 0x000fc6000000000a */
[----:B------:R-:W-:Y:S04]  /*3a90*/  STG.E.64 desc[UR10][R20.64+0x18], R18 ;  /* 0x0000181214007986 */ /* 0x000fe8000c101b0a */
[----:B------:R-:W-:Y:S04]  /*3aa0*/  STG.E.64 desc[UR10][R20.64+0x20], R8 ;  /* 0x0000200814007986 */ /* 0x000fe8000c101b0a */
[----:B------:R-:W-:Y:S01]  /*3ab0*/  STG.E.64 desc[UR10][R20.64+0x28], R10 ;  /* 0x0000280a14007986 */ /* 0x000fe2000c101b0a */
[----:B------:R-:W-:Y:S05]  /*3ac0*/  EXIT ;  /* 0x000000000000794d */ /* 0x000fea0003800000 */
        .weak           $__internal_4_$__cuda_sm20_dblrcp_rn_slowpath_v3
        .type           $__internal_4_$__cuda_sm20_dblrcp_rn_slowpath_v3,@function
        .size           $__internal_4_$__cuda_sm20_dblrcp_rn_slowpath_v3,($__internal_5_$__cuda_sm20_dsqrt_rn_f64_mediumpath_v1 - $__internal_4_$__cuda_sm20_dblrcp_rn_slowpath_v3)
$__internal_4_$__cuda_sm20_dblrcp_rn_slowpath_v3:
[----:B------:R-:W-:Y:S01]  /*3ad0*/  DSETP.GTU.AND P0, PT, |R6|, +INF , PT ;  /* 0x7ff000000600742a */ /* 0x000fe20003f0c200 */
[----:B------:R-:W-:-:S13]  /*3ae0*/  BSSY.RECONVERGENT B4, `(.L_x_346) ;  /* 0x0000022000047945 */ /* 0x000fda0003800200 */
        /* <DEDUP_REMOVED lines=22> */
.L_x_349:
[----:B------:R-:W-:-:S06]  /*3c50*/  DMUL R6, R6, 8.11296384146066816958e+31 ;  /* 0x4690000006067828 */ /* 0x000fcc0000000000 */
        /* <DEDUP_REMOVED lines=8> */
.L_x_347:
[----:B------:R-:W-:Y:S01]  /*3ce0*/  LOP3.LUT R35, R7, 0x80000, RZ, 0xfc, !PT ;  /* 0x0008000007237812 */ /* 0x000fe200078efcff */
[----:B------:R-:W-:-:S07]  /*3cf0*/  IMAD.MOV.U32 R34, RZ, RZ, R6 ;  /* 0x000000ffff227224 */ /* 0x000fce00078e0006 */
.L_x_348:
[----:B------:R-:W-:Y:S05]  /*3d00*/  BSYNC.RECONVERGENT B4 ;  /* 0x0000000000047941 */ /* 0x000fea0003800200 */
.L_x_346:
[----:B------:R-:W-:Y:S02]  /*3d10*/  IMAD.MOV.U32 R6, RZ, RZ, R4 ;  /* 0x000000ffff067224 */ /* 0x000fe400078e0004 */
[----:B------:R-:W-:-:S04]  /*3d20*/  IMAD.MOV.U32 R7, RZ, RZ, 0x0 ;  /* 0x00000000ff077424 */ /* 0x000fc800078e00ff */
[----:B------:R-:W-:Y:S05]  /*3d30*/  RET.REL.NODEC R6 `(_Z18ComputeForceKernelP4NodeP4BodyPibiiid) ;  /* 0xffffffc006b07950 */ /* 0x000fea0003c3ffff */
        .weak           $__internal_5_$__cuda_sm20_dsqrt_rn_f64_mediumpath_v1
        .type           $__internal_5_$__cuda_sm20_dsqrt_rn_f64_mediumpath_v1,@function
        .size           $__internal_5_$__cuda_sm20_dsqrt_rn_f64_mediumpath_v1,(.L_x_386 - $__internal_5_$__cuda_sm20_dsqrt_rn_f64_mediumpath_v1)
$__internal_5_$__cuda_sm20_dsqrt_rn_f64_mediumpath_v1:
[----:B------:R-:W-:Y:S01]  /*3d40*/  ISETP.GE.U32.AND P0, PT, R32, -0x3400000, PT ;  /* 0xfcc000002000780c */ /* 0x000fe20003f06070 */
[----:B------:R-:W-:Y:S01]  /*3d50*/  BSSY.RECONVERGENT B4, `(.L_x_350) ;  /* 0x0000026000047945 */ /* 0x000fe20003800200 */
[----:B------:R-:W-:Y:S02]  /*3d60*/  IMAD.MOV.U32 R32, RZ, RZ, R40 ;  /* 0x000000ffff207224 */ /* 0x000fe400078e0028 */
[----:B------:R-:W-:Y:S02]  /*3d70*/  IMAD.MOV.U32 R40, RZ, RZ, R4 ;  /* 0x000000ffff287224 */ /* 0x000fe400078e0004 */
[----:B------:R-:W-:-:S07]  /*3d80*/  IMAD.MOV.U32 R41, RZ, RZ, R7 ;  /* 0x000000ffff297224 */ /* 0x000fce00078e0007 */
        /* <DEDUP_REMOVED lines=9> */
.L_x_351:
[----:B------:R-:W-:-:S14]  /*3e20*/  DSETP.NE.AND P0, PT, R32, RZ, PT ;  /* 0x000000ff2000722a */ /* 0x000fdc0003f05000 */
[----:B------:R-:W-:Y:S05]  /*3e30*/  @!P0 BRA `(.L_x_353) ;  /* 0x0000000000588947 */ /* 0x000fea0003800000 */
[----:B------:R-:W-:-:S13]  /*3e40*/  ISETP.GE.AND P0, PT, R33, RZ, PT ;  /* 0x000000ff2100720c */ /* 0x000fda0003f06270 */
[----:B------:R-:W-:Y:S02]  /*3e50*/  @!P0 IMAD.MOV.U32 R34, RZ, RZ, 0x0 ;  /* 0x00000000ff228424 */ /* 0x000fe400078e00ff */
[----:B------:R-:W-:Y:S01]  /*3e60*/  @!P0 IMAD.MOV.U32 R35, RZ, RZ, -0x80000 ;  /* 0xfff80000ff238424 */ /* 0x000fe200078e00ff */
        /* <DEDUP_REMOVED lines=17> */
[----:B------:R-:W-:Y:S01]  /*3f80*/  VIADD R35, R35, 0xfcb00000 ;  /* 0xfcb0000023237836 */ /* 0x000fe20000000000 */
[----:B------:R-:W-:Y:S06]  /*3f90*/  BRA `(.L_x_352) ;  /* 0x0000000000047947 */ /* 0x000fec0003800000 */
.L_x_353:
[----:B------:R-:W-:-:S11]  /*3fa0*/  DADD R34, R32, R32 ;  /* 0x0000000020227229 */ /* 0x000fd60000000020 */
.L_x_352:
[----:B------:R-:W-:Y:S05]  /*3fb0*/  BSYNC.RECONVERGENT B4 ;  /* 0x0000000000047941 */ /* 0x000fea0003800200 */
.L_x_350:
[----:B------:R-:W-:Y:S02]  /*3fc0*/  IMAD.MOV.U32 R32, RZ, RZ, R6 ;  /* 0x000000ffff207224 */ /* 0x000fe400078e0006 */
[----:B------:R-:W-:Y:S02]  /*3fd0*/  IMAD.MOV.U32 R33, RZ, RZ, 0x0 ;  /* 0x00000000ff217424 */ /* 0x000fe400078e00ff */
[----:B------:R-:W-:Y:S02]  /*3fe0*/  IMAD.MOV.U32 R4, RZ, RZ, R34 ;  /* 0x000000ffff047224 */ /* 0x000fe400078e0022 */
[----:B------:R-:W-:Y:S01]  /*3ff0*/  IMAD.MOV.U32 R7, RZ, RZ, R35 ;  /* 0x000000ffff077224 */ /* 0x000fe200078e0023 */
[----:B------:R-:W-:Y:S06]  /*4000*/  RET.REL.NODEC R32 `(_Z18ComputeForceKernelP4NodeP4BodyPibiiid) ;  /* 0xffffffbc20fc7950 */ /* 0x000fec0003c3ffff */
.L_x_354:
        /* <DEDUP_REMOVED lines=15> */
.L_x_386:


//--------------------- .text._Z22ConstructOctTreeKernelP4NodeP4BodyS2_Pibiiii --------------------------
	.section	.text._Z22ConstructOctTreeKernelP4NodeP4BodyS2_Pibiiii,"ax",@progbits
	.align	128
        .global         _Z22ConstructOctTreeKernelP4NodeP4BodyS2_Pibiiii
        .type           _Z22ConstructOctTreeKernelP4NodeP4BodyS2_Pibiiii,@function
        .size           _Z22ConstructOctTreeKernelP4NodeP4BodyS2_Pibiiii,(.L_x_388 - _Z22ConstructOctTreeKernelP4NodeP4BodyS2_Pibiiii)
        .other          _Z22ConstructOctTreeKernelP4NodeP4BodyS2_Pibiiii,@"STO_CUDA_ENTRY STV_DEFAULT"
_Z22ConstructOctTreeKernelP4NodeP4BodyS2_Pibiiii:
.text._Z22ConstructOctTreeKernelP4NodeP4BodyS2_Pibiiii:
[----:B------:R-:W0:Y:S01]  /*0000*/  LDC R1, c[0x0][0x37c] ;  /* 0x0000df00ff017b82 */ /* 0x000e220000000800 */
[----:B------:R-:W1:Y:S01]  /*0010*/  S2R R2, SR_TID.X ;  /* 0x0000000000027919 */ /* 0x000e620000002100 */
[----:B------:R-:W1:Y:S02]  /*0020*/  LDCU UR4, c[0x0][0x3ac] ;  /* 0x00007580ff0477ac */ /* 0x000e640008000800 */
[----:B-1----:R-:W-:-:S13]  /*0030*/  ISETP.GE.AND P0, PT, R2, UR4, PT ;  /* 0x0000000402007c0c */ /* 0x002fda000bf06270 */
[----:B------:R-:W-:Y:S05]  /*0040*/  @P0 EXIT ;  /* 0x000000000000094d */ /* 0x000fea0003800000 */
[----:B------:R-:W1:Y:S01]  /*0050*/  LDCU.U8 UR4, c[0x0][0x3a0] ;  /* 0x00007400ff0477ac */ /* 0x000e620008000000 */
[----:B------:R-:W2:Y:S01]  /*0060*/  LDCU.64 UR6, c[0x0][0x398] ;  /* 0x00007300ff0677ac */ /* 0x000ea20008000a00 */
[----:B------:R-:W3:Y:S01]  /*0070*/  LDCU UR38, c[0x0][0x360] ;  /* 0x00006c00ff2677ac */ /* 0x000ee20008000800 */
[----:B------:R-:W4:Y:S01]  /*0080*/  LDCU.64 UR36, c[0x0][0x358] ;  /* 0x00006b00ff2477ac */ /* 0x000f220008000a00 */
[----:B------:R-:W0:Y:S01]  /*0090*/  LDCU UR40, c[0x0][0x3ac] ;  /* 0x00007580ff2877ac */ /* 0x000e220008000800 */
[----:B-1----:R-:W-:Y:S01]  /*00a0*/  UPRMT UR4, UR4, 0x8880, URZ ;  /* 0x0000888004047896 */ /* 0x002fe200080000ff */
[----:B--2---:R-:W-:Y:S01]  /*00b0*/  ISETP.NE.U32.AND P0, PT, RZ, UR6, PT ;  /* 0x00000006ff007c0c */ /* 0x004fe2000bf05070 */
[----:B------:R-:W1:Y:S03]  /*00c0*/  LDCU UR39, c[0x0][0x3ac] ;  /* 0x00007580ff2777ac */ /* 0x000e660008000800 */
[----:B------:R-:W-:-:S02]  /*00d0*/  ISETP.NE.AND.EX P0, PT, RZ, UR7, PT, P0 ;  /* 0x00000007ff007c0c */ /* 0x000fc4000bf05300 */
[----:B------:R-:W-:-:S13]  /*00e0*/  ISETP.NE.AND P1, PT, RZ, UR4, PT ;  /* 0x00000004ff007c0c */ /* 0x000fda000bf25270 */
[----:B01-34-:R-:W-:Y:S05]  /*00f0*/  @P1 BRA P0, `(.L_x_355) ;  /* 0x0000000000c81947 */ /* 0x01bfea0000000000 */
.L_x_356:
[----:B------:R-:W0:Y:S08]  /*0100*/  LDC.64 R8, c[0x0][0x388] ;  /* 0x0000e200ff087b82 */ /* 0x000e300000000a00 */
[----:B------:R-:W1:Y:S01]  /*0110*/  LDC.64 R12, c[0x0][0x390] ;  /* 0x0000e400ff0c7b82 */ /* 0x000e620000000a00 */
[----:B------:R-:W2:Y:S01]  /*0120*/  LDCU UR8, c[0x0][0x3a4] ;  /* 0x00007480ff0877ac */ /* 0x000ea20008000800 */
[----:B------:R-:W3:Y:S01]  /*0130*/  LDCU UR9, c[0x0][0x3a8] ;  /* 0x00007500ff0977ac */ /* 0x000ee20008000800 */
[----:B------:R-:W4:Y:S01]  /*0140*/  LDCU.64 UR4, c[0x0][0x380] ;  /* 0x00007000ff0477ac */ /* 0x000f220008000a00 */
[----:B------:R-:W5:Y:S01]  /*0150*/  LDCU.64 UR6, c[0x0][0x388] ;  /* 0x00007100ff0677ac */ /* 0x000f620008000a00 */
[----:B0-----:R-:W-:-:S05]  /*0160*/  IMAD.WIDE R8, R2, 0x60, R8 ;  /* 0x0000006002087825 */ /* 0x001fca00078e0208 */
[----:B------:R-:W3:Y:S04]  /*0170*/  LDG.E.64 R22, desc[UR36][R8.64] ;  /* 0x0000002408167981 */ /* 0x000ee8000c1e1b00 */
[----:B------:R-:W4:Y:S04]  /*0180*/  LDG.E.64 R24, desc[UR36][R8.64+0x8] ;  /* 0x0000082408187981 */ /* 0x000f28000c1e1b00 */
[----:B------:R-:W5:Y:S04]  /*0190*/  LDG.E.64 R26, desc[UR36][R8.64+0x10] ;  /* 0x00001024081a7981 */ /* 0x000f68000c1e1b00 */
        /* <DEDUP_REMOVED lines=8> */
[----:B------:R0:W5:Y:S01]  /*0220*/  LDG.E.64 R20, desc[UR36][R8.64+0x58] ;  /* 0x0000582408147981 */ /* 0x000162000c1e1b00 */
[----:B-1----:R-:W-:Y:S01]  /*0230*/  IMAD.WIDE R12, R2, 0x60, R12 ;  /* 0x00000060020c7825 */ /* 0x002fe200078e020c */
[----:B------:R-:W1:Y:S03]  /*0240*/  LDCU UR10, c[0x0][0x3b0] ;  /* 0x00007600ff0a77ac */ /* 0x000e660008000800 */
[----:B0-----:R-:W-:-:S02]  /*0250*/  IMAD.MOV.U32 R8, RZ, RZ, R2 ;  /* 0x000000ffff087224 */ /* 0x001fc400078e0002 */
[----:B------:R-:W-:-:S05]  /*0260*/  VIADD R2, R2, UR38 ;  /* 0x0000002602027c36 */ /* 0x000fca0008000000 */
[----:B------:R-:W-:Y:S01]  /*0270*/  ISETP.GE.AND P0, PT, R2, UR39, PT ;  /* 0x0000002702007c0c */ /* 0x000fe2000bf06270 */
[----:B--2---:R-:W-:Y:S01]  /*0280*/  IMAD.U32 R9, RZ, RZ, UR8 ;  /* 0x00000008ff097e24 */ /* 0x004fe2000f8e00ff */
[----:B---3--:R-:W-:Y:S04]  /*0290*/  STG.E.64 desc[UR36][R12.64], R22 ;  /* 0x000000160c007986 */ /* 0x008fe8000c101b24 */
[----:B----4-:R-:W-:Y:S04]  /*02a0*/  STG.E.64 desc[UR36][R12.64+0x8], R24 ;  /* 0x000008180c007986 */ /* 0x010fe8000c101b24 */
[----:B-----5:R-:W-:Y:S04]  /*02b0*/  STG.E.64 desc[UR36][R12.64+0x10], R26 ;  /* 0x0000101a0c007986 */ /* 0x020fe8000c101b24 */
[----:B------:R-:W-:Y:S04]  /*02c0*/  STG.E.64 desc[UR36][R12.64+0x18], R28 ;  /* 0x0000181c0c007986 */ /* 0x000fe8000c101b24 */
[----:B------:R-:W-:Y:S04]  /*02d0*/  STG.E.64 desc[UR36][R12.64+0x20], R30 ;  /* 0x0000201e0c007986 */ /* 0x000fe8000c101b24 */
[----:B------:R-:W-:Y:S04]  /*02e0*/  STG.E.64 desc[UR36][R12.64+0x40], R14 ;  /* 0x0000400e0c007986 */ /* 0x000fe8000c101b24 */
[----:B------:R-:W-:Y:S04]  /*02f0*/  STG.E.64 desc[UR36][R12.64+0x50], R18 ;  /* 0x000050120c007986 */ /* 0x000fe8000c101b24 */
[----:B------:R0:W-:Y:S04]  /*0300*/  STG.E.64 desc[UR36][R12.64+0x28], R4 ;  /* 0x000028040c007986 */ /* 0x0001e8000c101b24 */
[----:B------:R2:W-:Y:S04]  /*0310*/  STG.E.64 desc[UR36][R12.64+0x30], R6 ;  /* 0x000030060c007986 */ /* 0x0005e8000c101b24 */
[----:B------:R3:W-:Y:S04]  /*0320*/  STG.E.64 desc[UR36][R12.64+0x38], R10 ;  /* 0x0000380a0c007986 */ /* 0x0007e8000c101b24 */
[----:B------:R4:W-:Y:S01]  /*0330*/  STG.E.64 desc[UR36][R12.64+0x48], R16 ;  /* 0x000048100c007986 */ /* 0x0009e2000c101b24 */
[----:B0-----:R-:W-:-:S03]  /*0340*/  IMAD.U32 R4, RZ, RZ, UR4 ;  /* 0x00000004ff047e24 */ /* 0x001fc6000f8e00ff */
[----:B------:R0:W-:Y:S01]  /*0350*/  STG.E.64 desc[UR36][R12.64+0x58], R20 ;  /* 0x000058140c007986 */ /* 0x0001e2000c101b24 */
[----:B------:R-:W-:Y:S02]  /*0360*/  IMAD.U32 R5, RZ, RZ, UR5 ;  /* 0x00000005ff057e24 */ /* 0x000fe4000f8e00ff */
[----:B--2---:R-:W-:Y:S02]  /*0370*/  IMAD.U32 R6, RZ, RZ, UR6 ;  /* 0x00000006ff067e24 */ /* 0x004fe4000f8e00ff */
[----:B------:R-:W-:Y:S02]  /*0380*/  IMAD.U32 R7, RZ, RZ, UR7 ;  /* 0x00000007ff077e24 */ /* 0x000fe4000f8e00ff */
[----:B---3--:R-:W-:Y:S02]  /*0390*/  IMAD.U32 R10, RZ, RZ, UR9 ;  /* 0x00000009ff0a7e24 */ /* 0x008fe4000f8e00ff */
[----:B-1----:R-:W-:Y:S01]  /*03a0*/  IMAD.U32 R11, RZ, RZ, UR10 ;  /* 0x0000000aff0b7e24 */ /* 0x002fe2000f8e00ff */
[----:B----4-:R-:W-:-:S02]  /*03b0*/  P2R R16, PR, RZ, 0x1 ;  /* 0x00000001ff107803 */ /* 0x010fc40000000000 */
[----:B0-----:R-:W-:Y:S01]  /*03c0*/  MOV R20, 0x3f0 ;  /* 0x000003f000147802 */ /* 0x001fe20000000f00 */
[----:B------:R-:W-:-:S07]  /*03d0*/  IMAD.MOV.U32 R21, RZ, RZ, 0x0 ;  /* 0x00000000ff157424 */ /* 0x000fce00078e00ff */
[----:B------:R-:W-:Y:S05]  /*03e0*/  CALL.REL.NOINC `($_Z22ConstructOctTreeKernelP4NodeP4BodyS2_Pibiiii$_Z10InsertBodyP4NodeP4Bodyiiii) ;  /* 0x0000000000dc7944 */ /* 0x000fea0003c00000 */
[----:B------:R-:W-:-:S13]  /*03f0*/  ISETP.NE.AND P6, PT, R16, RZ, PT ;  /* 0x000000ff1000720c */ /* 0x000fda0003fc5270 */
[----:B------:R-:W-:Y:S05]  /*0400*/  @!P6 BRA `(.L_x_356) ;  /* 0xfffffffc003ce947 */ /* 0x000fea000383ffff */
[----:B------:R-:W-:Y:S05]  /*0410*/  EXIT ;  /* 0x000000000000794d */ /* 0x000fea0003800000 */
.L_x_355:
[----:B------:R-:W0:Y:S08]  /*0420*/  LDC.64 R8, c[0x0][0x398] ;  /* 0x0000e600ff087b82 */ /* 0x000e300000000a00 */
[----:B------:R-:W1:Y:S08]  /*0430*/  LDC.64 R4, c[0x0][0x388] ;  /* 0x0000e200ff047b82 */ /* 0x000e700000000a00 */
[----:B------:R-:W2:Y:S01]  /*0440*/  LDC.64 R24, c[0x0][0x390] ;  /* 0x0000e400ff187b82 */ /* 0x000ea20000000a00 */
[----:B------:R-:W3:Y:S01]  /*0450*/  LDCU UR8, c[0x0][0x3a4] ;  /* 0x00007480ff0877ac */ /* 0x000ee20008000800 */
[----:B------:R-:W4:Y:S01]  /*0460*/  LDCU UR9, c[0x0][0x3a8] ;  /* 0x00007500ff0977ac */ /* 0x000f220008000800 */
[----:B0-----:R-:W-:Y:S01]  /*0470*/  IMAD.WIDE R8, R2, 0x4, R8 ;  /* 0x0000000402087825 */ /* 0x001fe200078e0208 */
[----:B------:R-:W0:Y:S01]  /*0480*/  LDCU.64 UR4, c[0x0][0x380] ;  /* 0x00007000ff0477ac */ /* 0x000e220008000a00 */
[----:B------:R-:W5:Y:S04]  /*0490*/  LDCU.64 UR6, c[0x0][0x388] ;  /* 0x00007100ff0677ac */ /* 0x000f680008000a00 */
[----:B------:R-:W1:Y:S02]  /*04a0*/  LDG.E R8, desc[UR36][R8.64] ;  /* 0x0000002408087981 */ /* 0x000e64000c1e1900 */
[----:B-1----:R-:W-:-:S05]  /*04b0*/  IMAD.WIDE R4, R8, 0x60, R4 ;  /* 0x0000006008047825 */ /* 0x002fca00078e0204 */
        /* <DEDUP_REMOVED lines=12> */
[C---:B--2---:R-:W-:Y:S01]  /*0580*/  IMAD.WIDE R24, R2.reuse, 0x60, R24 ;  /* 0x0000006002187825 */ /* 0x044fe200078e0218 */
[----:B------:R-:W1:Y:S03]  /*0590*/  LDCU UR10, c[0x0][0x3b0] ;  /* 0x00007600ff0a77ac */ /* 0x000e660008000800 */
[----:B------:R-:W-:-:S05]  /*05a0*/  VIADD R2, R2, UR38 ;  /* 0x0000002602027c36 */ /* 0x000fca0008000000 */
[----:B------:R-:W-:Y:S01]  /*05b0*/  ISETP.GE.AND P0, PT, R2, UR40, PT ;  /* 0x0000002802007c0c */ /* 0x000fe2000bf06270 */
[----:B0-----:R-:W-:Y:S02]  /*05c0*/  IMAD.U32 R4, RZ, RZ, UR4 ;  /* 0x00000004ff047e24 */ /* 0x001fe4000f8e00ff */
[----:B------:R-:W-:Y:S02]  /*05d0*/  IMAD.U32 R5, RZ, RZ, UR5 ;  /* 0x00000005ff057e24 */ /* 0x000fe4000f8e00ff */
[----:B---3--:R-:W-:Y:S01]  /*05e0*/  IMAD.U32 R9, RZ, RZ, UR8 ;  /* 0x00000008ff097e24 */ /* 0x008fe2000f8e00ff */
[----:B----4-:R-:W-:Y:S04]  /*05f0*/  STG.E.64 desc[UR36][R24.64+0x8], R26 ;  /* 0x0000081a18007986 */ /* 0x010fe8000c101b24 */
[----:B-----5:R-:W-:Y:S04]  /*0600*/  STG.E.64 desc[UR36][R24.64+0x10], R28 ;  /* 0x0000101c18007986 */ /* 0x020fe8000c101b24 */
[----:B------:R-:W-:Y:S04]  /*0610*/  STG.E.64 desc[UR36][R24.64+0x18], R30 ;  /* 0x0000181e18007986 */ /* 0x000fe8000c101b24 */
[----:B------:R-:W-:Y:S04]  /*0620*/  STG.E.64 desc[UR36][R24.64+0x20], R32 ;  /* 0x0000202018007986 */ /* 0x000fe8000c101b24 */
        /* <DEDUP_REMOVED lines=8> */
[----:B0-----:R-:W-:Y:S01]  /*06b0*/  MOV R20, 0x730 ;  /* 0x0000073000147802 */ /* 0x001fe20000000f00 */
[----:B------:R-:W-:-:S02]  /*06c0*/  IMAD.MOV.U32 R21, RZ, RZ, 0x0 ;  /* 0x00000000ff157424 */ /* 0x000fc400078e00ff */
[----:B--2---:R-:W-:Y:S02]  /*06d0*/  IMAD.U32 R6, RZ, RZ, UR6 ;  /* 0x00000006ff067e24 */ /* 0x004fe4000f8e00ff */
[----:B------:R-:W-:Y:S02]  /*06e0*/  IMAD.U32 R7, RZ, RZ, UR7 ;  /* 0x00000007ff077e24 */ /* 0x000fe4000f8e00ff */
[----:B---3--:R-:W-:Y:S02]  /*06f0*/  IMAD.U32 R10, RZ, RZ, UR9 ;  /* 0x00000009ff0a7e24 */ /* 0x008fe4000f8e00ff */
[----:B-1----:R-:W-:Y:S01]  /*0700*/  IMAD.U32 R11, RZ, RZ, UR10 ;  /* 0x0000000aff0b7e24 */ /* 0x002fe2000f8e00ff */
[----:B----4-:R-:W-:-:S07]  /*0710*/  P2R R16, PR, RZ, 0x1 ;  /* 0x00000001ff107803 */ /* 0x010fce0000000000 */
[----:B------:R-:W-:Y:S05]  /*0720*/  CALL.REL.NOINC `($_Z22ConstructOctTreeKernelP4NodeP4BodyS2_Pibiiii$_Z10InsertBodyP4NodeP4Bodyiiii) ;  /* 0x00000000000c7944 */ /* 0x000fea0003c00000 */
[----:B------:R-:W-:-:S13]  /*0730*/  ISETP.NE.AND P6, PT, R16, RZ, PT ;  /* 0x000000ff1000720c */ /* 0x000fda0003fc5270 */
[----:B------:R-:W-:Y:S05]  /*0740*/  @!P6 BRA `(.L_x_355) ;  /* 0xfffffffc0034e947 */ /* 0x000fea000383ffff */
[----:B------:R-:W-:Y:S05]  /*0750*/  EXIT ;  /* 0x000000000000794d */ /* 0x000fea0003800000 */
        .type           $_Z22ConstructOctTreeKernelP4NodeP4BodyS2_Pibiiii$_Z10InsertBodyP4NodeP4Bodyiiii,@function
        .size           $_Z22ConstructOctTreeKernelP4NodeP4BodyS2_Pibiiii$_Z10InsertBodyP4NodeP4Bodyiiii,($__internal_6_$__cuda_sm20_dblrcp_rn_slowpath_v3 - $_Z22ConstructOctTreeKernelP4NodeP4BodyS2_Pibiiii$_Z10InsertBodyP4NodeP4Bodyiiii)
$_Z22ConstructOctTreeKernelP4NodeP4BodyS2_Pibiiii$_Z10InsertBodyP4NodeP4Bodyiiii:
[----:B------:R-:W-:-:S05]  /*0760*/  VIADD R1, R1, 0xffffff88 ;  /* 0xffffff8801017836 */ /* 0x000fca0000000000 */
[----:B------:R-:W-:Y:S04]  /*0770*/  STL [R1+0x70], R55 ;  /* 0x0000703701007387 */ /* 0x000fe80000100800 */
        /* <DEDUP_REMOVED lines=18> */
[----:B------:R0:W-:Y:S04]  /*08a0*/  STL [R1+0xc], R18 ;  /* 0x00000c1201007387 */ /* 0x0001e80000100800 */
[----:B------:R1:W-:Y:S04]  /*08b0*/  STL [R1+0x8], R17 ;  /* 0x0000081101007387 */ /* 0x0003e80000100800 */
[----:B------:R2:W-:Y:S01]  /*08c0*/  STL [R1+0x4], R16 ;  /* 0x0000041001007387 */ /* 0x0005e20000100800 */
[----:B0-----:R-:W0:Y:S05]  /*08d0*/  BMOV.32.CLEAR R18, B8 ;  /* 0x0000000008127355 */ /* 0x001e2a0000100000 */
[----:B-1----:R-:W1:Y:S05]  /*08e0*/  BMOV.32.CLEAR R17, B7 ;  /* 0x0000000007117355 */ /* 0x002e6a0000100000 */
[----:B--2---:R-:W2:Y:S05]  /*08f0*/  BMOV.32.CLEAR R16, B6 ;  /* 0x0000000006107355 */ /* 0x004eaa0000100000 */
[----:B------:R-:W-:Y:S01]  /*0900*/  BSSY B8, `(.L_x_357) ;  /* 0x00001f2000087945 */ /* 0x000fe20003800000 */
[----:B------:R3:W-:Y:S04]  /*0910*/  STL [R1+0x40], R31 ;  /* 0x0000401f01007387 */ /* 0x0007e80000100800 */
[----:B------:R4:W-:Y:S04]  /*0920*/  STL [R1+0x3c], R30 ;  /* 0x00003c1e01007387 */ /* 0x0009e80000100800 */
[----:B------:R5:W-:Y:S01]  /*0930*/  STL [R1+0x38], R29 ;  /* 0x0000381d01007387 */ /* 0x000be20000100800 */
[----:B---3--:R-:W-:-:S03]  /*0940*/  IMAD.MOV.U32 R31, RZ, RZ, R5 ;  /* 0x000000ffff1f7224 */ /* 0x008fc600078e0005 */
[----:B------:R3:W-:Y:S01]  /*0950*/  STL [R1+0x34], R28 ;  /* 0x0000341c01007387 */ /* 0x0007e20000100800 */
[----:B----4-:R-:W-:-:S03]  /*0960*/  IMAD.MOV.U32 R30, RZ, RZ, R4 ;  /* 0x000000ffff1e7224 */ /* 0x010fc600078e0004 */
[----:B------:R4:W-:Y:S01]  /*0970*/  STL [R1+0x1c], R22 ;  /* 0x00001c1601007387 */ /* 0x0009e20000100800 */
[----:B-----5:R-:W-:-:S03]  /*0980*/  IMAD.MOV.U32 R29, RZ, RZ, R7 ;  /* 0x000000ffff1d7224 */ /* 0x020fc600078e0007 */
[----:B------:R5:W-:Y:S01]  /*0990*/  STL [R1+0x10], R19 ;  /* 0x0000101301007387 */ /* 0x000be20000100800 */
[----:B---3--:R-:W-:-:S03]  /*09a0*/  IMAD.MOV.U32 R28, RZ, RZ, R6 ;  /* 0x000000ffff1c7224 */ /* 0x008fc600078e0006 */
[----:B------:R3:W-:Y:S01]  /*09b0*/  STL [R1], R2 ;  /* 0x0000000201007387 */ /* 0x0007e20000100800 */
[----:B----4-:R-:W-:Y:S02]  /*09c0*/  IMAD.MOV.U32 R22, RZ, RZ, R10 ;  /* 0x000000ffff167224 */ /* 0x010fe400078e000a */
[----:B-----5:R-:W-:Y:S02]  /*09d0*/  IMAD.MOV.U32 R19, RZ, RZ, R11 ;  /* 0x000000ffff137224 */ /* 0x020fe400078e000b */
[----:B---3--:R-:W-:Y:S01]  /*09e0*/  IMAD.MOV.U32 R2, RZ, RZ, R8 ;  /* 0x000000ffff027224 */ /* 0x008fe200078e0008 */
[----:B------:R-:W3:Y:S01]  /*09f0*/  LDC.64 R36, c[0x0][0x358] ;  /* 0x0000d600ff247b82 */ /* 0x000ee20000000a00 */
[----:B------:R-:W-:Y:S05]  /*0a00*/  YIELD ;  /* 0x0000000000007946 */ /* 0x000fea0003800000 */
[----:B------:R-:W-:Y:S01]  /*0a10*/  IMAD.WIDE R26, R9, 0x68, R30 ;  /* 0x00000068091a7825 */ /* 0x000fe200078e021e */
[----:B---3--:R-:W-:-:S02]  /*0a20*/  R2UR UR4, R36 ;  /* 0x00000000240472ca */ /* 0x008fc400000e0000 */
[----:B------:R-:W-:-:S13]  /*0a30*/  R2UR UR5, R37 ;  /* 0x00000000250572ca */ /* 0x000fda00000e0000 */
[----:B------:R-:W3:Y:S01]  /*0a40*/  LDG.E.U8 R0, desc[UR4][R26.64] ;  /* 0x000000041a007981 */ /* 0x000ee2000c1e1100 */
[----:B------:R-:W-:Y:S01]  /*0a50*/  BSSY.RELIABLE B6, `(.L_x_358) ;  /* 0x0000163000067945 */ /* 0x000fe20003800100 */
[----:B---3--:R-:W-:-:S13]  /*0a60*/  ISETP.NE.AND P0, PT, R0, RZ, PT ;  /* 0x000000ff0000720c */ /* 0x008fda0003f05270 */
[----:B012---:R-:W-:Y:S05]  /*0a70*/  @!P0 BRA `(.L_x_359) ;  /* 0x0000001400808947 */ /* 0x007fea0003800000 */
[----:B------:R-:W-:Y:S02]  /*0a80*/  R2UR UR4, R36 ;  /* 0x00000000240472ca */ /* 0x000fe400000e0000 */
[----:B------:R-:W-:-:S13]  /*0a90*/  R2UR UR5, R37 ;  /* 0x00000000250572ca */ /* 0x000fda00000e0000 */
[----:B------:R-:W2:Y:S02]  /*0aa0*/  LDG.E R0, desc[UR4][R26.64+0xc] ;  /* 0x00000c041a007981 */ /* 0x000ea4000c1e1900 */
[----:B--2---:R-:W-:-:S13]  /*0ab0*/  ISETP.NE.AND P0, PT, R0, RZ, PT ;  /* 0x000000ff0000720c */ /* 0x004fda0003f05270 */
[----:B------:R-:W-:Y:S05]  /*0ac0*/  @!P0 BREAK.RELIABLE B6 ;  /* 0x0000000000068942 */ /* 0x000fea0003800100 */
[----:B------:R-:W-:Y:S05]  /*0ad0*/  @P0 BRA `(.L_x_360) ;  /* 0x0000000000500947 */ /* 0x000fea0003800000 */
[----:B------:R-:W-:Y:S01]  /*0ae0*/  R2UR UR4, R36 ;  /* 0x00000000240472ca */ /* 0x000fe200000e0000 */
[----:B------:R-:W-:Y:S01]  /*0af0*/  IMAD.MOV.U32 R3, RZ, RZ, 0x1 ;  /* 0x00000001ff037424 */ /* 0x000fe200078e00ff */
[C---:B------:R-:W-:Y:S01]  /*0b00*/  R2UR UR5, R37.reuse ;  /* 0x00000000250572ca */ /* 0x040fe200000e0000 */
[----:B------:R-:W-:Y:S01]  /*0b10*/  IMAD.WIDE R28, R2, 0x60, R28 ;  /* 0x00000060021c7825 */ /* 0x000fe200078e021c */
[C---:B------:R-:W-:Y:S02]  /*0b20*/  R2UR UR6, R36.reuse ;  /* 0x00000000240672ca */ /* 0x040fe400000e0000 */
[C---:B------:R-:W-:Y:S02]  /*0b30*/  R2UR UR7, R37.reuse ;  /* 0x00000000250772ca */ /* 0x040fe400000e0000 */
[----:B------:R-:W-:Y:S02]  /*0b40*/  R2UR UR8, R36 ;  /* 0x00000000240872ca */ /* 0x000fe400000e0000 */
[----:B------:R-:W-:-:S02]  /*0b50*/  R2UR UR9, R37 ;  /* 0x00000000250972ca */ /* 0x000fc400000e0000 */
[----:B------:R-:W-:Y:S02]  /*0b60*/  R2UR UR10, R36 ;  /* 0x00000000240a72ca */ /* 0x000fe400000e0000 */
[----:B------:R-:W-:Y:S01]  /*0b70*/  R2UR UR11, R37 ;  /* 0x00000000250b72ca */ /* 0x000fe200000e0000 */
[----:B------:R0:W-:Y:S04]  /*0b80*/  STG.E.64 desc[UR4][R26.64+0x8], R2 ;  /* 0x000008021a007986 */ /* 0x0001e8000c101b04 */
[----:B------:R-:W2:Y:S04]  /*0b90*/  LDG.E.64 R4, desc[UR6][R28.64+0x18] ;  /* 0x000018061c047981 */ /* 0x000ea8000c1e1b00 */
[----:B------:R-:W3:Y:S04]  /*0ba0*/  LDG.E.64 R6, desc[UR8][R28.64+0x20] ;  /* 0x000020081c067981 */ /* 0x000ee8000c1e1b00 */
[----:B------:R-:W4:Y:S04]  /*0bb0*/  LDG.E.64 R8, desc[UR10][R28.64+0x28] ;  /* 0x0000280a1c087981 */ /* 0x000f28000c1e1b00 */
[----:B--2---:R1:W-:Y:S04]  /*0bc0*/  STG.E.64 desc[UR4][R26.64+0x10], R4 ;  /* 0x000010041a007986 */ /* 0x0043e8000c101b04 */
[----:B---3--:R1:W-:Y:S04]  /*0bd0*/  STG.E.64 desc[UR6][R26.64+0x18], R6 ;  /* 0x000018061a007986 */ /* 0x0083e8000c101b06 */
[----:B----4-:R1:W-:Y:S04]  /*0be0*/  STG.E.64 desc[UR8][R26.64+0x20], R8 ;  /* 0x000020081a007986 */ /* 0x0103e8000c101b08 */
[----:B0-----:R-:W2:Y:S04]  /*0bf0*/  LDG.E.64 R2, desc[UR10][R28.64+0x8] ;  /* 0x0000080a1c027981 */ /* 0x001ea8000c1e1b00 */
[----:B--2---:R1:W-:Y:S01]  /*0c00*/  STG.E.64 desc[UR4][R26.64+0x28], R2 ;  /* 0x000028021a007986 */ /* 0x0043e2000c101b04 */
[----:B------:R-:W-:Y:S05]  /*0c10*/  BRA `(.L_x_361) ;  /* 0x0000001c00007947 */ /* 0x000fea0003800000 */
.L_x_360:
[----:B------:R-:W-:-:S13]  /*0c20*/  ISETP.GE.AND P0, PT, R0, 0x1, PT ;  /* 0x000000010000780c */ /* 0x000fda0003f06270 */
[----:B------:R-:W-:Y:S05]  /*0c30*/  @!P0 BRA `(.L_x_359) ;  /* 0x0000001400108947 */ /* 0x000fea0003800000 */
[----:B------:R-:W-:-:S13]  /*0c40*/  ISETP.GE.AND P0, PT, R9, R19, PT ;  /* 0x000000130900720c */ /* 0x000fda0003f06270 */
[----:B------:R-:W-:Y:S05]  /*0c50*/  @P0 BREAK.RELIABLE B6 ;  /* 0x0000000000060942 */ /* 0x000fea0003800100 */
[----:B------:R-:W-:Y:S05]  /*0c60*/  @P0 BRA `(.L_x_361) ;  /* 0x0000001800ec0947 */ /* 0x000fea0003800000 */
[----:B------:R-:W-:Y:S01]  /*0c70*/  R2UR UR4, R36 ;  /* 0x00000000240472ca */ /* 0x000fe200000e0000 */
[----:B------:R-:W-:Y:S01]  /*0c80*/  IMAD.MOV.U32 R9, RZ, RZ, 0x8 ;  /* 0x00000008ff097424 */ /* 0x000fe200078e00ff */
[C---:B------:R-:W-:Y:S01]  /*0c90*/  R2UR UR5, R37.reuse ;  /* 0x00000000250572ca */ /* 0x040fe200000e0000 */
[----:B------:R-:W-:Y:S01]  /*0ca0*/  IMAD.WIDE R4, R22, 0x68, R30 ;  /* 0x0000006816047825 */ /* 0x000fe200078e021e */
[----:B------:R-:W-:Y:S02]  /*0cb0*/  R2UR UR6, R36 ;  /* 0x00000000240672ca */ /* 0x000fe400000e0000 */
[----:B------:R-:W-:-:S09]  /*0cc0*/  R2UR UR7, R37 ;  /* 0x00000000250772ca */ /* 0x000fd200000e0000 */
[----:B------:R0:W-:Y:S04]  /*0cd0*/  STG.E.U8 desc[UR4][R26.64], RZ ;  /* 0x000000ff1a007986 */ /* 0x0001e8000c101104 */
[----:B------:R-:W2:Y:S02]  /*0ce0*/  ATOMG.E.ADD.STRONG.GPU PT, R9, desc[UR6][R4.64+-0x5c], R9 ;  /* 0xffffa409040979a8 */ /* 0x000ea400081ef106 */
[----:B--2---:R-:W-:-:S05]  /*0cf0*/  VIADD R3, R9, 0x7 ;  /* 0x0000000709037836 */ /* 0x004fca0000000000 */
[----:B------:R-:W-:-:S13]  /*0d00*/  ISETP.GE.AND P0, PT, R3, R22, PT ;  /* 0x000000160300720c */ /* 0x000fda0003f06270 */
[----:B------:R-:W-:Y:S05]  /*0d10*/  @P0 BREAK.RELIABLE B6 ;  /* 0x0000000000060942 */ /* 0x000fea0003800100 */
[----:B0-----:R-:W-:Y:S05]  /*0d20*/  @P0 BRA `(.L_x_361) ;  /* 0x0000001800bc0947 */ /* 0x001fea0003800000 */
[----:B------:R-:W-:Y:S02]  /*0d30*/  R2UR UR4, R36 ;  /* 0x00000000240472ca */ /* 0x000fe400000e0000 */
[----:B------:R-:W-:-:S13]  /*0d40*/  R2UR UR5, R37 ;  /* 0x00000000250572ca */ /* 0x000fda00000e0000 */
[----:B------:R-:W2:Y:S01]  /*0d50*/  LDG.E R8, desc[UR4][R26.64+0x8] ;  /* 0x000008041a087981 */ /* 0x000ea2000c1e1900 */
[C---:B------:R-:W-:Y:S01]  /*0d60*/  R2UR UR30, R36.reuse ;  /* 0x00000000241e72ca */ /* 0x040fe200000e0000 */
[----:B------:R-:W-:Y:S01]  /*0d70*/  IMAD.MOV.U32 R4, RZ, RZ, R28 ;  /* 0x000000ffff047224 */ /* 0x000fe200078e001c */
[C---:B------:R-:W-:Y:S01]  /*0d80*/  R2UR UR31, R37.reuse ;  /* 0x00000000251f72ca */ /* 0x040fe200000e0000 */
[----:B------:R-:W-:Y:S01]  /*0d90*/  IMAD.MOV.U32 R5, RZ, RZ, R29 ;  /* 0x000000ffff057224 */ /* 0x000fe200078e001d */
[C---:B------:R-:W-:Y:S01]  /*0da0*/  R2UR UR28, R36.reuse ;  /* 0x00000000241c72ca */ /* 0x040fe200000e0000 */
[----:B------:R-:W-:Y:S01]  /*0db0*/  IMAD.MOV.U32 R3, RZ, RZ, -0x1 ;  /* 0xffffffffff037424 */ /* 0x000fe200078e00ff */
[----:B------:R-:W-:Y:S01]  /*0dc0*/  R2UR UR29, R37 ;  /* 0x00000000251d72ca */ /* 0x000fe200000e0000 */
[----:B------:R-:W-:Y:S01]  /*0dd0*/  IMAD.MOV.U32 R0, RZ, RZ, 0x1 ;  /* 0x00000001ff007424 */ /* 0x000fe200078e00ff */
[----:B------:R-:W-:Y:S01]  /*0de0*/  R2UR UR8, R36 ;  /* 0x00000000240872ca */ /* 0x000fe200000e0000 */
[----:B------:R-:W-:Y:S01]  /*0df0*/  IMAD.WIDE R44, R9, 0x68, R30 ;  /* 0x00000068092c7825 */ /* 0x000fe200078e021e */
[----:B------:R-:W-:-:S02]  /*0e00*/  R2UR UR9, R37 ;  /* 0x00000000250972ca */ /* 0x000fc400000e0000 */
[C---:B------:R-:W-:Y:S01]  /*0e10*/  R2UR UR6, R36.reuse ;  /* 0x00000000240672ca */ /* 0x040fe200000e0000 */
[----:B------:R-:W-:Y:S01]  /*0e20*/  IMAD.MOV.U32 R46, RZ, RZ, -0x1 ;  /* 0xffffffffff2e7424 */ /* 0x000fe200078e00ff */
[C---:B------:R-:W-:Y:S01]  /*0e30*/  R2UR UR7, R37.reuse ;  /* 0x00000000250772ca */ /* 0x040fe200000e0000 */
[----:B------:R-:W-:Y:S01]  /*0e40*/  IMAD.MOV.U32 R47, RZ, RZ, RZ ;  /* 0x000000ffff2f7224 */ /* 0x000fe200078e00ff */
[C---:B------:R-:W-:Y:S01]  /*0e50*/  R2UR UR26, R36.reuse ;  /* 0x00000000241a72ca */ /* 0x040fe200000e0000 */
[----:B------:R-:W-:Y:S01]  /*0e60*/  STG.E desc[UR30][R26.64+0x4], R9 ;  /* 0x000004091a007986 */ /* 0x000fe2000c10191e */
[C---:B------:R-:W-:Y:S02]  /*0e70*/  R2UR UR27, R37.reuse ;  /* 0x00000000251b72ca */ /* 0x040fe400000e0000 */
[----:B------:R-:W-:Y:S02]  /*0e80*/  R2UR UR24, R36 ;  /* 0x00000000241872ca */ /* 0x000fe400000e0000 */
[----:B------:R-:W-:-:S02]  /*0e90*/  R2UR UR25, R37 ;  /* 0x00000000251972ca */ /* 0x000fc400000e0000 */
[C---:B------:R-:W-:Y:S02]  /*0ea0*/  R2UR UR22, R36.reuse ;  /* 0x00000000241672ca */ /* 0x040fe400000e0000 */
[C---:B------:R-:W-:Y:S02]  /*0eb0*/  R2UR UR23, R37.reuse ;  /* 0x00000000251772ca */ /* 0x040fe400000e0000 */
[C---:B------:R-:W-:Y:S02]  /*0ec0*/  R2UR UR10, R36.reuse ;  /* 0x00000000240a72ca */ /* 0x040fe400000e0000 */
        /* <DEDUP_REMOVED lines=9> */
[----:B------:R-:W-:Y:S02]  /*0f60*/  R2UR UR20, R36 ;  /* 0x00000000241472ca */ /* 0x000fe400000e0000 */
[----:B------:R-:W-:Y:S01]  /*0f70*/  R2UR UR21, R37 ;  /* 0x00000000251572ca */ /* 0x000fe200000e0000 */
[----:B------:R-:W-:Y:S04]  /*0f80*/  STG.E desc[UR28][R26.64+0x8], R3 ;  /* 0x000008031a007986 */ /* 0x000fe8000c10191c */
[----:B------:R-:W3:Y:S04]  /*0f90*/  LDG.E.64 R6, desc[UR26][R26.64+0x10] ;  /* 0x0000101a1a067981 */ /* 0x000ee8000c1e1b00 */
[----:B------:R-:W4:Y:S04]  /*0fa0*/  LDG.E.64 R40, desc[UR24][R26.64+0x18] ;  /* 0x000018181a287981 */ /* 0x000f28000c1e1b00 */
[----:B------:R-:W5:Y:S01]  /*0fb0*/  LDG.E.64 R38, desc[UR22][R26.64+0x20] ;  /* 0x000020161a267981 */ /* 0x000f62000c1e1b00 */
[----:B--2---:R-:W-:-:S05]  /*0fc0*/  IMAD.WIDE R10, R8, 0x60, R4 ;  /* 0x00000060080a7825 */ /* 0x004fca00078e0204 */
[----:B------:R-:W2:Y:S04]  /*0fd0*/  LDG.E.64 R32, desc[UR4][R10.64+0x18] ;  /* 0x000018040a207981 */ /* 0x000ea8000c1e1b00 */
[----:B------:R-:W2:Y:S04]  /*0fe0*/  LDG.E.64 R34, desc[UR8][R10.64+0x20] ;  /* 0x000020080a227981 */ /* 0x000ea8000c1e1b00 */
[----:B------:R0:W2:Y:S04]  /*0ff0*/  LDG.E.64 R24, desc[UR6][R10.64+0x28] ;  /* 0x000028060a187981 */ /* 0x0000a8000c1e1b00 */
[----:B------:R-:W-:Y:S04]  /*1000*/  STG.E.64 desc[UR14][R44.64+0x8], R46 ;  /* 0x0000082e2c007986 */ /* 0x000fe8000c101b0e */
[----:B------:R-:W-:Y:S04]  /*1010*/  STG.E desc[UR12][R44.64+0x4], R3 ;  /* 0x000004032c007986 */ /* 0x000fe8000c10190c */
[----:B------:R-:W-:Y:S04]  /*1020*/  STG.E.U8 desc[UR10][R44.64], R0 ;  /* 0x000000002c007986 */ /* 0x000fe8000c10110a */
[----:B------:R-:W-:Y:S04]  /*1030*/  STG.E.64 desc[UR16][R44.64+0x28], RZ ;  /* 0x000028ff2c007986 */ /* 0x000fe8000c101b10 */
[----:B------:R-:W2:Y:S04]  /*1040*/  LDG.E.64 R4, desc[UR18][R26.64+0x40] ;  /* 0x000040121a047981 */ /* 0x000ea8000c1e1b00 */
[----:B------:R-:W2:Y:S04]  /*1050*/  LDG.E.64 R48, desc[UR20][R26.64+0x38] ;  /* 0x000038141a307981 */ /* 0x000ea8000c1e1b00 */
[----:B------:R-:W0:Y:S01]  /*1060*/  LDG.E.64 R42, desc[UR4][R26.64+0x48] ;  /* 0x000048041a2a7981 */ /* 0x000e22000c1e1b00 */
[----:B------:R-:W-:-:S02]  /*1070*/  R2UR UR32, R36 ;  /* 0x00000000242072ca */ /* 0x000fc400000e0000 */
[----:B------:R-:W-:Y:S01]  /*1080*/  R2UR UR33, R37 ;  /* 0x00000000252172ca */ /* 0x000fe200000e0000 */
[----:B---3--:R-:W-:Y:S04]  /*1090*/  STG.E.64 desc[UR26][R44.64+0x50], R6 ;  /* 0x000050062c007986 */ /* 0x008fe8000c101b1a */
[----:B----4-:R-:W-:Y:S04]  /*10a0*/  STG.E.64 desc[UR24][R44.64+0x58], R40 ;  /* 0x000058282c007986 */ /* 0x010fe8000c101b18 */
[----:B-----5:R-:W-:Y:S01]  /*10b0*/  STG.E.64 desc[UR22][R44.64+0x60], R38 ;  /* 0x000060262c007986 */ /* 0x020fe2000c101b16 */
[----:B--2---:R-:W-:-:S02]  /*10c0*/  DADD R14, R40, -R4 ;  /* 0x00000000280e7229 */ /* 0x004fc40000000804 */
[----:B------:R-:W-:Y:S02]  /*10d0*/  DADD R12, R6, -R48 ;  /* 0x00000000060c7229 */ /* 0x000fe40000000830 */
[----:B0-----:R-:W-:-:S06]  /*10e0*/  DADD R10, R38, -R42 ;  /* 0x00000000260a7229 */ /* 0x001fcc000000082a */
[----:B------:R-:W-:-:S06]  /*10f0*/  DSETP.GT.AND P0, PT, R12, R14, PT ;  /* 0x0000000e0c00722a */ /* 0x000fcc0003f04000 */
[----:B------:R-:W-:Y:S02]  /*1100*/  FSEL R56, R12, R14, P0 ;  /* 0x0000000e0c387208 */ /* 0x000fe40000000000 */
[----:B------:R-:W-:Y:S01]  /*1110*/  FSEL R57, R13, R15, P0 ;  /* 0x0000000f0d397208 */ /* 0x000fe20000000000 */
[----:B------:R-:W-:Y:S02]  /*1120*/  DADD R50, R6, R48 ;  /* 0x0000000006327229 */ /* 0x000fe40000000030 */
[----:B------:R-:W-:-:S03]  /*1130*/  DADD R52, R40, R4 ;  /* 0x0000000028347229 */ /* 0x000fc60000000004 */
[----:B------:R-:W-:Y:S02]  /*1140*/  DSETP.GT.AND P0, PT, R56, R10, PT ;  /* 0x0000000a3800722a */ /* 0x000fe40003f04000 */
[----:B------:R-:W-:Y:S01]  /*1150*/  DADD R54, R38, R42 ;  /* 0x0000000026367229 */ /* 0x000fe2000000002a */
[----:B------:R-:W-:-:S03]  /*1160*/  IMAD.MOV.U32 R12, RZ, RZ, R30 ;  /* 0x000000ffff0c7224 */ /* 0x000fc600078e001e */
[----:B------:R-:W-:Y:S02]  /*1170*/  FSEL R56, R56, R10, P0 ;  /* 0x0000000a38387208 */ /* 0x000fe40000000000 */
[----:B------:R-:W-:Y:S01]  /*1180*/  FSEL R57, R57, R11, P0 ;  /* 0x0000000b39397208 */ /* 0x000fe20000000000 */
[----:B------:R-:W-:Y:S01]  /*1190*/  IMAD.MOV.U32 R13, RZ, RZ, R31 ;  /* 0x000000ffff0d7224 */ /* 0x000fe200078e001f */
[----:B------:R-:W-:Y:S01]  /*11a0*/  DMUL R50, R50, 0.5 ;  /* 0x3fe0000032327828 */ /* 0x000fe20000000000 */
[----:B------:R0:W-:Y:S01]  /*11b0*/  STG.E.64 desc[UR32][R44.64+0x38], R48 ;  /* 0x000038302c007986 */ /* 0x0001e2000c101b20 */
[----:B------:R-:W-:Y:S01]  /*11c0*/  DMUL R52, R52, 0.5 ;  /* 0x3fe0000034347828 */ /* 0x000fe20000000000 */
[----:B------:R-:W-:Y:S01]  /*11d0*/  IMAD.WIDE R12, R9, 0x68, R12 ;  /* 0x00000068090c7825 */ /* 0x000fe200078e020c */
[----:B------:R-:W-:Y:S01]  /*11e0*/  DMUL R54, R54, 0.5 ;  /* 0x3fe0000036367828 */ /* 0x000fe20000000000 */
[----:B------:R-:W-:Y:S04]  /*11f0*/  STG.E.64 desc[UR30][R44.64+0x40], R4 ;  /* 0x000040042c007986 */ /* 0x000fe8000c101b1e */
[----:B------:R-:W-:Y:S01]  /*1200*/  STG.E.64 desc[UR28][R44.64+0x48], R42 ;  /* 0x0000482a2c007986 */ /* 0x000fe2000c101b1c */
[----:B0-----:R-:W-:-:S03]  /*1210*/  DMUL R48, R56, 0.5 ;  /* 0x3fe0000038307828 */ /* 0x001fc60000000000 */
[----:B------:R0:W-:Y:S04]  /*1220*/  STG.E.64 desc[UR4][R12.64+0x10], R50 ;  /* 0x000010320c007986 */ /* 0x0001e8000c101b04 */
[----:B------:R-:W-:Y:S04]  /*1230*/  STG.E.64 desc[UR6][R44.64+0x18], R52 ;  /* 0x000018342c007986 */ /* 0x000fe8000c101b06 */
[----:B------:R-:W-:Y:S04]  /*1240*/  STG.E.64 desc[UR10][R12.64+0x70], R46 ;  /* 0x0000702e0c007986 */ /* 0x000fe8000c101b0a */
[----:B------:R-:W-:Y:S04]  /*1250*/  STG.E.64 desc[UR8][R12.64+0x30], R48 ;  /* 0x000030300c007986 */ /* 0x000fe8000c101b08 */
[----:B------:R-:W-:Y:S04]  /*1260*/  STG.E.64 desc[UR12][R12.64+0x20], R54 ;  /* 0x000020360c007986 */ /* 0x000fe8000c101b0c */
[----:B------:R-:W-:Y:S04]  /*1270*/  STG.E.U8 desc[UR14][R12.64+0x68], R0 ;  /* 0x000068000c007986 */ /* 0x000fe8000c10110e */
[----:B------:R-:W-:Y:S04]  /*1280*/  STG.E desc[UR16][R12.64+0x6c], R3 ;  /* 0x00006c030c007986 */ /* 0x000fe8000c101910 */
[----:B------:R-:W-:Y:S04]  /*1290*/  STG.E.64 desc[UR18][R12.64+0x90], RZ ;  /* 0x000090ff0c007986 */ /* 0x000fe8000c101b12 */
[----:B------:R-:W0:Y:S04]  /*12a0*/  LDG.E.64 R56, desc[UR20][R26.64+0x50] ;  /* 0x000050141a387981 */ /* 0x000e28000c1e1b00 */
[----:B------:R1:W-:Y:S04]  /*12b0*/  STG.E.64 desc[UR4][R12.64+0xa8], R4 ;  /* 0x0000a8040c007986 */ /* 0x0003e8000c101b04 */
[----:B------:R-:W-:Y:S04]  /*12c0*/  STG.E.64 desc[UR6][R12.64+0xb0], R42 ;  /* 0x0000b02a0c007986 */ /* 0x000fe8000c101b06 */
[----:B------:R-:W-:Y:S04]  /*12d0*/  STG.E.64 desc[UR8][R12.64+0x80], R52 ;  /* 0x000080340c007986 */ /* 0x000fe8000c101b08 */
[----:B------:R-:W-:Y:S04]  /*12e0*/  STG.E.64 desc[UR10][R12.64+0x88], R54 ;  /* 0x000088360c007986 */ /* 0x000fe8000c101b0a */
[----:B------:R-:W-:Y:S04]  /*12f0*/  STG.E.U8 desc[UR6][R12.64+0xd0], R0 ;  /* 0x0000d0000c007986 */ /* 0x000fe8000c101106 */
[----:B------:R-:W-:Y:S04]  /*1300*/  STG.E.64 desc[UR26][R12.64+0xa0], R6 ;  /* 0x0000a0060c007986 */ /* 0x000fe8000c101b1a */
[----:B------:R-:W-:Y:S04]  /*1310*/  STG.E.64 desc[UR22][R12.64+0xc0], R40 ;  /* 0x0000c0280c007986 */ /* 0x000fe8000c101b16 */
[----:B------:R-:W-:Y:S04]  /*1320*/  STG.E.64 desc[UR12][R12.64+0xc8], R38 ;  /* 0x0000c8260c007986 */ /* 0x000fe8000c101b0c */
[----:B------:R-:W-:Y:S04]  /*1330*/  STG.E desc[UR14][R12.64+0xd4], R3 ;  /* 0x0000d4030c007986 */ /* 0x000fe8000c10190e */
[----:B------:R-:W-:Y:S01]  /*1340*/  STG.E.64 desc[UR16][R12.64+0xf8], RZ ;  /* 0x0000f8ff0c007986 */ /* 0x000fe2000c101b10 */
[----:B0-----:R-:W-:-:S08]  /*1350*/  DADD R50, -R6, R56 ;  /* 0x0000000006327229 */ /* 0x001fd00000000138 */
[----:B------:R-:W-:-:S06]  /*1360*/  DSETP.GT.AND P0, PT, R50, R14, PT ;  /* 0x0000000e3200722a */ /* 0x000fcc0003f04000 */
[----:B------:R-:W-:Y:S02]  /*1370*/  FSEL R14, R50, R14, P0 ;  /* 0x0000000e320e7208 */ /* 0x000fe40000000000 */
[----:B------:R-:W-:Y:S01]  /*1380*/  FSEL R15, R51, R15, P0 ;  /* 0x0000000f330f7208 */ /* 0x000fe20000000000 */
[----:B-1----:R-:W-:-:S05]  /*1390*/  DADD R4, R6, R56 ;  /* 0x0000000006047229 */ /* 0x002fca0000000038 */
[----:B------:R-:W-:-:S06]  /*13a0*/  DSETP.GT.AND P0, PT, R14, R10, PT ;  /* 0x0000000a0e00722a */ /* 0x000fcc0003f04000 */
[----:B------:R-:W-:Y:S02]  /*13b0*/  FSEL R44, R14, R10, P0 ;  /* 0x0000000a0e2c7208 */ /* 0x000fe40000000000 */
[----:B------:R-:W-:Y:S01]  /*13c0*/  FSEL R45, R15, R11, P0 ;  /* 0x0000000b0f2d7208 */ /* 0x000fe20000000000 */
[----:B------:R-:W-:Y:S01]  /*13d0*/  DMUL R4, R4, 0.5 ;  /* 0x3fe0000004047828 */ /* 0x000fe20000000000 */
[----:B------:R-:W-:Y:S02]  /*13e0*/  IMAD.MOV.U32 R14, RZ, RZ, -0x1 ;  /* 0xffffffffff0e7424 */ /* 0x000fe400078e00ff */
[----:B------:R-:W-:Y:S02]  /*13f0*/  IMAD.MOV.U32 R15, RZ, RZ, RZ ;  /* 0x000000ffff0f7224 */ /* 0x000fe400078e00ff */
[----:B------:R-:W-:Y:S01]  /*1400*/  DMUL R44, R44, 0.5 ;  /* 0x3fe000002c2c7828 */ /* 0x000fe20000000000 */
[----:B------:R-:W-:Y:S04]  /*1410*/  STG.E.64 desc[UR24][R12.64+0xb8], R56 ;  /* 0x0000b8380c007986 */ /* 0x000fe8000c101b18 */
[----:B------:R0:W-:Y:S04]  /*1420*/  STG.E.64 desc[UR4][R12.64+0xd8], R14 ;  /* 0x0000d80e0c007986 */ /* 0x0001e8000c101b04 */
[----:B------:R-:W-:Y:S04]  /*1430*/  STG.E.64 desc[UR8][R12.64+0x78], R4 ;  /* 0x000078040c007986 */ /* 0x000fe8000c101b08 */
[----:B------:R1:W-:Y:S04]  /*1440*/  STG.E.64 desc[UR10][R12.64+0x98], R44 ;  /* 0x0000982c0c007986 */ /* 0x0003e8000c101b0a */
[----:B------:R-:W2:Y:S04]  /*1450*/  LDG.E.64 R10, desc[UR18][R26.64+0x58] ;  /* 0x000058121a0a7981 */ /* 0x000ea8000c1e1b00 */
[----:B------:R-:W1:Y:S04]  /*1460*/  LDG.E.64 R46, desc[UR20][R26.64+0x38] ;  /* 0x000038141a2e7981 */ /* 0x000e68000c1e1b00 */
[----:B0-----:R-:W3:Y:S01]  /*1470*/  LDG.E.64 R14, desc[UR4][R26.64+0x48] ;  /* 0x000048041a0e7981 */ /* 0x001ee2000c1e1b00 */
[----:B------:R-:W-:-:S02]  /*1480*/  IMAD.MOV.U32 R52, RZ, RZ, -0x1 ;  /* 0xffffffffff347424 */ /* 0x000fc400078e00ff */
[----:B------:R-:W-:Y:S01]  /*1490*/  IMAD.MOV.U32 R53, RZ, RZ, RZ ;  /* 0x000000ffff357224 */ /* 0x000fe200078e00ff */
[----:B------:R-:W-:Y:S04]  /*14a0*/  STG.E.64 desc[UR24][R12.64+0x110], R40 ;  /* 0x000110280c007986 */ /* 0x000fe8000c101b18 */
[----:B------:R-:W-:Y:S04]  /*14b0*/  STG.E.64 desc[UR10][R12.64+0x140], R52 ;  /* 0x000140340c007986 */ /* 0x000fe8000c101b0a */
[----:B------:R-:W-:Y:S04]  /*14c0*/  STG.E.64 desc[UR4][R12.64+0x120], R6 ;  /* 0x000120060c007986 */ /* 0x000fe8000c101b04 */
[----:B------:R-:W-:Y:S04]  /*14d0*/  STG.E.64 desc[UR8][R12.64+0x130], R38 ;  /* 0x000130260c007986 */ /* 0x000fe8000c101b08 */
[----:B------:R-:W-:Y:S04]  /*14e0*/  STG.E.U8 desc[UR10][R12.64+0x138], R0 ;  /* 0x000138000c007986 */ /* 0x000fe8000c10110a */
[----:B------:R-:W-:Y:S04]  /*14f0*/  STG.E desc[UR12][R12.64+0x13c], R3 ;  /* 0x00013c030c007986 */ /* 0x000fe8000c10190c */
[----:B------:R-:W-:Y:S01]  /*1500*/  STG.E.64 desc[UR14][R12.64+0x160], RZ ;  /* 0x000160ff0c007986 */ /* 0x000fe2000c101b0e */
[----:B--2---:R-:W-:-:S02]  /*1510*/  DADD R42, -R40, R10 ;  /* 0x00000000282a7229 */ /* 0x004fc4000000010a */
[----:B-1----:R-:W-:Y:S02]  /*1520*/  DADD R44, R6, -R46 ;  /* 0x00000000062c7229 */ /* 0x002fe4000000082e */
[----:B---3--:R-:W-:-:S06]  /*1530*/  DADD R4, R38, -R14 ;  /* 0x0000000026047229 */ /* 0x008fcc000000080e */
[----:B------:R-:W-:-:S06]  /*1540*/  DSETP.GT.AND P0, PT, R44, R42, PT ;  /* 0x0000002a2c00722a */ /* 0x000fcc0003f04000 */
[----:B------:R-:W-:Y:S02]  /*1550*/  FSEL R48, R44, R42, P0 ;  /* 0x0000002a2c307208 */ /* 0x000fe40000000000 */
[----:B------:R-:W-:Y:S01]  /*1560*/  FSEL R49, R45, R43, P0 ;  /* 0x0000002b2d317208 */ /* 0x000fe20000000000 */
[----:B------:R-:W-:-:S05]  /*1570*/  DADD R44, R6, R46 ;  /* 0x00000000062c7229 */ /* 0x000fca000000002e */
[----:B------:R-:W-:Y:S01]  /*1580*/  DSETP.GT.AND P0, PT, R48, R4, PT ;  /* 0x000000043000722a */ /* 0x000fe20003f04000 */
[----:B------:R0:W-:Y:S05]  /*1590*/  STG.E.64 desc[UR4][R12.64+0x108], R46 ;  /* 0x0001082e0c007986 */ /* 0x0001ea000c101b04 */
[----:B------:R-:W-:Y:S02]  /*15a0*/  FSEL R50, R48, R4, P0 ;  /* 0x0000000430327208 */ /* 0x000fe40000000000 */
[----:B------:R-:W-:Y:S01]  /*15b0*/  FSEL R51, R49, R5, P0 ;  /* 0x0000000531337208 */ /* 0x000fe20000000000 */
[----:B------:R-:W-:Y:S02]  /*15c0*/  DMUL R48, R44, 0.5 ;  /* 0x3fe000002c307828 */ /* 0x000fe40000000000 */
[----:B------:R-:W-:-:S02]  /*15d0*/  DADD R44, R40, R10 ;  /* 0x00000000282c7229 */ /* 0x000fc4000000000a */
[----:B0-----:R-:W-:Y:S02]  /*15e0*/  DADD R46, R38, R14 ;  /* 0x00000000262e7229 */ /* 0x001fe4000000000e */
[----:B------:R-:W-:-:S04]  /*15f0*/  DMUL R50, R50, 0.5 ;  /* 0x3fe0000032327828 */ /* 0x000fc80000000000 */
[----:B------:R-:W-:Y:S02]  /*1600*/  DMUL R44, R44, 0.5 ;  /* 0x3fe000002c2c7828 */ /* 0x000fe40000000000 */
[----:B------:R-:W-:Y:S01]  /*1610*/  DMUL R46, R46, 0.5 ;  /* 0x3fe000002e2e7828 */ /* 0x000fe20000000000 */
[----:B------:R0:W-:Y:S04]  /*1620*/  STG.E.64 desc[UR6][R12.64+0xe0], R48 ;  /* 0x0000e0300c007986 */ /* 0x0001e8000c101b06 */
[----:B------:R-:W-:Y:S04]  /*1630*/  STG.E.64 desc[UR8][R12.64+0x100], R50 ;  /* 0x000100320c007986 */ /* 0x000fe8000c101b08 */
[----:B------:R-:W-:Y:S04]  /*1640*/  STG.E.64 desc[UR22][R12.64+0x118], R14 ;  /* 0x0001180e0c007986 */ /* 0x000fe8000c101b16 */
[----:B------:R-:W-:Y:S04]  /*1650*/  STG.E.64 desc[UR6][R12.64+0x128], R10 ;  /* 0x0001280a0c007986 */ /* 0x000fe8000c101b06 */
[----:B------:R-:W-:Y:S04]  /*1660*/  STG.E.64 desc[UR16][R12.64+0xe8], R44 ;  /* 0x0000e82c0c007986 */ /* 0x000fe8000c101b10 */
[----:B------:R-:W-:Y:S04]  /*1670*/  STG.E.64 desc[UR18][R12.64+0xf0], R46 ;  /* 0x0000f02e0c007986 */ /* 0x000fe8000c101b12 */
[----:B0-----:R-:W2:Y:S04]  /*1680*/  LDG.E.64 R48, desc[UR20][R26.64+0x50] ;  /* 0x000050141a307981 */ /* 0x001ea8000c1e1b00 */
[----:B------:R-:W-:Y:S04]  /*1690*/  STG.E.64 desc[UR8][R12.64+0x150], R44 ;  /* 0x0001502c0c007986 */ /* 0x000fe8000c101b08 */
[----:B------:R0:W-:Y:S04]  /*16a0*/  STG.E.64 desc[UR6][R12.64+0x190], R10 ;  /* 0x0001900a0c007986 */ /* 0x0001e8000c101b06 */
[----:B------:R1:W-:Y:S04]  /*16b0*/  STG.E.64 desc[UR4][R12.64+0x180], R14 ;  /* 0x0001800e0c007986 */ /* 0x0003e8000c101b04 */
[----:B------:R3:W-:Y:S01]  /*16c0*/  STG.E.64 desc[UR10][R12.64+0x158], R46 ;  /* 0x0001582e0c007986 */ /* 0x0007e2000c101b0a */
[----:B0-----:R-:W-:-:S02]  /*16d0*/  IMAD.MOV.U32 R10, RZ, RZ, -0x1 ;  /* 0xffffffffff0a7424 */ /* 0x001fc400078e00ff */
[----:B------:R-:W-:Y:S01]  /*16e0*/  IMAD.MOV.U32 R11, RZ, RZ, RZ ;  /* 0x000000ffff0b7224 */ /* 0x000fe200078e00ff */
[----:B------:R-:W-:Y:S04]  /*16f0*/  STG.E.U8 desc[UR8][R12.64+0x1a0], R0 ;  /* 0x0001a0000c007986 */ /* 0x000fe8000c101108 */
[----:B------:R0:W-:Y:S04]  /*1700*/  STG.E.64 desc[UR10][R12.64+0x1a8], R10 ;  /* 0x0001a80a0c007986 */ /* 0x0001e8000c101b0a */
[----:B------:R-:W-:Y:S04]  /*1710*/  STG.E.64 desc[UR26][R12.64+0x170], R6 ;  /* 0x000170060c007986 */ /* 0x000fe8000c101b1a */
[----:B------:R-:W-:Y:S04]  /*1720*/  STG.E.64 desc[UR24][R12.64+0x178], R40 ;  /* 0x000178280c007986 */ /* 0x000fe8000c101b18 */
[----:B------:R-:W-:Y:S04]  /*1730*/  STG.E.64 desc[UR12][R12.64+0x198], R38 ;  /* 0x000198260c007986 */ /* 0x000fe8000c101b0c */
[----:B------:R-:W-:Y:S04]  /*1740*/  STG.E desc[UR14][R12.64+0x1a4], R3 ;  /* 0x0001a4030c007986 */ /* 0x000fe8000c10190e */
[----:B------:R-:W-:Y:S01]  /*1750*/  STG.E.64 desc[UR16][R12.64+0x1c8], RZ ;  /* 0x0001c8ff0c007986 */ /* 0x000fe2000c101b10 */
[----:B--2---:R-:W-:-:S08]  /*1760*/  DADD R50, -R6, R48 ;  /* 0x0000000006327229 */ /* 0x004fd00000000130 */
[----:B------:R-:W-:-:S06]  /*1770*/  DSETP.GT.AND P0, PT, R50, R42, PT ;  /* 0x0000002a3200722a */ /* 0x000fcc0003f04000 */
[----:B------:R-:W-:Y:S02]  /*1780*/  FSEL R42, R50, R42, P0 ;  /* 0x0000002a322a7208 */ /* 0x000fe40000000000 */
[----:B------:R-:W-:-:S06]  /*1790*/  FSEL R43, R51, R43, P0 ;  /* 0x0000002b332b7208 */ /* 0x000fcc0000000000 */
[----:B------:R-:W-:-:S06]  /*17a0*/  DSETP.GT.AND P0, PT, R42, R4, PT ;  /* 0x000000042a00722a */ /* 0x000fcc0003f04000 */
[----:B------:R-:W-:Y:S02]  /*17b0*/  FSEL R42, R42, R4, P0 ;  /* 0x000000042a2a7208 */ /* 0x000fe40000000000 */
[----:B------:R-:W-:Y:S01]  /*17c0*/  FSEL R43, R43, R5, P0 ;  /* 0x000000052b2b7208 */ /* 0x000fe20000000000 */
[----:B------:R-:W-:-:S05]  /*17d0*/  DADD R4, R6, R48 ;  /* 0x0000000006047229 */ /* 0x000fca0000000030 */
[----:B------:R-:W-:-:S03]  /*17e0*/  DMUL R44, R42, 0.5 ;  /* 0x3fe000002a2c7828 */ /* 0x000fc60000000000 */
[----:B------:R-:W-:Y:S01]  /*17f0*/  DMUL R4, R4, 0.5 ;  /* 0x3fe0000004047828 */ /* 0x000fe20000000000 */
[----:B------:R-:W-:Y:S04]  /*1800*/  STG.E.64 desc[UR22][R12.64+0x188], R48 ;  /* 0x000188300c007986 */ /* 0x000fe8000c101b16 */
[----:B------:R2:W-:Y:S04]  /*1810*/  STG.E.64 desc[UR6][R12.64+0x168], R44 ;  /* 0x0001682c0c007986 */ /* 0x0005e8000c101b06 */
[----:B------:R4:W-:Y:S04]  /*1820*/  STG.E.64 desc[UR4][R12.64+0x148], R4 ;  /* 0x000148040c007986 */ /* 0x0009e8000c101b04 */
[----:B-1----:R-:W5:Y:S04]  /*1830*/  LDG.E.64 R14, desc[UR18][R26.64+0x40] ;  /* 0x000040121a0e7981 */ /* 0x002f68000c1e1b00 */
[----:B---3--:R-:W2:Y:S04]  /*1840*/  LDG.E.64 R46, desc[UR20][R26.64+0x38] ;  /* 0x000038141a2e7981 */ /* 0x008ea8000c1e1b00 */
[----:B0-----:R-:W4:Y:S04]  /*1850*/  LDG.E.64 R10, desc[UR4][R26.64+0x60] ;  /* 0x000060041a0a7981 */ /* 0x001f28000c1e1b00 */
[----:B------:R-:W-:Y:S04]  /*1860*/  STG.E.64 desc[UR10][R12.64+0x210], R52 ;  /* 0x000210340c007986 */ /* 0x000fe8000c101b0a */
[----:B------:R-:W-:Y:S04]  /*1870*/  STG.E.64 desc[UR22][R12.64+0x1e8], R38 ;  /* 0x0001e8260c007986 */ /* 0x000fe8000c101b16 */
[----:B------:R-:W-:Y:S04]  /*1880*/  STG.E.64 desc[UR4][R12.64+0x1f0], R6 ;  /* 0x0001f0060c007986 */ /* 0x000fe8000c101b04 */
[----:B------:R-:W-:Y:S04]  /*1890*/  STG.E.64 desc[UR6][R12.64+0x1f8], R40 ;  /* 0x0001f8280c007986 */ /* 0x000fe8000c101b06 */
[----:B------:R-:W-:Y:S04]  /*18a0*/  STG.E.U8 desc[UR10][R12.64+0x208], R0 ;  /* 0x000208000c007986 */ /* 0x000fe8000c10110a */
[----:B------:R-:W-:Y:S04]  /*18b0*/  STG.E desc[UR12][R12.64+0x20c], R3 ;  /* 0x00020c030c007986 */ /* 0x000fe8000c10190c */
[----:B------:R-:W-:Y:S01]  /*18c0*/  STG.E.64 desc[UR14][R12.64+0x230], RZ ;  /* 0x000230ff0c007986 */ /* 0x000fe2000c101b0e */
[----:B-----5:R-:W-:-:S02]  /*18d0*/  DADD R42, R40, -R14 ;  /* 0x00000000282a7229 */ /* 0x020fc4000000080e */
[----:B--2---:R-:W-:Y:S02]  /*18e0*/  DADD R44, R6, -R46 ;  /* 0x00000000062c7229 */ /* 0x004fe4000000082e */
[----:B----4-:R-:W-:-:S06]  /*18f0*/  DADD R4, -R38, R10 ;  /* 0x0000000026047229 */ /* 0x010fcc000000010a */
        /* <DEDUP_REMOVED lines=24> */
[----:B------:R-:W-:Y:S01]  /*1a80*/  STG.E.64 desc[UR10][R12.64+0x228], R46 ;  /* 0x0002282e0c007986 */ /* 0x000fe2000c101b0a */
        /* <DEDUP_REMOVED lines=19> */
[----:B------:R2:W-:Y:S04]  /*1bc0*/  STG.E.64 desc[UR22][R12.64+0x258], R48 ;  /* 0x000258300c007986 */ /* 0x0005e8000c101b16 */
[----:B------:R-:W-:Y:S04]  /*1bd0*/  STG.E.64 desc[UR6][R12.64+0x238], R10 ;  /* 0x0002380a0c007986 */ /* 0x000fe8000c101b06 */
[----:B------:R3:W-:Y:S04]  /*1be0*/  STG.E.64 desc[UR4][R12.64+0x218], R4 ;  /* 0x000218040c007986 */ /* 0x0007e8000c101b04 */
[----:B-1----:R-:W2:Y:S04]  /*1bf0*/  LDG.E.64 R44, desc[UR18][R26.64+0x58] ;  /* 0x000058121a2c7981 */ /* 0x002ea8000c1e1b00 */
[----:B0-----:R-:W3:Y:S04]  /*1c00*/  LDG.E.64 R14, desc[UR20][R26.64+0x38] ;  /* 0x000038141a0e7981 */ /* 0x001ee8000c1e1b00 */
[----:B------:R-:W4:Y:S01]  /*1c10*/  LDG.E.64 R42, desc[UR4][R26.64+0x60] ;  /* 0x000060041a2a7981 */ /* 0x000f22000c1e1b00 */
[----:B------:R-:W-:-:S02]  /*1c20*/  IMAD.MOV.U32 R50, RZ, RZ, -0x1 ;  /* 0xffffffffff327424 */ /* 0x000fc400078e00ff */
[----:B------:R-:W-:-:S05]  /*1c30*/  IMAD.MOV.U32 R51, RZ, RZ, RZ ;  /* 0x000000ffff337224 */ /* 0x000fca00078e00ff */
[----:B------:R-:W-:Y:S04]  /*1c40*/  STG.E.64 desc[UR10][R12.64+0x2e0], R50 ;  /* 0x0002e0320c007986 */ /* 0x000fe8000c101b0a */
[----:B------:R-:W-:Y:S04]  /*1c50*/  STG.E desc[UR6][R12.64+0x2dc], R3 ;  /* 0x0002dc030c007986 */ /* 0x000fe8000c101906 */
[----:B------:R-:W-:Y:S04]  /*1c60*/  STG.E.U8 desc[UR4][R12.64+0x2d8], R0 ;  /* 0x0002d8000c007986 */ /* 0x000fe8000c101104 */
[----:B------:R-:W-:Y:S04]  /*1c70*/  STG.E.64 desc[UR24][R12.64+0x2b0], R40 ;  /* 0x0002b0280c007986 */ /* 0x000fe8000c101b18 */
[----:B------:R-:W-:Y:S04]  /*1c80*/  STG.E.64 desc[UR22][R12.64+0x2b8], R38 ;  /* 0x0002b8260c007986 */ /* 0x000fe8000c101b16 */
[----:B------:R-:W-:Y:S04]  /*1c90*/  STG.E.64 desc[UR8][R12.64+0x2c0], R6 ;  /* 0x0002c0060c007986 */ /* 0x000fe8000c101b08 */
[----:B------:R-:W-:Y:S01]  /*1ca0*/  STG.E.64 desc[UR14][R12.64+0x300], RZ ;  /* 0x000300ff0c007986 */ /* 0x000fe2000c101b0e */
[----:B--2---:R-:W-:-:S02]  /*1cb0*/  DADD R48, -R40, R44 ;  /* 0x0000000028307229 */ /* 0x004fc4000000012c */
[----:B---3--:R-:W-:Y:S02]  /*1cc0*/  DADD R4, R6, -R14 ;  /* 0x0000000006047229 */ /* 0x008fe4000000080e */
[----:B----4-:R-:W-:-:S06]  /*1cd0*/  DADD R46, -R38, R42 ;  /* 0x00000000262e7229 */ /* 0x010fcc000000012a */
[----:B------:R-:W-:-:S06]  /*1ce0*/  DSETP.GT.AND P0, PT, R4, R48, PT ;  /* 0x000000300400722a */ /* 0x000fcc0003f04000 */
[----:B------:R-:W-:Y:S02]  /*1cf0*/  FSEL R10, R4, R48, P0 ;  /* 0x00000030040a7208 */ /* 0x000fe40000000000 */
[----:B------:R-:W-:-:S06]  /*1d00*/  FSEL R11, R5, R49, P0 ;  /* 0x00000031050b7208 */ /* 0x000fcc0000000000 */
[----:B------:R-:W-:Y:S01]  /*1d10*/  DSETP.GT.AND P0, PT, R10, R46, PT ;  /* 0x0000002e0a00722a */ /* 0x000fe20003f04000 */
[----:B------:R0:W-:Y:S01]  /*1d20*/  STG.E.64 desc[UR8][R12.64+0x2a8], R14 ;  /* 0x0002a80e0c007986 */ /* 0x0001e2000c101b08 */
[----:B------:R-:W-:-:S04]  /*1d30*/  DADD R4, R6, R14 ;  /* 0x0000000006047229 */ /* 0x000fc8000000000e */
[----:B------:R-:W-:Y:S02]  /*1d40*/  FSEL R52, R10, R46, P0 ;  /* 0x0000002e0a347208 */ /* 0x000fe40000000000 */
[----:B------:R-:W-:Y:S01]  /*1d50*/  FSEL R53, R11, R47, P0 ;  /* 0x0000002f0b357208 */ /* 0x000fe20000000000 */
[----:B------:R-:W-:Y:S02]  /*1d60*/  DADD R10, R40, R44 ;  /* 0x00000000280a7229 */ /* 0x000fe4000000002c */
[----:B0-----:R-:W-:Y:S02]  /*1d70*/  DADD R14, R38, R42 ;  /* 0x00000000260e7229 */ /* 0x001fe4000000002a */
[----:B------:R-:W-:-:S04]  /*1d80*/  DMUL R50, R4, 0.5 ;  /* 0x3fe0000004327828 */ /* 0x000fc80000000000 */
[----:B------:R-:W-:Y:S02]  /*1d90*/  DMUL R4, R10, 0.5 ;  /* 0x3fe000000a047828 */ /* 0x000fe40000000000 */
[----:B------:R-:W-:Y:S02]  /*1da0*/  DMUL R52, R52, 0.5 ;  /* 0x3fe0000034347828 */ /* 0x000fe40000000000 */
[----:B------:R-:W-:Y:S01]  /*1db0*/  DMUL R10, R14, 0.5 ;  /* 0x3fe000000e0a7828 */ /* 0x000fe20000000000 */
[----:B------:R-:W-:Y:S04]  /*1dc0*/  STG.E.64 desc[UR4][R12.64+0x280], R50 ;  /* 0x000280320c007986 */ /* 0x000fe8000c101b04 */
[----:B------:R-:W-:Y:S04]  /*1dd0*/  STG.E.64 desc[UR6][R12.64+0x2a0], R52 ;  /* 0x0002a0340c007986 */ /* 0x000fe8000c101b06 */
[----:B------:R-:W-:Y:S04]  /*1de0*/  STG.E.64 desc[UR10][R12.64+0x2c8], R44 ;  /* 0x0002c82c0c007986 */ /* 0x000fe8000c101b0a */
[----:B------:R-:W-:Y:S04]  /*1df0*/  STG.E.64 desc[UR12][R12.64+0x2d0], R42 ;  /* 0x0002d02a0c007986 */ /* 0x000fe8000c101b0c */
[----:B------:R-:W-:Y:S04]  /*1e00*/  STG.E.64 desc[UR16][R12.64+0x288], R4 ;  /* 0x000288040c007986 */ /* 0x000fe8000c101b10 */
[----:B------:R-:W-:Y:S04]  /*1e10*/  STG.E.64 desc[UR18][R12.64+0x290], R10 ;  /* 0x0002900a0c007986 */ /* 0x000fe8000c101b12 */
[----:B------:R-:W2:Y:S01]  /*1e20*/  LDG.E.64 R14, desc[UR20][R26.64+0x50] ;  /* 0x000050141a0e7981 */ /* 0x000ea2000c1e1b00 */
[----:B------:R-:W-:-:S03]  /*1e30*/  DSETP.GE.AND P2, PT, R24, R38, PT ;  /* 0x000000261800722a */ /* 0x000fc60003f46000 */
[----:B------:R-:W-:Y:S04]  /*1e40*/  STG.E.64 desc[UR4][R12.64+0x318], R40 ;  /* 0x000318280c007986 */ /* 0x000fe8000c101b04 */
[----:B------:R-:W-:Y:S04]  /*1e50*/  STG.E.64 desc[UR6][R12.64+0x320], R38 ;  /* 0x000320260c007986 */ /* 0x000fe8000c101b06 */
[----:B------:R-:W-:Y:S04]  /*1e60*/  STG.E.64 desc[UR8][R12.64+0x330], R44 ;  /* 0x0003302c0c007986 */ /* 0x000fe8000c101b08 */
[----:B------:R-:W-:Y:S01]  /*1e70*/  STG.E.64 desc[UR14][R12.64+0x338], R42 ;  /* 0x0003382a0c007986 */ /* 0x000fe2000c101b0e */
[----:B------:R-:W-:Y:S01]  /*1e80*/  DSETP.GE.AND P1, PT, R34, R40, PT ;  /* 0x000000282200722a */ /* 0x000fe20003f26000 */
[----:B------:R-:W-:-:S02]  /*1e90*/  VIADD R3, R9, 0x4 ;  /* 0x0000000409037836 */ /* 0x000fc40000000000 */
[----:B------:R-:W-:-:S03]  /*1ea0*/  @!P2 IMAD.MOV R3, RZ, RZ, R9 ;  /* 0x000000ffff03a224 */ /* 0x000fc600078e0209 */
[----:B------:R-:W-:Y:S01]  /*1eb0*/  SEL R0, RZ, 0x2, !P1 ;  /* 0x00000002ff007807 */ /* 0x000fe20004800000 */
[----:B------:R0:W-:Y:S01]  /*1ec0*/  STG.E.64 desc[UR12][R12.64+0x2f0], R4 ;  /* 0x0002f0040c007986 */ /* 0x0001e2000c101b0c */
[----:B------:R-:W-:Y:S01]  /*1ed0*/  MOV R20, 0x2080 ;  /* 0x0000208000147802 */ /* 0x000fe20000000f00 */
[----:B------:R-:W-:Y:S02]  /*1ee0*/  IMAD.MOV.U32 R21, RZ, RZ, 0x0 ;  /* 0x00000000ff157424 */ /* 0x000fe400078e00ff */
[----:B------:R1:W-:Y:S04]  /*1ef0*/  STG.E.64 desc[UR10][R12.64+0x2f8], R10 ;  /* 0x0002f80a0c007986 */ /* 0x0003e8000c101b0a */
[----:B------:R3:W-:Y:S01]  /*1f00*/  STG.E.64 desc[UR22][R12.64+0x310], R6 ;  /* 0x000310060c007986 */ /* 0x0007e2000c101b16 */
[----:B0-----:R-:W-:-:S02]  /*1f10*/  IMAD.MOV.U32 R4, RZ, RZ, R30 ;  /* 0x000000ffff047224 */ /* 0x001fc400078e001e */
[----:B------:R-:W-:Y:S02]  /*1f20*/  IMAD.MOV.U32 R5, RZ, RZ, R31 ;  /* 0x000000ffff057224 */ /* 0x000fe400078e001f */
[----:B-1----:R-:W-:Y:S02]  /*1f30*/  IMAD.MOV.U32 R10, RZ, RZ, R22 ;  /* 0x000000ffff0a7224 */ /* 0x002fe400078e0016 */
[----:B------:R-:W-:Y:S01]  /*1f40*/  IMAD.MOV.U32 R11, RZ, RZ, R19 ;  /* 0x000000ffff0b7224 */ /* 0x000fe200078e0013 */
[----:B--2---:R-:W-:-:S08]  /*1f50*/  DADD R50, -R6, R14 ;  /* 0x0000000006327229 */ /* 0x004fd0000000010e */
[----:B------:R-:W-:-:S06]  /*1f60*/  DSETP.GT.AND P0, PT, R50, R48, PT ;  /* 0x000000303200722a */ /* 0x000fcc0003f04000 */
[----:B------:R-:W-:Y:S02]  /*1f70*/  FSEL R48, R50, R48, P0 ;  /* 0x0000003032307208 */ /* 0x000fe40000000000 */
[----:B------:R-:W-:Y:S01]  /*1f80*/  FSEL R49, R51, R49, P0 ;  /* 0x0000003133317208 */ /* 0x000fe20000000000 */
[----:B------:R-:W-:-:S05]  /*1f90*/  DADD R24, R6, R14 ;  /* 0x0000000006187229 */ /* 0x000fca000000000e */
[----:B------:R-:W-:Y:S02]  /*1fa0*/  DSETP.GT.AND P3, PT, R48, R46, PT ;  /* 0x0000002e3000722a */ /* 0x000fe40003f64000 */
[----:B------:R-:W-:-:S04]  /*1fb0*/  DSETP.GE.AND P0, PT, R32, R6, PT ;  /* 0x000000062000722a */ /* 0x000fc80003f06000 */
[----:B------:R-:W-:Y:S02]  /*1fc0*/  FSEL R32, R48, R46, P3 ;  /* 0x0000002e30207208 */ /* 0x000fe40001800000 */
[----:B------:R-:W-:Y:S01]  /*1fd0*/  FSEL R33, R49, R47, P3 ;  /* 0x0000002f31217208 */ /* 0x000fe20001800000 */
[----:B------:R-:W-:-:S05]  /*1fe0*/  DMUL R24, R24, 0.5 ;  /* 0x3fe0000018187828 */ /* 0x000fca0000000000 */
[----:B------:R-:W-:Y:S01]  /*1ff0*/  DMUL R32, R32, 0.5 ;  /* 0x3fe0000020207828 */ /* 0x000fe20000000000 */
[----:B------:R0:W-:Y:S04]  /*2000*/  STG.E.64 desc[UR16][R12.64+0x328], R14 ;  /* 0x0003280e0c007986 */ /* 0x0001e8000c101b10 */
[----:B------:R0:W-:Y:S04]  /*2010*/  STG.E.64 desc[UR18][R12.64+0x2e8], R24 ;  /* 0x0002e8180c007986 */ /* 0x0001e8000c101b12 */
[----:B------:R0:W-:Y:S01]  /*2020*/  STG.E.64 desc[UR20][R12.64+0x308], R32 ;  /* 0x000308200c007986 */ /* 0x0001e2000c101b14 */
[----:B------:R-:W-:Y:S01]  /*2030*/  SEL R9, RZ, 0x1, !P0 ;  /* 0x00000001ff097807 */ /* 0x000fe20004000000 */
[----:B---3--:R-:W-:-:S02]  /*2040*/  IMAD.MOV.U32 R6, RZ, RZ, R28 ;  /* 0x000000ffff067224 */ /* 0x008fc400078e001c */
[----:B------:R-:W-:Y:S01]  /*2050*/  IMAD.MOV.U32 R7, RZ, RZ, R29 ;  /* 0x000000ffff077224 */ /* 0x000fe200078e001d */
[----:B------:R-:W-:-:S07]  /*2060*/  IADD3 R9, PT, PT, R3, R0, R9 ;  /* 0x0000000003097210 */ /* 0x000fce0007ffe009 */
[----:B0-----:R-:W-:Y:S05]  /*2070*/  CALL.REL.NOINC `($_Z22ConstructOctTreeKernelP4NodeP4BodyS2_Pibiiii$_Z10InsertBodyP4NodeP4Bodyiiii) ;  /* 0xffffffe400b87944 */ /* 0x001fea0003c3ffff */
.L_x_359:
[----:B------:R-:W-:Y:S05]  /*2080*/  BSYNC.RELIABLE B6 ;  /* 0x0000000000067941 */ /* 0x000fea0003800100 */
.L_x_358:
[C---:B------:R-:W-:Y:S02]  /*2090*/  R2UR UR16, R36.reuse ;  /* 0x00000000241072ca */ /* 0x040fe400000e0000 */
[C---:B------:R-:W-:Y:S02]  /*20a0*/  R2UR UR17, R37.reuse ;  /* 0x00000000251172ca */ /* 0x040fe400000e0000 */
[C---:B------:R-:W-:Y:S02]  /*20b0*/  R2UR UR4, R36.reuse ;  /* 0x00000000240472ca */ /* 0x040fe400000e0000 */
[C---:B------:R-:W-:Y:S02]  /*20c0*/  R2UR UR5, R37.reuse ;  /* 0x00000000250572ca */ /* 0x040fe400000e0000 */
[----:B------:R-:W-:Y:S02]  /*20d0*/  R2UR UR10, R36 ;  /* 0x00000000240a72ca */ /* 0x000fe400000e0000 */
[----:B------:R-:W-:-:S02]  /*20e0*/  R2UR UR11, R37 ;  /* 0x00000000250b72ca */ /* 0x000fc400000e0000 */
[C---:B------:R-:W-:Y:S02]  /*20f0*/  R2UR UR12, R36.reuse ;  /* 0x00000000240c72ca */ /* 0x040fe400000e0000 */
[C---:B------:R-:W-:Y:S01]  /*2100*/  R2UR UR13, R37.reuse ;  /* 0x00000000250d72ca */ /* 0x040fe200000e0000 */
[----:B------:R-:W2:Y:S01]  /*2110*/  LDG.E R9, desc[UR16][R26.64+0x4] ;  /* 0x000004101a097981 */ /* 0x000ea2000c1e1900 */
[C---:B------:R-:W-:Y:S02]  /*2120*/  R2UR UR14, R36.reuse ;  /* 0x00000000240e72ca */ /* 0x040fe400000e0000 */
[C---:B------:R-:W-:Y:S02]  /*2130*/  R2UR UR15, R37.reuse ;  /* 0x00000000250f72ca */ /* 0x040fe400000e0000 */
[----:B------:R-:W-:Y:S02]  /*2140*/  R2UR UR6, R36 ;  /* 0x00000000240672ca */ /* 0x000fe400000e0000 */
[----:B------:R-:W-:-:S02]  /*2150*/  R2UR UR7, R37 ;  /* 0x00000000250772ca */ /* 0x000fc400000e0000 */
[----:B------:R-:W-:Y:S02]  /*2160*/  R2UR UR8, R36 ;  /* 0x00000000240872ca */ /* 0x000fe400000e0000 */
[----:B------:R-:W-:Y:S01]  /*2170*/  R2UR UR9, R37 ;  /* 0x00000000250972ca */ /* 0x000fe200000e0000 */
[----:B------:R-:W-:Y:S01]  /*2180*/  IMAD.MOV.U32 R24, RZ, RZ, R28 ;  /* 0x000000ffff187224 */ /* 0x000fe200078e001c */
[----:B------:R0:W5:Y:S01]  /*2190*/  LDG.E.64 R12, desc[UR10][R26.64+0x10] ;  /* 0x0000100a1a0c7981 */ /* 0x000162000c1e1b00 */
[----:B------:R-:W-:Y:S01]  /*21a0*/  IMAD.MOV.U32 R25, RZ, RZ, R29 ;  /* 0x000000ffff197224 */ /* 0x000fe200078e001d */
[----:B------:R-:W-:Y:S02]  /*21b0*/  BSSY.RECONVERGENT B6, `(.L_x_362) ;  /* 0x000002f000067945 */ /* 0x000fe40003800200 */
[----:B------:R0:W5:Y:S01]  /*21c0*/  LDG.E.64 R14, desc[UR12][R26.64+0x18] ;  /* 0x0000180c1a0e7981 */ /* 0x000162000c1e1b00 */
[----:B------:R-:W-:-:S03]  /*21d0*/  IMAD.WIDE R24, R2, 0x60, R24 ;  /* 0x0000006002187825 */ /* 0x000fc600078e0218 */
[----:B------:R0:W5:Y:S04]  /*21e0*/  LDG.E.64 R32, desc[UR14][R26.64+0x20] ;  /* 0x0000200e1a207981 */ /* 0x000168000c1e1b00 */
[----:B------:R0:W5:Y:S04]  /*21f0*/  LDG.E.64 R4, desc[UR4][R24.64+0x18] ;  /* 0x0000180418047981 */ /* 0x000168000c1e1b00 */
[----:B------:R0:W5:Y:S04]  /*2200*/  LDG.E.64 R6, desc[UR6][R24.64+0x20] ;  /* 0x0000200618067981 */ /* 0x000168000c1e1b00 */
[----:B------:R0:W5:Y:S01]  /*2210*/  LDG.E.64 R10, desc[UR8][R24.64+0x28] ;  /* 0x00002808180a7981 */ /* 0x000162000c1e1b00 */
[----:B--2---:R-:W-:-:S13]  /*2220*/  ISETP.GE.AND P0, PT, R9, RZ, PT ;  /* 0x000000ff0900720c */ /* 0x004fda0003f06270 */
[----:B0-----:R-:W-:Y:S05]  /*2230*/  @!P0 BRA `(.L_x_363) ;  /* 0x0000000000988947 */ /* 0x001fea0003800000 */
[----:B-----5:R-:W-:Y:S02]  /*2240*/  DSETP.GE.AND P0, PT, R10, R32, PT ;  /* 0x000000200a00722a */ /* 0x020fe40003f06000 */
[----:B------:R-:W-:Y:S02]  /*2250*/  DSETP.GE.AND P1, PT, R6, R14, PT ;  /* 0x0000000e0600722a */ /* 0x000fe40003f26000 */
[----:B------:R-:W-:Y:S02]  /*2260*/  DSETP.GE.AND P2, PT, R4, R12, PT ;  /* 0x0000000c0400722a */ /* 0x000fe40003f46000 */
[----:B------:R-:W-:Y:S02]  /*2270*/  SEL R0, RZ, 0x4, !P0 ;  /* 0x00000004ff007807 */ /* 0x000fe40004000000 */
[----:B------:R-:W-:Y:S02]  /*2280*/  SEL R3, RZ, 0x2, !P1 ;  /* 0x00000002ff037807 */ /* 0x000fe40004800000 */
[----:B------:R-:W-:-:S04]  /*2290*/  SEL R8, RZ, 0x1, !P2 ;  /* 0x00000001ff087807 */ /* 0x000fc80005000000 */
[----:B------:R-:W-:-:S05]  /*22a0*/  IADD3 R0, PT, PT, R0, R3, R8 ;  /* 0x0000000300007210 */ /* 0x000fca0007ffe008 */
[----:B------:R-:W-:-:S05]  /*22b0*/  IMAD.IADD R9, R9, 0x1, R0 ;  /* 0x0000000109097824 */ /* 0x000fca00078e0200 */
[----:B------:R-:W-:-:S13]  /*22c0*/  ISETP.GE.AND P0, PT, R9, R22, PT ;  /* 0x000000160900720c */ /* 0x000fda0003f06270 */
[----:B------:R-:W-:Y:S05]  /*22d0*/  @P0 BRA `(.L_x_363) ;  /* 0x0000000000700947 */ /* 0x000fea0003800000 */
[----:B------:R-:W-:Y:S01]  /*22e0*/  IMAD.MOV.U32 R8, RZ, RZ, R2 ;  /* 0x000000ffff087224 */ /* 0x000fe200078e0002 */
[----:B------:R-:W-:Y:S01]  /*22f0*/  MOV R20, 0x2380 ;  /* 0x0000238000147802 */ /* 0x000fe20000000f00 */
[----:B------:R-:W-:Y:S02]  /*2300*/  IMAD.MOV.U32 R4, RZ, RZ, R30 ;  /* 0x000000ffff047224 */ /* 0x000fe400078e001e */
[----:B------:R-:W-:Y:S02]  /*2310*/  IMAD.MOV.U32 R5, RZ, RZ, R31 ;  /* 0x000000ffff057224 */ /* 0x000fe400078e001f */
[----:B------:R-:W-:Y:S02]  /*2320*/  IMAD.MOV.U32 R6, RZ, RZ, R28 ;  /* 0x000000ffff067224 */ /* 0x000fe400078e001c */
[----:B------:R-:W-:Y:S02]  /*2330*/  IMAD.MOV.U32 R7, RZ, RZ, R29 ;  /* 0x000000ffff077224 */ /* 0x000fe400078e001d */
[----:B------:R-:W-:-:S02]  /*2340*/  IMAD.MOV.U32 R10, RZ, RZ, R22 ;  /* 0x000000ffff0a7224 */ /* 0x000fc400078e0016 */
[----:B------:R-:W-:Y:S02]  /*2350*/  IMAD.MOV.U32 R11, RZ, RZ, R19 ;  /* 0x000000ffff0b7224 */ /* 0x000fe400078e0013 */
[----:B------:R-:W-:-:S07]  /*2360*/  IMAD.MOV.U32 R21, RZ, RZ, 0x0 ;  /* 0x00000000ff157424 */ /* 0x000fce00078e00ff */
[----:B------:R-:W-:Y:S05]  /*2370*/  CALL.REL.NOINC `($_Z22ConstructOctTreeKernelP4NodeP4BodyS2_Pibiiii$_Z10InsertBodyP4NodeP4Bodyiiii) ;  /* 0xffffffe000f87944 */ /* 0x000fea0003c3ffff */
        /* <DEDUP_REMOVED lines=8> */
[----:B------:R0:W5:Y:S01]  /*2400*/  LDG.E.64 R12, desc[UR4][R26.64+0x10] ;  /* 0x000010041a0c7981 */ /* 0x000162000c1e1b00 */
[C---:B------:R-:W-:Y:S02]  /*2410*/  R2UR UR12, R36.reuse ;  /* 0x00000000240c72ca */ /* 0x040fe400000e0000 */
[C---:B------:R-:W-:Y:S01]  /*2420*/  R2UR UR13, R37.reuse ;  /* 0x00000000250d72ca */ /* 0x040fe200000e0000 */
[----:B------:R0:W5:Y:S01]  /*2430*/  LDG.E.64 R14, desc[UR6][R26.64+0x18] ;  /* 0x000018061a0e7981 */ /* 0x000162000c1e1b00 */
[----:B------:R-:W-:Y:S02]  /*2440*/  R2UR UR14, R36 ;  /* 0x00000000240e72ca */ /* 0x000fe400000e0000 */
[----:B------:R-:W-:Y:S01]  /*2450*/  R2UR UR15, R37 ;  /* 0x00000000250f72ca */ /* 0x000fe200000e0000 */
[----:B------:R0:W5:Y:S04]  /*2460*/  LDG.E.64 R32, desc[UR8][R26.64+0x20] ;  /* 0x000020081a207981 */ /* 0x000168000c1e1b00 */
[----:B------:R0:W5:Y:S04]  /*2470*/  LDG.E.64 R4, desc[UR10][R24.64+0x18] ;  /* 0x0000180a18047981 */ /* 0x000168000c1e1b00 */
[----:B------:R0:W5:Y:S04]  /*2480*/  LDG.E.64 R6, desc[UR12][R24.64+0x20] ;  /* 0x0000200c18067981 */ /* 0x000168000c1e1b00 */
[----:B------:R0:W5:Y:S02]  /*2490*/  LDG.E.64 R10, desc[UR14][R24.64+0x28] ;  /* 0x0000280e180a7981 */ /* 0x000164000c1e1b00 */
.L_x_363:
[----:B------:R-:W-:Y:S05]  /*24a0*/  BSYNC.RECONVERGENT B6 ;  /* 0x0000000000067941 */ /* 0x000fea0003800200 */
.L_x_362:
[C---:B------:R-:W-:Y:S02]  /*24b0*/  R2UR UR6, R36.reuse ;  /* 0x00000000240672ca */ /* 0x040fe400000e0000 */
[C---:B------:R-:W-:Y:S02]  /*24c0*/  R2UR UR7, R37.reuse ;  /* 0x00000000250772ca */ /* 0x040fe400000e0000 */
[----:B------:R-:W-:Y:S02]  /*24d0*/  R2UR UR4, R36 ;  /* 0x00000000240472ca */ /* 0x000fe400000e0000 */
[----:B------:R-:W-:-:S09]  /*24e0*/  R2UR UR5, R37 ;  /* 0x00000000250572ca */ /* 0x000fd200000e0000 */
[----:B0-----:R-:W2:Y:S04]  /*24f0*/  LDG.E.64 R24, desc[UR6][R24.64+0x8] ;  /* 0x0000080618187981 */ /* 0x001ea8000c1e1b00 */
[----:B------:R-:W3:Y:S01]  /*2500*/  LDG.E.64 R22, desc[UR4][R26.64+0x28] ;  /* 0x000028041a167981 */ /* 0x000ee2000c1e1b00 */
[----:B------:R-:W-:Y:S01]  /*2510*/  BSSY.RECONVERGENT B7, `(.L_x_364) ;  /* 0x000002b000077945 */ /* 0x000fe20003800200 */
[C---:B--2--5:R-:W-:Y:S02]  /*2520*/  DMUL R30, R24.reuse, R4 ;  /* 0x00000004181e7228 */ /* 0x064fe40000000000 */
[----:B------:R-:W-:Y:S02]  /*2530*/  DMUL R28, R24, R6 ;  /* 0x00000006181c7228 */ /* 0x000fe40000000000 */
[----:B---3--:R-:W-:-:S02]  /*2540*/  DADD R38, R22, R24 ;  /* 0x0000000016267229 */ /* 0x008fc40000000018 */
[----:B------:R-:W-:Y:S02]  /*2550*/  DMUL R10, R24, R10 ;  /* 0x0000000a180a7228 */ /* 0x000fe40000000000 */
[C---:B------:R-:W-:Y:S02]  /*2560*/  DFMA R30, R22.reuse, R12, R30 ;  /* 0x0000000c161e722b */ /* 0x040fe4000000001e */
[----:B------:R-:W-:Y:S02]  /*2570*/  DFMA R28, R22, R14, R28 ;  /* 0x0000000e161c722b */ /* 0x000fe4000000001c */
[----:B------:R-:W-:Y:S02]  /*2580*/  DSETP.GT.AND P0, PT, R38, RZ, PT ;  /* 0x000000ff2600722a */ /* 0x000fe40003f04000 */
[----:B------:R-:W-:-:S12]  /*2590*/  DFMA R22, R22, R32, R10 ;  /* 0x000000201616722b */ /* 0x000fd8000000000a */
[----:B------:R-:W-:Y:S05]  /*25a0*/  @!P0 BRA `(.L_x_365) ;  /* 0x0000000000848947 */ /* 0x000fea0003800000 */
[----:B------:R-:W0:Y:S01]  /*25b0*/  MUFU.RCP64H R3, R39 ;  /* 0x0000002700037308 */ /* 0x000e220000001800 */
[----:B------:R-:W-:Y:S01]  /*25c0*/  VIADD R2, R39, 0x300402 ;  /* 0x0030040227027836 */ /* 0x000fe20000000000 */
[----:B------:R-:W-:Y:S04]  /*25d0*/  BSSY.RECONVERGENT B6, `(.L_x_366) ;  /* 0x000000f000067945 */ /* 0x000fe80003800200 */
[----:B------:R-:W-:Y:S01]  /*25e0*/  FSETP.GEU.AND P0, PT, |R2|, 5.8789094863358348022e-39, PT ;  /* 0x004004020200780b */ /* 0x000fe20003f0e200 */
[----:B0-----:R-:W-:-:S08]  /*25f0*/  DFMA R4, -R38, R2, 1 ;  /* 0x3ff000002604742b */ /* 0x001fd00000000102 */
[----:B------:R-:W-:-:S08]  /*2600*/  DFMA R4, R4, R4, R4 ;  /* 0x000000040404722b */ /* 0x000fd00000000004 */
[----:B------:R-:W-:-:S08]  /*2610*/  DFMA R4, R2, R4, R2 ;  /* 0x000000040204722b */ /* 0x000fd00000000002 */
[----:B------:R-:W-:-:S08]  /*2620*/  DFMA R6, -R38, R4, 1 ;  /* 0x3ff000002606742b */ /* 0x000fd00000000104 */
[----:B------:R-:W-:Y:S01]  /*2630*/  DFMA R4, R4, R6, R4 ;  /* 0x000000060404722b */ /* 0x000fe20000000004 */
[----:B------:R-:W-:Y:S10]  /*2640*/  @P0 BRA `(.L_x_367) ;  /* 0x00000000001c0947 */ /* 0x000ff40003800000 */
[----:B------:R-:W-:Y:S01]  /*2650*/  LOP3.LUT R6, R39, 0x7fffffff, RZ, 0xc0, !PT ;  /* 0x7fffffff27067812 */ /* 0x000fe200078ec0ff */
[----:B------:R-:W-:Y:S01]  /*2660*/  IMAD.MOV.U32 R4, RZ, RZ, R38 ;  /* 0x000000ffff047224 */ /* 0x000fe200078e0026 */
[----:B------:R-:W-:Y:S01]  /*2670*/  MOV R20, 0x26c0 ;  /* 0x000026c000147802 */ /* 0x000fe20000000f00 */
[----:B------:R-:W-:Y:S02]  /*2680*/  IMAD.MOV.U32 R5, RZ, RZ, R39 ;  /* 0x000000ffff057224 */ /* 0x000fe400078e0027 */
[----:B------:R-:W-:Y:S02]  /*2690*/  VIADD R6, R6, 0xfff00000 ;  /* 0xfff0000006067836 */ /* 0x000fe40000000000 */
[----:B------:R-:W-:-:S07]  /*26a0*/  IMAD.MOV.U32 R21, RZ, RZ, 0x0 ;  /* 0x00000000ff157424 */ /* 0x000fce00078e00ff */
[----:B------:R-:W-:Y:S05]  /*26b0*/  CALL.REL.NOINC `($__internal_6_$__cuda_sm20_dblrcp_rn_slowpath_v3) ;  /* 0x0000000000e47944 */ /* 0x000fea0003c00000 */
.L_x_367:
[----:B------:R-:W-:Y:S05]  /*26c0*/  BSYNC.RECONVERGENT B6 ;  /* 0x0000000000067941 */ /* 0x000fea0003800200 */
.L_x_366:
[C---:B------:R-:W-:Y:S01]  /*26d0*/  R2UR UR4, R36.reuse ;  /* 0x00000000240472ca */ /* 0x040fe200000e0000 */
[-C--:B------:R-:W-:Y:S01]  /*26e0*/  DMUL R30, R30, R4.reuse ;  /* 0x000000041e1e7228 */ /* 0x080fe20000000000 */
[C---:B------:R-:W-:Y:S01]  /*26f0*/  R2UR UR5, R37.reuse ;  /* 0x00000000250572ca */ /* 0x040fe200000e0000 */
[-C--:B------:R-:W-:Y:S01]  /*2700*/  DMUL R28, R28, R4.reuse ;  /* 0x000000041c1c7228 */ /* 0x080fe20000000000 */
[C---:B------:R-:W-:Y:S01]  /*2710*/  R2UR UR6, R36.reuse ;  /* 0x00000000240672ca */ /* 0x040fe200000e0000 */
[----:B------:R-:W-:Y:S01]  /*2720*/  DMUL R22, R22, R4 ;  /* 0x0000000416167228 */ /* 0x000fe20000000000 */
[C---:B------:R-:W-:Y:S02]  /*2730*/  R2UR UR7, R37.reuse ;  /* 0x00000000250772ca */ /* 0x040fe400000e0000 */
[----:B------:R-:W-:Y:S02]  /*2740*/  R2UR UR8, R36 ;  /* 0x00000000240872ca */ /* 0x000fe400000e0000 */
[----:B------:R-:W-:-:S02]  /*2750*/  R2UR UR9, R37 ;  /* 0x00000000250972ca */ /* 0x000fc400000e0000 */
[----:B------:R-:W-:Y:S02]  /*2760*/  R2UR UR10, R36 ;  /* 0x00000000240a72ca */ /* 0x000fe400000e0000 */
[----:B------:R-:W-:Y:S01]  /*2770*/  R2UR UR11, R37 ;  /* 0x00000000250b72ca */ /* 0x000fe200000e0000 */
[----:B------:R0:W-:Y:S04]  /*2780*/  STG.E.64 desc[UR4][R26.64+0x10], R30 ;  /* 0x0000101e1a007986 */ /* 0x0001e8000c101b04 */
[----:B------:R0:W-:Y:S04]  /*2790*/  STG.E.64 desc[UR6][R26.64+0x18], R28 ;  /* 0x0000181c1a007986 */ /* 0x0001e8000c101b06 */
[----:B------:R0:W-:Y:S04]  /*27a0*/  STG.E.64 desc[UR8][R26.64+0x20], R22 ;  /* 0x000020161a007986 */ /* 0x0001e8000c101b08 */
[----:B------:R0:W-:Y:S02]  /*27b0*/  STG.E.64 desc[UR10][R26.64+0x28], R38 ;  /* 0x000028261a007986 */ /* 0x0001e4000c101b0a */
.L_x_365:
[----:B------:R-:W-:Y:S05]  /*27c0*/  BSYNC.RECONVERGENT B7 ;  /* 0x0000000000077941 */ /* 0x000fea0003800200 */
.L_x_364:
[----:B------:R-:W-:Y:S02]  /*27d0*/  R2UR UR4, R36 ;  /* 0x00000000240472ca */ /* 0x000fe400000e0000 */
[----:B------:R-:W-:-:S13]  /*27e0*/  R2UR UR5, R37 ;  /* 0x00000000250572ca */ /* 0x000fda00000e0000 */
[----:B------:R-:W2:Y:S02]  /*27f0*/  LDG.E R0, desc[UR4][R26.64+0xc] ;  /* 0x00000c041a007981 */ /* 0x000ea4000c1e1900 */
[----:B--2---:R-:W-:-:S05]  /*2800*/  VIADD R3, R0, 0x1 ;  /* 0x0000000100037836 */ /* 0x004fca0000000000 */
[----:B------:R2:W-:Y:S02]  /*2810*/  STG.E desc[UR4][R26.64+0xc], R3 ;  /* 0x00000c031a007986 */ /* 0x0005e4000c101904 */
.L_x_361:
[----:B------:R-:W-:Y:S05]  /*2820*/  BSYNC B8 ;  /* 0x0000000000087941 */ /* 0x000fea0003800000 */
.L_x_357:
[----:B------:R-:W3:Y:S01]  /*2830*/  LDL R20, [R1+0x14] ;  /* 0x0000140001147983 */ /* 0x000ee20000100800 */
[----:B------:R4:W-:Y:S05]  /*2840*/  BMOV.32 B6, R16 ;  /* 0x0000001006007356 */ /* 0x0009ea0000000000 */
[----:B------:R-:W3:Y:S01]  /*2850*/  LDL R21, [R1+0x18] ;  /* 0x0000180001157983 */ /* 0x000ee20000100800 */
[----:B------:R5:W-:Y:S05]  /*2860*/  BMOV.32 B7, R17 ;  /* 0x0000001107007356 */ /* 0x000bea0000000000 */
[----:B------:R0:W-:Y:S05]  /*2870*/  BMOV.32 B8, R18 ;  /* 0x0000001208007356 */ /* 0x0001ea0000000000 */
[----:B-1----:R-:W3:Y:S04]  /*2880*/  LDL R2, [R1] ;  /* 0x0000000001027983 */ /* 0x002ee80000100800 */
[----:B----4-:R-:W3:Y:S04]  /*2890*/  LDL R16, [R1+0x4] ;  /* 0x0000040001107983 */ /* 0x010ee80000100800 */
[----:B-----5:R-:W3:Y:S04]  /*28a0*/  LDL R17, [R1+0x8] ;  /* 0x0000080001117983 */ /* 0x020ee80000100800 */
[----:B0-----:R-:W3:Y:S04]  /*28b0*/  LDL R18, [R1+0xc] ;  /* 0x00000c0001127983 */ /* 0x001ee80000100800 */
[----:B------:R-:W3:Y:S04]  /*28c0*/  LDL R19, [R1+0x10] ;  /* 0x0000100001137983 */ /* 0x000ee80000100800 */
[----:B------:R-:W3:Y:S04]  /*28d0*/  LDL R22, [R1+0x1c] ;  /* 0x00001c0001167983 */ /* 0x000ee80000100800 */
[----:B------:R-:W3:Y:S04]  /*28e0*/  LDL R23, [R1+0x20] ;  /* 0x0000200001177983 */ /* 0x000ee80000100800 */
[----:B------:R-:W3:Y:S04]  /*28f0*/  LDL R24, [R1+0x24] ;  /* 0x0000240001187983 */ /* 0x000ee80000100800 */
[----:B------:R-:W3:Y:S04]  /*2900*/  LDL R25, [R1+0x28] ;  /* 0x0000280001197983 */ /* 0x000ee80000100800 */
[----:B--2---:R-:W3:Y:S04]  /*2910*/  LDL R26, [R1+0x2c] ;  /* 0x00002c00011a7983 */ /* 0x004ee80000100800 */
[----:B------:R-:W3:Y:S04]  /*2920*/  LDL R27, [R1+0x30] ;  /* 0x00003000011b7983 */ /* 0x000ee80000100800 */
        /* <DEDUP_REMOVED lines=15> */
[----:B------:R0:W3:Y:S02]  /*2a20*/  LDL R55, [R1+0x70] ;  /* 0x0000700001377983 */ /* 0x0000e40000100800 */
[----:B0-----:R-:W-:Y:S01]  /*2a30*/  VIADD R1, R1, 0x78 ;  /* 0x0000007801017836 */ /* 0x001fe20000000000 */
[----:B---3--:R-:W-:Y:S06]  /*2a40*/  RET.REL.NODEC R20 `(_Z22ConstructOctTreeKernelP4NodeP4BodyS2_Pibiiii) ;  /* 0xffffffd4146c7950 */ /* 0x008fec0003c3ffff */
        .weak           $__internal_6_$__cuda_sm20_dblrcp_rn_slowpath_v3
        .type           $__internal_6_$__cuda_sm20_dblrcp_rn_slowpath_v3,@function
        .size           $__internal_6_$__cuda_sm20_dblrcp_rn_slowpath_v3,(.L_x_388 - $__internal_6_$__cuda_sm20_dblrcp_rn_slowpath_v3)
$__internal_6_$__cuda_sm20_dblrcp_rn_slowpath_v3:
[----:B------:R-:W-:Y:S02]  /*2a50*/  VIADD R1, R1, 0xfffffff8 ;  /* 0xfffffff801017836 */ /* 0x000fe40000000000 */
[----:B------:R-:W-:-:S03]  /*2a60*/  IMAD.MOV.U32 R3, RZ, RZ, R5 ;  /* 0x000000ffff037224 */ /* 0x000fc600078e0005 */
[----:B------:R0:W-:Y:S02]  /*2a70*/  STL [R1], R2 ;  /* 0x0000000201007387 */ /* 0x0001e40000100800 */
[----:B0-----:R-:W-:-:S06]  /*2a80*/  IMAD.MOV.U32 R2, RZ, RZ, R4 ;  /* 0x000000ffff027224 */ /* 0x001fcc00078e0004 */
        /* <DEDUP_REMOVED lines=24> */
.L_x_371:
        /* <DEDUP_REMOVED lines=9> */
.L_x_369:
[----:B------:R-:W-:Y:S01]  /*2ca0*/  LOP3.LUT R5, R3, 0x80000, RZ, 0xfc, !PT ;  /* 0x0008000003057812 */ /* 0x000fe200078efcff */
[----:B------:R-:W-:-:S07]  /*2cb0*/  IMAD.MOV.U32 R4, RZ, RZ, R2 ;  /* 0x000000ffff047224 */ /* 0x000fce00078e0002 */
.L_x_370:
[----:B------:R-:W-:Y:S05]  /*2cc0*/  BSYNC.RECONVERGENT B0 ;  /* 0x0000000000007941 */ /* 0x000fea0003800200 */
.L_x_368:
[----:B------:R0:W2:Y:S02]  /*2cd0*/  LDL R2, [R1] ;  /* 0x0000000001027983 */ /* 0x0000a40000100800 */
[----:B0-----:R-:W-:Y:S01]  /*2ce0*/  VIADD R1, R1, 0x8 ;  /* 0x0000000801017836 */ /* 0x001fe20000000000 */
[----:B--2---:R-:W-:Y:S06]  /*2cf0*/  RET.REL.NODEC R20 `(_Z22ConstructOctTreeKernelP4NodeP4BodyS2_Pibiiii) ;  /* 0xffffffd014c07950 */ /* 0x004fec0003c3ffff */
.L_x_372:
        /* <DEDUP_REMOVED lines=16> */
.L_x_388:


//--------------------- .text._Z24ComputeBoundingBoxKernelP4NodeP4BodyPibS3_i --------------------------
	.section	.text._Z24ComputeBoundingBoxKernelP4NodeP4BodyPibS3_i,"ax",@progbits
	.align	128
        .global         _Z24ComputeBoundingBoxKernelP4NodeP4BodyPibS3_i
        .type           _Z24ComputeBoundingBoxKernelP4NodeP4BodyPibS3_i,@function
        .size           _Z24ComputeBoundingBoxKernelP4NodeP4BodyPibS3_i,(.L_x_402 - _Z24ComputeBoundingBoxKernelP4NodeP4BodyPibS3_i)
        .other          _Z24ComputeBoundingBoxKernelP4NodeP4BodyPibS3_i,@"STO_CUDA_ENTRY STV_DEFAULT"
_Z24ComputeBoundingBoxKernelP4NodeP4BodyPibS3_i:
.text._Z24ComputeBoundingBoxKernelP4NodeP4BodyPibS3_i:
[----:B------:R-:W-:Y:S01]  /*0000*/  LDC R1, c[0x0][0x37c] ;  /* 0x0000df00ff017b82 */ /* 0x000fe20000000800 */
[----:B------:R-:W0:Y:S01]  /*0010*/  S2R R0, SR_TID.X ;  /* 0x0000000000007919 */ /* 0x000e220000002100 */
[----:B------:R-:W1:Y:S06]  /*0020*/  LDCU.U8 UR4, c[0x0][0x398] ;  /* 0x00007300ff0477ac */ /* 0x000e6c0008000000 */
[----:B------:R-:W2:Y:S01]  /*0030*/  LDC.64 R2, c[0x0][0x390] ;  /* 0x0000e400ff027b82 */ /* 0x000ea20000000a00 */
[----:B------:R-:W-:Y:S01]  /*0040*/  BSSY.RECONVERGENT B0, `(.L_x_373) ;  /* 0x0000011000007945 */ /* 0x000fe20003800200 */
[----:B------:R-:W3:Y:S01]  /*0050*/  LDCU UR8, c[0x0][0x3a8] ;  /* 0x00007500ff0877ac */ /* 0x000ee20008000800 */
[----:B------:R-:W4:Y:S05]  /*0060*/  LDCU.64 UR6, c[0x0][0x358] ;  /* 0x00006b00ff0677ac */ /* 0x000f2a0008000a00 */
[----:B------:R-:W0:Y:S08]  /*0070*/  S2UR UR5, SR_CTAID.X ;  /* 0x00000000000579c3 */ /* 0x000e300000002500 */
[----:B------:R-:W0:Y:S01]  /*0080*/  LDC R13, c[0x0][0x360] ;  /* 0x0000d800ff0d7b82 */ /* 0x000e220000000800 */
[----:B-1----:R-:W-:-:S06]  /*0090*/  UPRMT UR4, UR4, 0x8880, URZ ;  /* 0x0000888004047896 */ /* 0x002fcc00080000ff */
[----:B------:R-:W-:Y:S01]  /*00a0*/  ISETP.NE.AND P0, PT, RZ, UR4, PT ;  /* 0x00000004ff007c0c */ /* 0x000fe2000bf05270 */
[----:B------:R-:W1:Y:S01]  /*00b0*/  LDC.64 R4, c[0x0][0x388] ;  /* 0x0000e200ff047b82 */ /* 0x000e620000000a00 */
[----:B--2---:R-:W-:-:S04]  /*00c0*/  ISETP.EQ.U32.AND P1, PT, R2, RZ, PT ;  /* 0x000000ff0200720c */ /* 0x004fc80003f22070 */
[----:B------:R-:W-:Y:S01]  /*00d0*/  ISETP.EQ.OR.EX P0, PT, R3, RZ, !P0, P1 ;  /* 0x000000ff0300720c */ /* 0x000fe20004702710 */
[----:B0-----:R-:W-:-:S05]  /*00e0*/  IMAD R7, R13, UR5, R0 ;  /* 0x000000050d077c24 */ /* 0x001fca000f8e0200 */
[C---:B---3--:R-:W-:Y:S02]  /*00f0*/  ISETP.GE.OR P0, PT, R7.reuse, UR8, P0 ;  /* 0x0000000807007c0c */ /* 0x048fe40008706670 */
[----:B------:R-:W-:-:S11]  /*0100*/  ISETP.GE.AND P1, PT, R7, UR8, PT ;  /* 0x0000000807007c0c */ /* 0x000fd6000bf26270 */
[----:B-1--4-:R-:W-:Y:S05]  /*0110*/  @P0 BRA `(.L_x_374) ;  /* 0x00000000000c0947 */ /* 0x012fea0003800000 */
[----:B------:R-:W0:Y:S02]  /*0120*/  LDC.64 R2, c[0x0][0x390] ;  /* 0x0000e400ff027b82 */ /* 0x000e240000000a00 */
[----:B0-----:R-:W-:-:S05]  /*0130*/  IMAD.WIDE R2, R7, 0x4, R2 ;  /* 0x0000000407027825 */ /* 0x001fca00078e0202 */
[----:B------:R0:W5:Y:S02]  /*0140*/  LDG.E R7, desc[UR6][R2.64] ;  /* 0x0000000602077981 */ /* 0x000164000c1e1900 */
.L_x_374:
[----:B------:R-:W-:Y:S05]  /*0150*/  BSYNC.RECONVERGENT B0 ;  /* 0x0000000000007941 */ /* 0x000fea0003800200 */
.L_x_373:
[----:B------:R-:W-:Y:S02]  /*0160*/  IMAD.MOV.U32 R22, RZ, RZ, -0x1 ;  /* 0xffffffffff167424 */ /* 0x000fe400078e00ff */
[----:B------:R-:W-:Y:S02]  /*0170*/  IMAD.MOV.U32 R23, RZ, RZ, 0x7fefffff ;  /* 0x7fefffffff177424 */ /* 0x000fe400078e00ff */
[----:B-----5:R-:W-:Y:S01]  /*0180*/  IMAD.WIDE R20, R7, 0x60, R4 ;  /* 0x0000006007147825 */ /* 0x020fe200078e0204 */
[----:B------:R-:W-:-:S03]  /*0190*/  MOV R4, 0xffffffff ;  /* 0xffffffff00047802 */ /* 0x000fc60000000f00 */
[----:B0-----:R-:W-:Y:S02]  /*01a0*/  IMAD.MOV.U32 R2, RZ, RZ, -0x1 ;  /* 0xffffffffff027424 */ /* 0x001fe400078e00ff */
[----:B------:R-:W-:Y:S01]  /*01b0*/  IMAD.MOV.U32 R3, RZ, RZ, 0x7fefffff ;  /* 0x7fefffffff037424 */ /* 0x000fe200078e00ff */
[----:B------:R-:W-:Y:S01]  /*01c0*/  MOV R9, 0xffefffff ;  /* 0xffefffff00097802 */ /* 0x000fe20000000f00 */
[----:B------:R-:W-:Y:S01]  /*01d0*/  IMAD.MOV.U32 R5, RZ, RZ, 0x7fefffff ;  /* 0x7fefffffff057424 */ /* 0x000fe200078e00ff */
[----:B------:R-:W2:Y:S01]  /*01e0*/  @!P1 LDG.E.64 R22, desc[UR6][R20.64+0x18] ;  /* 0x0000180614169981 */ /* 0x000ea2000c1e1b00 */
[----:B------:R-:W-:Y:S02]  /*01f0*/  IMAD.MOV.U32 R6, RZ, RZ, -0x1 ;  /* 0xffffffffff067424 */ /* 0x000fe400078e00ff */
[----:B------:R-:W-:Y:S01]  /*0200*/  IMAD.MOV.U32 R7, RZ, RZ, -0x100001 ;  /* 0xffefffffff077424 */ /* 0x000fe200078e00ff */
[----:B------:R-:W3:Y:S01]  /*0210*/  @!P1 LDG.E.64 R2, desc[UR6][R20.64+0x20] ;  /* 0x0000200614029981 */ /* 0x000ee2000c1e1b00 */
[----:B------:R-:W-:-:S02]  /*0220*/  IMAD.MOV.U32 R8, RZ, RZ, -0x1 ;  /* 0xffffffffff087424 */ /* 0x000fc400078e00ff */
[----:B------:R-:W-:Y:S01]  /*0230*/  IMAD.MOV.U32 R10, RZ, RZ, -0x1 ;  /* 0xffffffffff0a7424 */ /* 0x000fe200078e00ff */
[----:B------:R-:W4:Y:S01]  /*0240*/  @!P1 LDG.E.64 R4, desc[UR6][R20.64+0x28] ;  /* 0x0000280614049981 */ /* 0x000f22000c1e1b00 */
[----:B------:R-:W-:-:S03]  /*0250*/  IMAD.MOV.U32 R11, RZ, RZ, -0x100001 ;  /* 0xffefffffff0b7424 */ /* 0x000fc600078e00ff */
[----:B------:R-:W4:Y:S04]  /*0260*/  @!P1 LDG.E.64 R6, desc[UR6][R20.64+0x18] ;  /* 0x0000180614069981 */ /* 0x000f28000c1e1b00 */
[----:B------:R-:W4:Y:S04]  /*0270*/  @!P1 LDG.E.64 R8, desc[UR6][R20.64+0x20] ;  /* 0x0000200614089981 */ /* 0x000f28000c1e1b00 */
[----:B------:R0:W4:Y:S01]  /*0280*/  @!P1 LDG.E.64 R10, desc[UR6][R20.64+0x28] ;  /* 0x00002806140a9981 */ /* 0x000122000c1e1b00 */
[----:B------:R-:W1:Y:S01]  /*0290*/  S2R R12, SR_CgaCtaId ;  /* 0x00000000000c7919 */ /* 0x000e620000008800 */
[----:B------:R-:W-:-:S04]  /*02a0*/  MOV R15, 0x400 ;  /* 0x00000400000f7802 */ /* 0x000fc80000000f00 */
[----:B-1----:R-:W-:Y:S01]  /*02b0*/  LEA R15, R12, R15, 0x18 ;  /* 0x0000000f0c0f7211 */ /* 0x002fe200078ec0ff */
[----:B------:R-:W-:-:S03]  /*02c0*/  IMAD.MOV.U32 R12, RZ, RZ, R13 ;  /* 0x000000ffff0c7224 */ /* 0x000fc600078e000d */
[----:B------:R-:W-:Y:S01]  /*02d0*/  LEA R14, R0, R15, 0x3 ;  /* 0x0000000f000e7211 */ /* 0x000fe200078e18ff */
[C---:B------:R-:W-:Y:S01]  /*02e0*/  IMAD R17, R12.reuse, 0x8, R15 ;  /* 0x000000080c117824 */ /* 0x040fe200078e020f */
[----:B------:R-:W-:-:S03]  /*02f0*/  ISETP.GE.U32.AND P0, PT, R12, 0x2, PT ;  /* 0x000000020c00780c */ /* 0x000fc60003f06070 */
[----:B------:R-:W-:Y:S02]  /*0300*/  IMAD R16, R0, 0x8, R17 ;  /* 0x0000000800107824 */ /* 0x000fe400078e0211 */
[C---:B------:R-:W-:Y:S02]  /*0310*/  IMAD R17, R13.reuse, 0x10, R14 ;  /* 0x000000100d117824 */ /* 0x040fe400078e020e */
[----:B------:R-:W-:-:S03]  /*0320*/  IMAD R18, R13, 0x10, R16 ;  /* 0x000000100d127824 */ /* 0x000fc600078e0210 */
[C---:B------:R-:W-:Y:S01]  /*0330*/  LEA R19, R13.reuse, R17, 0x4 ;  /* 0x000000110d137211 */ /* 0x040fe200078e20ff */
[----:B0-----:R-:W-:Y:S01]  /*0340*/  IMAD R21, R13, 0x10, R18 ;  /* 0x000000100d157824 */ /* 0x001fe200078e0212 */
[----:B--2---:R0:W-:Y:S04]  /*0350*/  STS.64 [R14], R22 ;  /* 0x000000160e007388 */ /* 0x0041e80000000a00 */
[----:B---3--:R0:W-:Y:S04]  /*0360*/  STS.64 [R16], R2 ;  /* 0x0000000210007388 */ /* 0x0081e80000000a00 */
[----:B----4-:R0:W-:Y:S04]  /*0370*/  STS.64 [R17], R4 ;  /* 0x0000000411007388 */ /* 0x0101e80000000a00 */
[----:B------:R0:W-:Y:S04]  /*0380*/  STS.64 [R18], R6 ;  /* 0x0000000612007388 */ /* 0x0001e80000000a00 */
[----:B------:R0:W-:Y:S04]  /*0390*/  STS.64 [R19], R8 ;  /* 0x0000000813007388 */ /* 0x0001e80000000a00 */
[----:B------:R0:W-:Y:S01]  /*03a0*/  STS.64 [R21], R10 ;  /* 0x0000000a15007388 */ /* 0x0001e20000000a00 */
[----:B------:R-:W-:Y:S06]  /*03b0*/  BAR.SYNC.DEFER_BLOCKING 0x0 ;  /* 0x0000000000007b1d */ /* 0x000fec0000010000 */
[----:B------:R-:W-:Y:S05]  /*03c0*/  @!P0 BRA `(.L_x_375) ;  /* 0x00000004002c8947 */ /* 0x000fea0003800000 */
.L_x_378:
[----:B0-----:R-:W-:Y:S01]  /*03d0*/  SHF.R.U32.HI R3, RZ, 0x1, R12 ;  /* 0x00000001ff037819 */ /* 0x001fe2000001160c */
[----:B------:R-:W-:Y:S03]  /*03e0*/  BSSY.RECONVERGENT B0, `(.L_x_376) ;  /* 0x0000045000007945 */ /* 0x000fe60003800200 */
[----:B------:R-:W-:-:S13]  /*03f0*/  ISETP.GE.U32.AND P0, PT, R0, R3, PT ;  /* 0x000000030000720c */ /* 0x000fda0003f06070 */
[----:B------:R-:W-:Y:S05]  /*0400*/  @P0 BRA `(.L_x_377) ;  /* 0x0000000400080947 */ /* 0x000fea0003800000 */
[C---:B------:R-:W-:Y:S01]  /*0410*/  IMAD R2, R3.reuse, 0x8, R14 ;  /* 0x0000000803027824 */ /* 0x040fe200078e020e */
[----:B------:R-:W0:Y:S01]  /*0420*/  LDS.64 R6, [R14] ;  /* 0x000000000e067984 */ /* 0x000e220000000a00 */
[----:B------:R-:W-:-:S03]  /*0430*/  IMAD R10, R3, 0x8, R16 ;  /* 0x00000008030a7824 */ /* 0x000fc600078e0210 */
[----:B------:R1:W2:Y:S02]  /*0440*/  LDS.64 R4, [R2] ;  /* 0x0000000002047984 */ /* 0x0002a40000000a00 */
[----:B-1----:R-:W-:Y:S02]  /*0450*/  IMAD R2, R13, 0x10, R2 ;  /* 0x000000100d027824 */ /* 0x002fe400078e0202 */
[----:B0-----:R-:W-:Y:S01]  /*0460*/  IMAD.MOV.U32 R8, RZ, RZ, R7 ;  /* 0x000000ffff087224 */ /* 0x001fe200078e0007 */
[----:B--2---:R-:W-:Y:S01]  /*0470*/  DSETP.MIN.AND P0, P1, R6, R4, PT ;  /* 0x000000040600722a */ /* 0x004fe20003900000 */
[----:B------:R-:W-:-:S05]  /*0480*/  MOV R9, R5 ;  /* 0x0000000500097202 */ /* 0x000fca0000000f00 */
[----:B------:R-:W-:Y:S02]  /*0490*/  FSEL R11, R8, R9, P0 ;  /* 0x00000009080b7208 */ /* 0x000fe40000000000 */
[----:B------:R-:W-:-:S06]  /*04a0*/  SEL R8, R6, R4, P0 ;  /* 0x0000000406087207 */ /* 0x000fcc0000000000 */
[----:B------:R-:W-:-:S05]  /*04b0*/  @P1 LOP3.LUT R11, R9, 0x80000, RZ, 0xfc, !PT ;  /* 0x00080000090b1812 */ /* 0x000fca00078efcff */
[----:B------:R-:W-:-:S05]  /*04c0*/  IMAD.MOV.U32 R9, RZ, RZ, R11 ;  /* 0x000000ffff097224 */ /* 0x000fca00078e000b */
[----:B------:R-:W-:Y:S04]  /*04d0*/  STS.64 [R14], R8 ;  /* 0x000000080e007388 */ /* 0x000fe80000000a00 */
[----:B------:R-:W0:Y:S04]  /*04e0*/  LDS.64 R4, [R16] ;  /* 0x0000000010047984 */ /* 0x000e280000000a00 */
[----:B------:R1:W2:Y:S02]  /*04f0*/  LDS.64 R6, [R10] ;  /* 0x000000000a067984 */ /* 0x0002a40000000a00 */
[----:B-1----:R-:W-:-:S02]  /*0500*/  IMAD R10, R13, 0x10, R10 ;  /* 0x000000100d0a7824 */ /* 0x002fc400078e020a */
        /* <DEDUP_REMOVED lines=23> */
[----:B--2---:R-:W-:Y:S01]  /*0680*/  DSETP.MAX.AND P0, P1, R4, R8, PT ;  /* 0x000000080400722a */ /* 0x004fe2000390f000 */
[----:B------:R-:W-:-:S05]  /*0690*/  MOV R20, R9 ;  /* 0x0000000900147202 */ /* 0x000fca0000000f00 */
[----:B------:R-:W-:Y:S02]  /*06a0*/  FSEL R11, R11, R20, P0 ;  /* 0x000000140b0b7208 */ /* 0x000fe40000000000 */
[----:B------:R-:W-:-:S06]  /*06b0*/  SEL R4, R4, R8, P0 ;  /* 0x0000000804047207 */ /* 0x000fcc0000000000 */
[----:B------:R-:W-:-:S05]  /*06c0*/  @P1 LOP3.LUT R11, R20, 0x80000, RZ, 0xfc, !PT ;  /* 0x00080000140b1812 */ /* 0x000fca00078efcff */
[----:B------:R-:W-:-:S05]  /*06d0*/  IMAD.MOV.U32 R5, RZ, RZ, R11 ;  /* 0x000000ffff057224 */ /* 0x000fca00078e000b */
[----:B------:R-:W-:Y:S04]  /*06e0*/  STS.64 [R18], R4 ;  /* 0x0000000412007388 */ /* 0x000fe80000000a00 */
[----:B------:R-:W0:Y:S04]  /*06f0*/  LDS.64 R6, [R2] ;  /* 0x0000000002067984 */ /* 0x000e280000000a00 */
[----:B------:R-:W1:Y:S01]  /*0700*/  LDS.64 R8, [R19] ;  /* 0x0000000013087984 */ /* 0x000e620000000a00 */
[----:B0-----:R-:W-:Y:S01]  /*0710*/  MOV R20, R7 ;  /* 0x0000000700147202 */ /* 0x001fe20000000f00 */
[----:B-1----:R-:W-:Y:S01]  /*0720*/  DSETP.MAX.AND P0, P1, R8, R6, PT ;  /* 0x000000060800722a */ /* 0x002fe2000390f000 */
[----:B------:R-:W-:-:S05]  /*0730*/  IMAD.MOV.U32 R11, RZ, RZ, R9 ;  /* 0x000000ffff0b7224 */ /* 0x000fca00078e0009 */
        /* <DEDUP_REMOVED lines=14> */
[----:B------:R0:W-:Y:S02]  /*0820*/  STS.64 [R21], R4 ;  /* 0x0000000415007388 */ /* 0x0001e40000000a00 */
.L_x_377:
[----:B------:R-:W-:Y:S05]  /*0830*/  BSYNC.RECONVERGENT B0 ;  /* 0x0000000000007941 */ /* 0x000fea0003800200 */
.L_x_376:
[----:B------:R-:W-:Y:S01]  /*0840*/  BAR.SYNC.DEFER_BLOCKING 0x0 ;  /* 0x0000000000007b1d */ /* 0x000fe20000010000 */
[----:B------:R-:W-:Y:S01]  /*0850*/  ISETP.GT.U32.AND P0, PT, R12, 0x3, PT ;  /* 0x000000030c00780c */ /* 0x000fe20003f04070 */
[----:B------:R-:W-:-:S12]  /*0860*/  IMAD.MOV.U32 R12, RZ, RZ, R3 ;  /* 0x000000ffff0c7224 */ /* 0x000fd800078e0003 */
[----:B------:R-:W-:Y:S05]  /*0870*/  @P0 BRA `(.L_x_378) ;  /* 0xfffffff800d40947 */ /* 0x000fea000383ffff */
.L_x_375:
[----:B------:R-:W-:-:S13]  /*0880*/  ISETP.NE.AND P0, PT, R0, RZ, PT ;  /* 0x000000ff0000720c */ /* 0x000fda0003f05270 */
[----:B------:R-:W-:Y:S05]  /*0890*/  @P0 EXIT ;  /* 0x000000000000094d */ /* 0x000fea0003800000 */
[----:B0-----:R-:W0:Y:S01]  /*08a0*/  LDC R7, c[0x0][0x360] ;  /* 0x0000d800ff077b82 */ /* 0x001e220000000800 */
[----:B------:R-:W-:Y:S01]  /*08b0*/  UMOV UR4, 0x400 ;  /* 0x0000040000047882 */ /* 0x000fe20000000000 */
[----:B------:R-:W-:Y:S01]  /*08c0*/  UMOV UR8, 0x47ae147b ;  /* 0x47ae147b00087882 */ /* 0x000fe20000000000 */
[----:B------:R-:W-:-:S05]  /*08d0*/  UMOV UR9, 0x3f847ae1 ;  /* 0x3f847ae100097882 */ /* 0x000fca0000000000 */
[----:B------:R-:W1:Y:S01]  /*08e0*/  S2UR UR5, SR_CgaCtaId ;  /* 0x00000000000579c3 */ /* 0x000e620000008800 */
[----:B0-----:R-:W-:-:S05]  /*08f0*/  IMAD R15, R7, 0x8, R15 ;  /* 0x00000008070f7824 */ /* 0x001fca00078e020f */
[C---:B------:R-:W-:Y:S02]  /*0900*/  LEA R10, R7.reuse, R15, 0x3 ;  /* 0x0000000f070a7211 */ /* 0x040fe400078e18ff */
[----:B------:R-:W-:Y:S01]  /*0910*/  LDS.64 R14, [R15] ;  /* 0x000000000f0e7984 */ /* 0x000fe20000000a00 */
[----:B-1----:R-:W-:Y:S02]  /*0920*/  ULEA UR4, UR5, UR4, 0x18 ;  /* 0x0000000405047291 */ /* 0x002fe4000f8ec0ff */
[C---:B------:R-:W-:Y:S01]  /*0930*/  IMAD R4, R7.reuse, 0x8, R10 ;  /* 0x0000000807047824 */ /* 0x040fe200078e020a */
[----:B------:R-:W-:Y:S01]  /*0940*/  UMOV UR5, 0x3f847ae1 ;  /* 0x3f847ae100057882 */ /* 0x000fe20000000000 */
[----:B------:R-:W-:Y:S02]  /*0950*/  LDS.64 R10, [R10] ;  /* 0x000000000a0a7984 */ /* 0x000fe40000000a00 */
[C---:B------:R-:W-:Y:S02]  /*0960*/  IMAD R0, R7.reuse, 0x8, R4 ;  /* 0x0000000807007824 */ /* 0x040fe400078e0204 */
[----:B------:R-:W-:Y:S02]  /*0970*/  LDS.64 R4, [R4] ;  /* 0x0000000004047984 */ /* 0x000fe40000000a00 */
[----:B------:R-:W-:-:S02]  /*0980*/  IMAD R12, R7, 0x8, R0 ;  /* 0x00000008070c7824 */ /* 0x000fc400078e0200 */
[----:B------:R-:W0:Y:S01]  /*0990*/  LDS.64 R2, [UR4] ;  /* 0x00000004ff027984 */ /* 0x000e220008000a00 */
[----:B------:R-:W-:-:S03]  /*09a0*/  UMOV UR4, 0x47ae147b ;  /* 0x47ae147b00047882 */ /* 0x000fc60000000000 */
[----:B------:R-:W1:Y:S04]  /*09b0*/  LDS.64 R8, [R0] ;  /* 0x0000000000087984 */ /* 0x000e680000000a00 */
[----:B------:R-:W2:Y:S01]  /*09c0*/  LDS.64 R12, [R12] ;  /* 0x000000000c0c7984 */ /* 0x000ea20000000a00 */
[----:B0-----:R-:W-:Y:S02]  /*09d0*/  DADD R6, -R2, R4 ;  /* 0x0000000002067229 */ /* 0x001fe40000000104 */
[----:B-1----:R-:W-:-:S06]  /*09e0*/  DADD R16, -R14, R8 ;  /* 0x000000000e107229 */ /* 0x002fcc0000000108 */
[C---:B------:R-:W-:Y:S02]  /*09f0*/  DFMA R2, R6.reuse, -UR4, R2 ;  /* 0x8000000406027c2b */ /* 0x040fe40008000002 */
[----:B------:R-:W-:Y:S02]  /*0a00*/  DFMA R4, R6, UR8, R4 ;  /* 0x0000000806047c2b */ /* 0x000fe40008000004 */
[C---:B------:R-:W-:Y:S01]  /*0a10*/  DFMA R14, R16.reuse, -UR4, R14 ;  /* 0x80000004100e7c2b */ /* 0x040fe2000800000e */
[----:B------:R-:W0:Y:S01]  /*0a20*/  LDC.64 R6, c[0x0][0x380] ;  /* 0x0000e000ff067b82 */ /* 0x000e220000000a00 */
[----:B------:R-:W-:Y:S02]  /*0a30*/  DFMA R8, R16, UR8, R8 ;  /* 0x0000000810087c2b */ /* 0x000fe40008000008 */
[----:B--2---:R-:W-:Y:S02]  /*0a40*/  DADD R18, -R10, R12 ;  /* 0x000000000a127229 */ /* 0x004fe4000000010c */
[----:B------:R-:W-:-:S04]  /*0a50*/  DADD R16, -R2, R4 ;  /* 0x0000000002107229 */ /* 0x000fc80000000104 */
[----:B------:R-:W-:Y:S02]  /*0a60*/  DADD R20, -R14, R8 ;  /* 0x000000000e147229 */ /* 0x000fe40000000108 */
[C---:B------:R-:W-:Y:S02]  /*0a70*/  DFMA R10, R18.reuse, -UR4, R10 ;  /* 0x80000004120a7c2b */ /* 0x040fe4000800000a */
[----:B------:R-:W-:Y:S02]  /*0a80*/  DFMA R12, R18, UR8, R12 ;  /* 0x00000008120c7c2b */ /* 0x000fe4000800000c */
[----:B------:R-:W-:Y:S01]  /*0a90*/  IMAD.MOV.U32 R0, RZ, RZ, R17 ;  /* 0x000000ffff007224 */ /* 0x000fe200078e0011 */
[----:B------:R-:W-:Y:S01]  /*0aa0*/  DADD R22, R14, R8 ;  /* 0x000000000e167229 */ /* 0x000fe20000000008 */
[----:B------:R-:W-:Y:S01]  /*0ab0*/  IMAD.MOV.U32 R24, RZ, RZ, R16 ;  /* 0x000000ffff187224 */ /* 0x000fe200078e0010 */
[----:B------:R-:W-:Y:S01]  /*0ac0*/  DSETP.MAX.AND P0, P1, R16, R20, PT ;  /* 0x000000141000722a */ /* 0x000fe2000390f000 */
[----:B------:R-:W-:-:S02]  /*0ad0*/  MOV R25, R20 ;  /* 0x0000001400197202 */ /* 0x000fc40000000f00 */
[----:B------:R-:W-:-:S03]  /*0ae0*/  DADD R16, -R10, R12 ;  /* 0x000000000a107229 */ /* 0x000fc6000000010c */
[----:B------:R-:W-:Y:S01]  /*0af0*/  FSEL R19, R0, R21, P0 ;  /* 0x0000001500137208 */ /* 0x000fe20000000000 */
[----:B------:R-:W-:Y:S01]  /*0b00*/  DMUL R22, R22, 0.5 ;  /* 0x3fe0000016167828 */ /* 0x000fe20000000000 */
[----:B------:R-:W-:Y:S01]  /*0b10*/  SEL R24, R24, R25, P0 ;  /* 0x0000001918187207 */ /* 0x000fe20000000000 */
[----:B0-----:R-:W-:Y:S03]  /*0b20*/  STG.E.64 desc[UR6][R6.64+0x40], R14 ;  /* 0x0000400e06007986 */ /* 0x001fe6000c101b06 */
[----:B------:R-:W-:Y:S01]  /*0b30*/  MOV R29, R24 ;  /* 0x00000018001d7202 */ /* 0x000fe20000000f00 */
[----:B------:R-:W-:Y:S01]  /*0b40*/  IMAD.MOV.U32 R0, RZ, RZ, R17 ;  /* 0x000000ffff007224 */ /* 0x000fe200078e0011 */
[----:B------:R-:W-:Y:S01]  /*0b50*/  @P1 LOP3.LUT R19, R21, 0x80000, RZ, 0xfc, !PT ;  /* 0x0008000015131812 */ /* 0x000fe200078efcff */
[----:B------:R-:W-:Y:S01]  /*0b60*/  STG.E.64 desc[UR6][R6.64+0x58], R8 ;  /* 0x0000580806007986 */ /* 0x000fe2000c101b06 */
[----:B------:R-:W0:Y:S03]  /*0b70*/  LDC R21, c[0x0][0x3a8] ;  /* 0x0000ea00ff157b82 */ /* 0x000e260000000800 */
[----:B------:R-:W-:Y:S01]  /*0b80*/  IMAD.MOV.U32 R25, RZ, RZ, R19 ;  /* 0x000000ffff197224 */ /* 0x000fe200078e0013 */
[----:B------:R-:W-:Y:S01]  /*0b90*/  DADD R18, R2, R4 ;  /* 0x0000000002127229 */ /* 0x000fe20000000004 */
[----:B------:R-:W-:Y:S02]  /*0ba0*/  STG.E.64 desc[UR6][R6.64+0x18], R22 ;  /* 0x0000181606007986 */ /* 0x000fe4000c101b06 */
[----:B------:R-:W-:-:S02]  /*0bb0*/  IMAD.MOV.U32 R20, RZ, RZ, R25 ;  /* 0x000000ffff147224 */ /* 0x000fc400078e0019 */
[----:B------:R-:W-:Y:S01]  /*0bc0*/  DSETP.MAX.AND P0, P1, R16, R24, PT ;  /* 0x000000181000722a */ /* 0x000fe2000390f000 */
[----:B------:R-:W-:Y:S01]  /*0bd0*/  STG.E.64 desc[UR6][R6.64+0x38], R2 ;  /* 0x0000380206007986 */ /* 0x000fe2000c101b06 */
[----:B------:R-:W-:Y:S02]  /*0be0*/  DADD R24, R10, R12 ;  /* 0x000000000a187229 */ /* 0x000fe4000000000c */
[----:B------:R-:W-:Y:S01]  /*0bf0*/  DMUL R18, R18, 0.5 ;  /* 0x3fe0000012127828 */ /* 0x000fe20000000000 */
[----:B------:R-:W-:Y:S01]  /*0c00*/  STG.E.64 desc[UR6][R6.64+0x50], R4 ;  /* 0x0000500406007986 */ /* 0x000fe2000c101b06 */
[----:B------:R-:W-:Y:S02]  /*0c10*/  FSEL R27, R0, R20, P0 ;  /* 0x00000014001b7208 */ /* 0x000fe40000000000 */
[----:B------:R-:W-:Y:S01]  /*0c20*/  SEL R26, R16, R29, P0 ;  /* 0x0000001d101a7207 */ /* 0x000fe20000000000 */
[----:B------:R-:W-:Y:S01]  /*0c30*/  STG.E.64 desc[UR6][R6.64+0x48], R10 ;  /* 0x0000480a06007986 */ /* 0x000fe2000c101b06 */
[----:B------:R-:W-:-:S03]  /*0c40*/  DMUL R24, R24, 0.5 ;  /* 0x3fe0000018187828 */ /* 0x000fc60000000000 */
[----:B------:R-:W-:Y:S01]  /*0c50*/  STG.E.64 desc[UR6][R6.64+0x10], R18 ;  /* 0x0000101206007986 */ /* 0x000fe2000c101b06 */
[----:B------:R-:W-:-:S03]  /*0c60*/  @P1 LOP3.LUT R27, R20, 0x80000, RZ, 0xfc, !PT ;  /* 0x00080000141b1812 */ /* 0x000fc600078efcff */
[----:B------:R-:W-:Y:S03]  /*0c70*/  STG.E.64 desc[UR6][R6.64+0x60], R12 ;  /* 0x0000600c06007986 */ /* 0x000fe6000c101b06 */
[----:B------:R-:W-:Y:S01]  /*0c80*/  DMUL R26, R26, 0.5 ;  /* 0x3fe000001a1a7828 */ /* 0x000fe20000000000 */
[----:B------:R-:W-:Y:S04]  /*0c90*/  STG.E.64 desc[UR6][R6.64+0x20], R24 ;  /* 0x0000201806007986 */ /* 0x000fe8000c101b06 */
[----:B------:R-:W-:Y:S04]  /*0ca0*/  STG.E.U8 desc[UR6][R6.64], RZ ;  /* 0x000000ff06007986 */ /* 0x000fe8000c101106 */
[----:B------:R-:W-:Y:S04]  /*0cb0*/  STG.E.64 desc[UR6][R6.64+0x30], R26 ;  /* 0x0000301a06007986 */ /* 0x000fe8000c101b06 */
[----:B0-----:R-:W-:Y:S01]  /*0cc0*/  STG.E desc[UR6][R6.64+0xc], R21 ;  /* 0x00000c1506007986 */ /* 0x001fe2000c101906 */
[----:B------:R-:W-:Y:S05]  /*0cd0*/  EXIT ;  /* 0x000000000000794d */ /* 0x000fea0003800000 */
.L_x_379:
        /* <DEDUP_REMOVED lines=10> */
.L_x_402:


//--------------------- .text._Z11ResetKernelP4NodePiii --------------------------
	.section	.text._Z11ResetKernelP4NodePiii,"ax",@progbits
	.align	128
        .global         _Z11ResetKernelP4NodePiii
        .type           _Z11ResetKernelP4NodePiii,@function
        .size           _Z11ResetKernelP4NodePiii,(.L_x_403 - _Z11ResetKernelP4NodePiii)
        .other          _Z11ResetKernelP4NodePiii,@"STO_CUDA_ENTRY STV_DEFAULT"
_Z11ResetKernelP4NodePiii:
.text._Z11ResetKernelP4NodePiii:
        /* <DEDUP_REMOVED lines=9> */
[----:B------:R-:W1:Y:S01]  /*0090*/  LDCU UR6, c[0x0][0x394] ;  /* 0x00007280ff0677ac */ /* 0x000e620008000800 */
[----:B------:R-:W-:Y:S01]  /*00a0*/  MOV R11, 0xffffffff ;  /* 0xffffffff000b7802 */ /* 0x000fe20000000f00 */
[----:B------:R-:W2:Y:S05]  /*00b0*/  LDCU.64 UR4, c[0x0][0x358] ;  /* 0x00006b00ff0477ac */ /* 0x000eaa0008000a00 */
[----:B------:R-:W3:Y:S01]  /*00c0*/  LDC.64 R4, c[0x0][0x388] ;  /* 0x0000e200ff047b82 */ /* 0x000ee20000000a00 */
[----:B-1----:R-:W-:-:S04]  /*00d0*/  ISETP.GE.AND P0, PT, R7, UR6, PT ;  /* 0x0000000607007c0c */ /* 0x002fc8000bf06270 */
[----:B------:R-:W-:Y:S01]  /*00e0*/  SEL R9, RZ, 0x1, P0 ;  /* 0x00000001ff097807 */ /* 0x000fe20000000000 */
[C---:B0-----:R-:W-:Y:S01]  /*00f0*/  IMAD.WIDE R2, R7.reuse, 0x68, R2 ;  /* 0x0000006807027825 */ /* 0x041fe200078e0202 */
[----:B------:R-:W-:-:S04]  /*0100*/  SEL R8, R7, 0xffffffff, !P0 ;  /* 0xffffffff07087807 */ /* 0x000fc80004000000 */
[----:B--2---:R-:W-:Y:S01]  /*0110*/  STG.E desc[UR4][R2.64+0x4], R11 ;  /* 0x0000040b02007986 */ /* 0x004fe2000c101904 */
[----:B---3--:R-:W-:-:S03]  /*0120*/  IMAD.WIDE R4, R7, 0x4, R4 ;  /* 0x0000000407047825 */ /* 0x008fc600078e0204 */
[----:B------:R-:W-:Y:S04]  /*0130*/  STG.E.64 desc[UR4][R2.64+0x8], R8 ;  /* 0x0000080802007986 */ /* 0x000fe8000c101b04 */
[----:B------:R-:W-:Y:S04]  /*0140*/  STG.E.64 desc[UR4][R2.64+0x10], RZ ;  /* 0x000010ff02007986 */ /* 0x000fe8000c101b04 */
        /* <DEDUP_REMOVED lines=10> */
[----:B------:R-:W-:Y:S04]  /*01f0*/  STG.E.U8 desc[UR4][R2.64], R9 ;  /* 0x0000000902007986 */ /* 0x000fe8000c101104 */
[----:B------:R-:W-:Y:S01]  /*0200*/  STG.E desc[UR4][R4.64], RZ ;  /* 0x000000ff04007986 */ /* 0x000fe2000c101904 */
[----:B------:R-:W-:Y:S05]  /*0210*/  EXIT ;  /* 0x000000000000794d */ /* 0x000fea0003800000 */
.L_x_380:
        /* <DEDUP_REMOVED lines=14> */
.L_x_403:


//--------------------- .nv.shared._ZN3cub18CUB_300001_SM_10006detail9transform16transform_kernelINS2_10policy_hubILb1EN4cuda3std3__45tupleIJN6thrust24THRUST_300001_SM_1000_NS17counting_iteratorIiNSA_11use_defaultESC_SC_EEEEEE10policy1000ElNS7_10__identityENSA_10device_ptrIiEEJSD_EEEvT0_iT1_T2_DpNS2_10kernel_argIT3_EE --------------------------
	.section	.nv.shared._ZN3cub18CUB_300001_SM_10006detail9transform16transform_kernelINS2_10policy_hubILb1EN4cuda3std3__45tupleIJN6thrust24THRUST_300001_SM_1000_NS17counting_iteratorIiNSA_11use_defaultESC_SC_EEEEEE10policy1000ElNS7_10__identityENSA_10device_ptrIiEEJSD_EEEvT0_iT1_T2_DpNS2_10kernel_argIT3_EE,"aw",@nobits
	.sectionflags	@""
	.align	16
	.zero		1024


//--------------------- .nv.shared.reserved.0     --------------------------
	.section	.nv.shared.reserved.0,"aw",@nobits
	.weak		__nv_reservedSMEM_offset_0_alias
	.size		__nv_reservedSMEM_offset_0_alias, 0, 64
	.other		__nv_reservedSMEM_offset_0_alias,@"STO_CUDA_RESERVED_SHARED STV_DEFAULT"
__nv_reservedSMEM_offset_0_alias:
	.zero		0
	.zero		64


//--------------------- .nv.global                --------------------------
	.section	.nv.global,"aw",@nobits
.nv.global:
	.type		_ZN34_INTERNAL_92518982_4_k_cu_c46ca0a86thrust24THRUST_300001_SM_1000_NS3seqE,@object
	.size		_ZN34_INTERNAL_92518982_4_k_cu_c46ca0a86thrust24THRUST_300001_SM_1000_NS3seqE,(_ZN34_INTERNAL_92518982_4_k_cu_c46ca0a84cuda3std3__48in_placeE - _ZN34_INTERNAL_92518982_4_k_cu_c46ca0a86thrust24THRUST_300001_SM_1000_NS3seqE)
_ZN34_INTERNAL_92518982_4_k_cu_c46ca0a86thrust24THRUST_300001_SM_1000_NS3seqE:
	.zero		1
	.type		_ZN34_INTERNAL_92518982_4_k_cu_c46ca0a84cuda3std3__48in_placeE,@object
	.size		_ZN34_INTERNAL_92518982_4_k_cu_c46ca0a84cuda3std3__48in_placeE,(_ZN34_INTERNAL_92518982_4_k_cu_c46ca0a84cuda3std6ranges3__45__cpo4sizeE - _ZN34_INTERNAL_92518982_4_k_cu_c46ca0a84cuda3std3__48in_placeE)
_ZN34_INTERNAL_92518982_4_k_cu_c46ca0a84cuda3std3__48in_placeE:
	.zero		1
	.type		_ZN34_INTERNAL_92518982_4_k_cu_c46ca0a84cuda3std6ranges3__45__cpo4sizeE,@object
	.size		_ZN34_INTERNAL_92518982_4_k_cu_c46ca0a84cuda3std6ranges3__45__cpo4sizeE,(_ZN34_INTERNAL_92518982_4_k_cu_c46ca0a86thrust24THRUST_300001_SM_1000_NS12placeholders2_3E - _ZN34_INTERNAL_92518982_4_k_cu_c46ca0a84cuda3std6ranges3__45__cpo4sizeE)
_ZN34_INTERNAL_92518982_4_k_cu_c46ca0a84cuda3std6ranges3__45__cpo4sizeE:
	.zero		1
	.type		_ZN34_INTERNAL_92518982_4_k_cu_c46ca0a86thrust24THRUST_300001_SM_1000_NS12placeholders2_3E,@object
	.size		_ZN34_INTERNAL_92518982_4_k_cu_c46ca0a86thrust24THRUST_300001_SM_1000_NS12placeholders2_3E,(_ZN34_INTERNAL_92518982_4_k_cu_c46ca0a84cuda3std3__45__cpo6cbeginE - _ZN34_INTERNAL_92518982_4_k_cu_c46ca0a86thrust24THRUST_300001_SM_1000_NS12placeholders2_3E)
_ZN34_INTERNAL_92518982_4_k_cu_c46ca0a86thrust24THRUST_300001_SM_1000_NS12placeholders2_3E:
	.zero		1
	.type		_ZN34_INTERNAL_92518982_4_k_cu_c46ca0a84cuda3std3__45__cpo6cbeginE,@object
	.size		_ZN34_INTERNAL_92518982_4_k_cu_c46ca0a84cuda3std3__45__cpo6cbeginE,(_ZN34_INTERNAL_92518982_4_k_cu_c46ca0a84cuda3std6ranges3__45__cpo6cbeginE - _ZN34_INTERNAL_92518982_4_k_cu_c46ca0a84cuda3std3__45__cpo6cbeginE)
_ZN34_INTERNAL_92518982_4_k_cu_c46ca0a84cuda3std3__45__cpo6cbeginE:
	.zero		1
	.type		_ZN34_INTERNAL_92518982_4_k_cu_c46ca0a84cuda3std6ranges3__45__cpo6cbeginE,@object
	.size		_ZN34_INTERNAL_92518982_4_k_cu_c46ca0a84cuda3std6ranges3__45__cpo6cbeginE,(_ZN34_INTERNAL_92518982_4_k_cu_c46ca0a86thrust24THRUST_300001_SM_1000_NS12placeholders2_7E - _ZN34_INTERNAL_92518982_4_k_cu_c46ca0a84cuda3std6ranges3__45__cpo6cbeginE)
_ZN34_INTERNAL_92518982_4_k_cu_c46ca0a84cuda3std6ranges3__45__cpo6cbeginE:
	.zero		1
	.type		_ZN34_INTERNAL_92518982_4_k_cu_c46ca0a86thrust24THRUST_300001_SM_1000_NS12placeholders2_7E,@object
	.size		_ZN34_INTERNAL_92518982_4_k_cu_c46ca0a86thrust24THRUST_300001_SM_1000_NS12placeholders2_7E,(_ZN34_INTERNAL_92518982_4_k_cu_c46ca0a84cuda3std3__45__cpo7crbeginE - _ZN34_INTERNAL_92518982_4_k_cu_c46ca0a86thrust24THRUST_300001_SM_1000_NS12placeholders2_7E)
_ZN34_INTERNAL_92518982_4_k_cu_c46ca0a86thrust24THRUST_300001_SM_1000_NS12placeholders2_7E:
	.zero		1
	.type		_ZN34_INTERNAL_92518982_4_k_cu_c46ca0a84cuda3std3__45__cpo7crbeginE,@object
	.size		_ZN34_INTERNAL_92518982_4_k_cu_c46ca0a84cuda3std3__45__cpo7crbeginE,(_ZN34_INTERNAL_92518982_4_k_cu_c46ca0a84cuda3std6ranges3__45__cpo4nextE - _ZN34_INTERNAL_92518982_4_k_cu_c46ca0a84cuda3std3__45__cpo7crbeginE)
_ZN34_INTERNAL_92518982_4_k_cu_c46ca0a84cuda3std3__45__cpo7crbeginE:
	.zero		1
	.type		_ZN34_INTERNAL_92518982_4_k_cu_c46ca0a84cuda3std6ranges3__45__cpo4nextE,@object
	.size		_ZN34_INTERNAL_92518982_4_k_cu_c46ca0a84cuda3std6ranges3__45__cpo4nextE,(_ZN34_INTERNAL_92518982_4_k_cu_c46ca0a84cuda3std6ranges3__45__cpo4swapE - _ZN34_INTERNAL_92518982_4_k_cu_c46ca0a84cuda3std6ranges3__45__cpo4nextE)
_ZN34_INTERNAL_92518982_4_k_cu_c46ca0a84cuda3std6ranges3__45__cpo4nextE:
	.zero		1
	.type		_ZN34_INTERNAL_92518982_4_k_cu_c46ca0a84cuda3std6ranges3__45__cpo4swapE,@object
	.size		_ZN34_INTERNAL_92518982_4_k_cu_c46ca0a84cuda3std6ranges3__45__cpo4swapE,(_ZN34_INTERNAL_92518982_4_k_cu_c46ca0a86thrust24THRUST_300001_SM_1000_NS8cuda_cub10par_nosyncE - _ZN34_INTERNAL_92518982_4_k_cu_c46ca0a84cuda3std6ranges3__45__cpo4swapE)
_ZN34_INTERNAL_92518982_4_k_cu_c46ca0a84cuda3std6ranges3__45__cpo4swapE:
	.zero		1
	.type		_ZN34_INTERNAL_92518982_4_k_cu_c46ca0a86thrust24THRUST_300001_SM_1000_NS8cuda_cub10par_nosyncE,@object
	.size		_ZN34_INTERNAL_92518982_4_k_cu_c46ca0a86thrust24THRUST_300001_SM_1000_NS8cuda_cub10par_nosyncE,(_ZN34_INTERNAL_92518982_4_k_cu_c46ca0a86thrust24THRUST_300001_SM_1000_NS12placeholders2_9E - _ZN34_INTERNAL_92518982_4_k_cu_c46ca0a86thrust24THRUST_300001_SM_1000_NS8cuda_cub10par_nosyncE)
_ZN34_INTERNAL_92518982_4_k_cu_c46ca0a86thrust24THRUST_300001_SM_1000_NS8cuda_cub10par_nosyncE:
	.zero		1
	.type		_ZN34_INTERNAL_92518982_4_k_cu_c46ca0a86thrust24THRUST_300001_SM_1000_NS12placeholders2_9E,@object
	.size		_ZN34_INTERNAL_92518982_4_k_cu_c46ca0a86thrust24THRUST_300001_SM_1000_NS12placeholders2_9E,(_ZN34_INTERNAL_92518982_4_k_cu_c46ca0a84cuda3std3__436_GLOBAL__N__92518982_4_k_cu_c46ca0a86ignoreE - _ZN34_INTERNAL_92518982_4_k_cu_c46ca0a86thrust24THRUST_300001_SM_1000_NS12placeholders2_9E)
_ZN34_INTERNAL_92518982_4_k_cu_c46ca0a86thrust24THRUST_300001_SM_1000_NS12placeholders2_9E:
	.zero		1
	.type		_ZN34_INTERNAL_92518982_4_k_cu_c46ca0a84cuda3std3__436_GLOBAL__N__92518982_4_k_cu_c46ca0a86ignoreE,@object
	.size		_ZN34_INTERNAL_92518982_4_k_cu_c46ca0a84cuda3std3__436_GLOBAL__N__92518982_4_k_cu_c46ca0a86ignoreE,(_ZN34_INTERNAL_92518982_4_k_cu_c46ca0a84cuda3std6ranges3__45__cpo4dataE - _ZN34_INTERNAL_92518982_4_k_cu_c46ca0a84cuda3std3__436_GLOBAL__N__92518982_4_k_cu_c46ca0a86ignoreE)
_ZN34_INTERNAL_92518982_4_k_cu_c46ca0a84cuda3std3__436_GLOBAL__N__92518982_4_k_cu_c46ca0a86ignoreE:
	.zero		1
	.type		_ZN34_INTERNAL_92518982_4_k_cu_c46ca0a84cuda3std6ranges3__45__cpo4dataE,@object
	.size		_ZN34_INTERNAL_92518982_4_k_cu_c46ca0a84cuda3std6ranges3__45__cpo4dataE,(_ZN34_INTERNAL_92518982_4_k_cu_c46ca0a86thrust24THRUST_300001_SM_1000_NS12placeholders2_1E - _ZN34_INTERNAL_92518982_4_k_cu_c46ca0a84cuda3std6ranges3__45__cpo4dataE)
_ZN34_INTERNAL_92518982_4_k_cu_c46ca0a84cuda3std6ranges3__45__cpo4dataE:
	.zero		1
	.type		_ZN34_INTERNAL_92518982_4_k_cu_c46ca0a86thrust24THRUST_300001_SM_1000_NS12placeholders2_1E,@object
	.size		_ZN34_INTERNAL_92518982_4_k_cu_c46ca0a86thrust24THRUST_300001_SM_1000_NS12placeholders2_1E,(_ZN34_INTERNAL_92518982_4_k_cu_c46ca0a84cuda3std3__45__cpo5beginE - _ZN34_INTERNAL_92518982_4_k_cu_c46ca0a86thrust24THRUST_300001_SM_1000_NS12placeholders2_1E)
_ZN34_INTERNAL_92518982_4_k_cu_c46ca0a86thrust24THRUST_300001_SM_1000_NS12placeholders2_1E:
	.zero		1
	.type		_ZN34_INTERNAL_92518982_4_k_cu_c46ca0a84cuda3std3__45__cpo5beginE,@object
	.size		_ZN34_INTERNAL_92518982_4_k_cu_c46ca0a84cuda3std3__45__cpo5beginE,(_ZN34_INTERNAL_92518982_4_k_cu_c46ca0a84cuda3std6ranges3__45__cpo5beginE - _ZN34_INTERNAL_92518982_4_k_cu_c46ca0a84cuda3std3__45__cpo5beginE)
_ZN34_INTERNAL_92518982_4_k_cu_c46ca0a84cuda3std3__45__cpo5beginE:
	.zero		1
	.type		_ZN34_INTERNAL_92518982_4_k_cu_c46ca0a84cuda3std6ranges3__45__cpo5beginE,@object
	.size		_ZN34_INTERNAL_92518982_4_k_cu_c46ca0a84cuda3std6ranges3__45__cpo5beginE,(_ZN34_INTERNAL_92518982_4_k_cu_c46ca0a86thrust24THRUST_300001_SM_1000_NS12placeholders2_5E - _ZN34_INTERNAL_92518982_4_k_cu_c46ca0a84cuda3std6ranges3__45__cpo5beginE)
_ZN34_INTERNAL_92518982_4_k_cu_c46ca0a84cuda3std6ranges3__45__cpo5beginE:
	.zero		1
	.type		_ZN34_INTERNAL_92518982_4_k_cu_c46ca0a86thrust24THRUST_300001_SM_1000_NS12placeholders2_5E,@object
	.size		_ZN34_INTERNAL_92518982_4_k_cu_c46ca0a86thrust24THRUST_300001_SM_1000_NS12placeholders2_5E,(_ZN34_INTERNAL_92518982_4_k_cu_c46ca0a84cuda3std3__45__cpo6rbeginE - _ZN34_INTERNAL_92518982_4_k_cu_c46ca0a86thrust24THRUST_300001_SM_1000_NS12placeholders2_5E)
_ZN34_INTERNAL_92518982_4_k_cu_c46ca0a86thrust24THRUST_300001_SM_1000_NS12placeholders2_5E:
	.zero		1
	.type		_ZN34_INTERNAL_92518982_4_k_cu_c46ca0a84cuda3std3__45__cpo6rbeginE,@object
	.size		_ZN34_INTERNAL_92518982_4_k_cu_c46ca0a84cuda3std3__45__cpo6rbeginE,(_ZN34_INTERNAL_92518982_4_k_cu_c46ca0a84cuda3std6ranges3__45__cpo7advanceE - _ZN34_INTERNAL_92518982_4_k_cu_c46ca0a84cuda3std3__45__cpo6rbeginE)
_ZN34_INTERNAL_92518982_4_k_cu_c46ca0a84cuda3std3__45__cpo6rbeginE:
	.zero		1
	.type		_ZN34_INTERNAL_92518982_4_k_cu_c46ca0a84cuda3std6ranges3__45__cpo7advanceE,@object
	.size		_ZN34_INTERNAL_92518982_4_k_cu_c46ca0a84cuda3std6ranges3__45__cpo7advanceE,(_ZN34_INTERNAL_92518982_4_k_cu_c46ca0a84cuda3std3__47nulloptE - _ZN34_INTERNAL_92518982_4_k_cu_c46ca0a84cuda3std6ranges3__45__cpo7advanceE)
_ZN34_INTERNAL_92518982_4_k_cu_c46ca0a84cuda3std6ranges3__45__cpo7advanceE:
	.zero		1
	.type		_ZN34_INTERNAL_92518982_4_k_cu_c46ca0a84cuda3std3__47nulloptE,@object
	.size		_ZN34_INTERNAL_92518982_4_k_cu_c46ca0a84cuda3std3__47nulloptE,(_ZN34_INTERNAL_92518982_4_k_cu_c46ca0a84cuda3std6ranges3__45__cpo8distanceE - _ZN34_INTERNAL_92518982_4_k_cu_c46ca0a84cuda3std3__47nulloptE)
_ZN34_INTERNAL_92518982_4_k_cu_c46ca0a84cuda3std3__47nulloptE:
	.zero		1
	.type		_ZN34_INTERNAL_92518982_4_k_cu_c46ca0a84cuda3std6ranges3__45__cpo8distanceE,@object
	.size		_ZN34_INTERNAL_92518982_4_k_cu_c46ca0a84cuda3std6ranges3__45__cpo8distanceE,(_ZN34_INTERNAL_92518982_4_k_cu_c46ca0a86thrust24THRUST_300001_SM_1000_NS12placeholders3_10E - _ZN34_INTERNAL_92518982_4_k_cu_c46ca0a84cuda3std6ranges3__45__cpo8distanceE)
_ZN34_INTERNAL_92518982_4_k_cu_c46ca0a84cuda3std6ranges3__45__cpo8distanceE:
	.zero		1
	.type		_ZN34_INTERNAL_92518982_4_k_cu_c46ca0a86thrust24THRUST_300001_SM_1000_NS12placeholders3_10E,@object
	.size		_ZN34_INTERNAL_92518982_4_k_cu_c46ca0a86thrust24THRUST_300001_SM_1000_NS12placeholders3_10E,(_ZN34_INTERNAL_92518982_4_k_cu_c46ca0a84cuda3std3__419piecewise_constructE - _ZN34_INTERNAL_92518982_4_k_cu_c46ca0a86thrust24THRUST_300001_SM_1000_NS12placeholders3_10E)
_ZN34_INTERNAL_92518982_4_k_cu_c46ca0a86thrust24THRUST_300001_SM_1000_NS12placeholders3_10E:
	.zero		1
	.type		_ZN34_INTERNAL_92518982_4_k_cu_c46ca0a84cuda3std3__419piecewise_constructE,@object
	.size		_ZN34_INTERNAL_92518982_4_k_cu_c46ca0a84cuda3std3__419piecewise_constructE,(_ZN34_INTERNAL_92518982_4_k_cu_c46ca0a84cuda3std6ranges3__45__cpo5cdataE - _ZN34_INTERNAL_92518982_4_k_cu_c46ca0a84cuda3std3__419piecewise_constructE)
_ZN34_INTERNAL_92518982_4_k_cu_c46ca0a84cuda3std3__419piecewise_constructE:
	.zero		1
	.type		_ZN34_INTERNAL_92518982_4_k_cu_c46ca0a84cuda3std6ranges3__45__cpo5cdataE,@object
	.size		_ZN34_INTERNAL_92518982_4_k_cu_c46ca0a84cuda3std6ranges3__45__cpo5cdataE,(_ZN34_INTERNAL_92518982_4_k_cu_c46ca0a86thrust24THRUST_300001_SM_1000_NS12placeholders2_2E - _ZN34_INTERNAL_92518982_4_k_cu_c46ca0a84cuda3std6ranges3__45__cpo5cdataE)
_ZN34_INTERNAL_92518982_4_k_cu_c46ca0a84cuda3std6ranges3__45__cpo5cdataE:
	.zero		1
	.type		_ZN34_INTERNAL_92518982_4_k_cu_c46ca0a86thrust24THRUST_300001_SM_1000_NS12placeholders2_2E,@object
	.size		_ZN34_INTERNAL_92518982_4_k_cu_c46ca0a86thrust24THRUST_300001_SM_1000_NS12placeholders2_2E,(_ZN34_INTERNAL_92518982_4_k_cu_c46ca0a84cuda3std3__45__cpo3endE - _ZN34_INTERNAL_92518982_4_k_cu_c46ca0a86thrust24THRUST_300001_SM_1000_NS12placeholders2_2E)
_ZN34_INTERNAL_92518982_4_k_cu_c46ca0a86thrust24THRUST_300001_SM_1000_NS12placeholders2_2E:
	.zero		1
	.type		_ZN34_INTERNAL_92518982_4_k_cu_c46ca0a84cuda3std3__45__cpo3endE,@object
	.size		_ZN34_INTERNAL_92518982_4_k_cu_c46ca0a84cuda3std3__45__cpo3endE,(_ZN34_INTERNAL_92518982_4_k_cu_c46ca0a84cuda3std6ranges3__45__cpo3endE - _ZN34_INTERNAL_92518982_4_k_cu_c46ca0a84cuda3std3__45__cpo3endE)
_ZN34_INTERNAL_92518982_4_k_cu_c46ca0a84cuda3std3__45__cpo3endE:
	.zero		1
	.type		_ZN34_INTERNAL_92518982_4_k_cu_c46ca0a84cuda3std6ranges3__45__cpo3endE,@object
	.size		_ZN34_INTERNAL_92518982_4_k_cu_c46ca0a84cuda3std6ranges3__45__cpo3endE,(_ZN34_INTERNAL_92518982_4_k_cu_c46ca0a86thrust24THRUST_300001_SM_1000_NS12placeholders2_6E - _ZN34_INTERNAL_92518982_4_k_cu_c46ca0a84cuda3std6ranges3__45__cpo3endE)
_ZN34_INTERNAL_92518982_4_k_cu_c46ca0a84cuda3std6ranges3__45__cpo3endE:
	.zero		1
	.type		_ZN34_INTERNAL_92518982_4_k_cu_c46ca0a86thrust24THRUST_300001_SM_1000_NS12placeholders2_6E,@object
	.size		_ZN34_INTERNAL_92518982_4_k_cu_c46ca0a86thrust24THRUST_300001_SM_1000_NS12placeholders2_6E,(_ZN34_INTERNAL_92518982_4_k_cu_c46ca0a84cuda3std3__45__cpo4rendE - _ZN34_INTERNAL_92518982_4_k_cu_c46ca0a86thrust24THRUST_300001_SM_1000_NS12placeholders2_6E)
_ZN34_INTERNAL_92518982_4_k_cu_c46ca0a86thrust24THRUST_300001_SM_1000_NS12placeholders2_6E:
	.zero		1
	.type		_ZN34_INTERNAL_92518982_4_k_cu_c46ca0a84cuda3std3__45__cpo4rendE,@object
	.size		_ZN34_INTERNAL_92518982_4_k_cu_c46ca0a84cuda3std3__45__cpo4rendE,(_ZN34_INTERNAL_92518982_4_k_cu_c46ca0a84cuda3std6ranges3__45__cpo9iter_swapE - _ZN34_INTERNAL_92518982_4_k_cu_c46ca0a84cuda3std3__45__cpo4rendE)
_ZN34_INTERNAL_92518982_4_k_cu_c46ca0a84cuda3std3__45__cpo4rendE:
	.zero		1
	.type		_ZN34_INTERNAL_92518982_4_k_cu_c46ca0a84cuda3std6ranges3__45__cpo9iter_swapE,@object
	.size		_ZN34_INTERNAL_92518982_4_k_cu_c46ca0a84cuda3std6ranges3__45__cpo9iter_swapE,(_ZN34_INTERNAL_92518982_4_k_cu_c46ca0a84cuda3std3__48unexpectE - _ZN34_INTERNAL_92518982_4_k_cu_c46ca0a84cuda3std6ranges3__45__cpo9iter_swapE)
_ZN34_INTERNAL_92518982_4_k_cu_c46ca0a84cuda3std6ranges3__45__cpo9iter_swapE:
	.zero		1
	.type		_ZN34_INTERNAL_92518982_4_k_cu_c46ca0a84cuda3std3__48unexpectE,@object
	.size		_ZN34_INTERNAL_92518982_4_k_cu_c46ca0a84cuda3std3__48unexpectE,(_ZN34_INTERNAL_92518982_4_k_cu_c46ca0a86thrust24THRUST_300001_SM_1000_NS8cuda_cub3parE - _ZN34_INTERNAL_92518982_4_k_cu_c46ca0a84cuda3std3__48unexpectE)
_ZN34_INTERNAL_92518982_4_k_cu_c46ca0a84cuda3std3__48unexpectE:
	.zero		1
	.type		_ZN34_INTERNAL_92518982_4_k_cu_c46ca0a86thrust24THRUST_300001_SM_1000_NS8cuda_cub3parE,@object
	.size		_ZN34_INTERNAL_92518982_4_k_cu_c46ca0a86thrust24THRUST_300001_SM_1000_NS8cuda_cub3parE,(_ZN34_INTERNAL_92518982_4_k_cu_c46ca0a86thrust24THRUST_300001_SM_1000_NS12placeholders2_4E - _ZN34_INTERNAL_92518982_4_k_cu_c46ca0a86thrust24THRUST_300001_SM_1000_NS8cuda_cub3parE)
_ZN34_INTERNAL_92518982_4_k_cu_c46ca0a86thrust24THRUST_300001_SM_1000_NS8cuda_cub3parE:
	.zero		1
	.type		_ZN34_INTERNAL_92518982_4_k_cu_c46ca0a86thrust24THRUST_300001_SM_1000_NS12placeholders2_4E,@object
	.size		_ZN34_INTERNAL_92518982_4_k_cu_c46ca0a86thrust24THRUST_300001_SM_1000_NS12placeholders2_4E,(_ZN34_INTERNAL_92518982_4_k_cu_c46ca0a84cuda3std3__45__cpo4cendE - _ZN34_INTERNAL_92518982_4_k_cu_c46ca0a86thrust24THRUST_300001_SM_1000_NS12placeholders2_4E)
_ZN34_INTERNAL_92518982_4_k_cu_c46ca0a86thrust24THRUST_300001_SM_1000_NS12placeholders2_4E:
	.zero		1
	.type		_ZN34_INTERNAL_92518982_4_k_cu_c46ca0a84cuda3std3__45__cpo4cendE,@object
	.size		_ZN34_INTERNAL_92518982_4_k_cu_c46ca0a84cuda3std3__45__cpo4cendE,(_ZN34_INTERNAL_92518982_4_k_cu_c46ca0a84cuda3std6ranges3__45__cpo4cendE - _ZN34_INTERNAL_92518982_4_k_cu_c46ca0a84cuda3std3__45__cpo4cendE)
_ZN34_INTERNAL_92518982_4_k_cu_c46ca0a84cuda3std3__45__cpo4cendE:
	.zero		1
	.type		_ZN34_INTERNAL_92518982_4_k_cu_c46ca0a84cuda3std6ranges3__45__cpo4cendE,@object
	.size		_ZN34_INTERNAL_92518982_4_k_cu_c46ca0a84cuda3std6ranges3__45__cpo4cendE,(_ZN34_INTERNAL_92518982_4_k_cu_c46ca0a84cuda3std3__420unreachable_sentinelE - _ZN34_INTERNAL_92518982_4_k_cu_c46ca0a84cuda3std6ranges3__45__cpo4cendE)
_ZN34_INTERNAL_92518982_4_k_cu_c46ca0a84cuda3std6ranges3__45__cpo4cendE:
	.zero		1
	.type		_ZN34_INTERNAL_92518982_4_k_cu_c46ca0a84cuda3std3__420unreachable_sentinelE,@object
	.size		_ZN34_INTERNAL_92518982_4_k_cu_c46ca0a84cuda3std3__420unreachable_sentinelE,(_ZN34_INTERNAL_92518982_4_k_cu_c46ca0a84cuda3std6ranges3__45__cpo5ssizeE - _ZN34_INTERNAL_92518982_4_k_cu_c46ca0a84cuda3std3__420unreachable_sentinelE)
_ZN34_INTERNAL_92518982_4_k_cu_c46ca0a84cuda3std3__420unreachable_sentinelE:
	.zero		1
	.type		_ZN34_INTERNAL_92518982_4_k_cu_c46ca0a84cuda3std6ranges3__45__cpo5ssizeE,@object
	.size		_ZN34_INTERNAL_92518982_4_k_cu_c46ca0a84cuda3std6ranges3__45__cpo5ssizeE,(_ZN34_INTERNAL_92518982_4_k_cu_c46ca0a86thrust24THRUST_300001_SM_1000_NS12placeholders2_8E - _ZN34_INTERNAL_92518982_4_k_cu_c46ca0a84cuda3std6ranges3__45__cpo5ssizeE)
_ZN34_INTERNAL_92518982_4_k_cu_c46ca0a84cuda3std6ranges3__45__cpo5ssizeE:
	.zero		1
	.type		_ZN34_INTERNAL_92518982_4_k_cu_c46ca0a86thrust24THRUST_300001_SM_1000_NS12placeholders2_8E,@object
	.size		_ZN34_INTERNAL_92518982_4_k_cu_c46ca0a86thrust24THRUST_300001_SM_1000_NS12placeholders2_8E,(_ZN34_INTERNAL_92518982_4_k_cu_c46ca0a84cuda3std3__45__cpo5crendE - _ZN34_INTERNAL_92518982_4_k_cu_c46ca0a86thrust24THRUST_300001_SM_1000_NS12placeholders2_8E)
_ZN34_INTERNAL_92518982_4_k_cu_c46ca0a86thrust24THRUST_300001_SM_1000_NS12placeholders2_8E:
	.zero		1
	.type		_ZN34_INTERNAL_92518982_4_k_cu_c46ca0a84cuda3std3__45__cpo5crendE,@object
	.size		_ZN34_INTERNAL_92518982_4_k_cu_c46ca0a84cuda3std3__45__cpo5crendE,(_ZN34_INTERNAL_92518982_4_k_cu_c46ca0a84cuda3std6ranges3__45__cpo4prevE - _ZN34_INTERNAL_92518982_4_k_cu_c46ca0a84cuda3std3__45__cpo5crendE)
_ZN34_INTERNAL_92518982_4_k_cu_c46ca0a84cuda3std3__45__cpo5crendE:
	.zero		1
	.type		_ZN34_INTERNAL_92518982_4_k_cu_c46ca0a84cuda3std6ranges3__45__cpo4prevE,@object
	.size		_ZN34_INTERNAL_92518982_4_k_cu_c46ca0a84cuda3std6ranges3__45__cpo4prevE,(_ZN34_INTERNAL_92518982_4_k_cu_c46ca0a84cuda3std6ranges3__45__cpo9iter_moveE - _ZN34_INTERNAL_92518982_4_k_cu_c46ca0a84cuda3std6ranges3__45__cpo4prevE)
_ZN34_INTERNAL_92518982_4_k_cu_c46ca0a84cuda3std6ranges3__45__cpo4prevE:
	.zero		1
	.type		_ZN34_INTERNAL_92518982_4_k_cu_c46ca0a84cuda3std6ranges3__45__cpo9iter_moveE,@object
	.size		_ZN34_INTERNAL_92518982_4_k_cu_c46ca0a84cuda3std6ranges3__45__cpo9iter_moveE,(_ZN34_INTERNAL_92518982_4_k_cu_c46ca0a86thrust24THRUST_300001_SM_1000_NS6system6detail10sequential3seqE - _ZN34_INTERNAL_92518982_4_k_cu_c46ca0a84cuda3std6ranges3__45__cpo9iter_moveE)
_ZN34_INTERNAL_92518982_4_k_cu_c46ca0a84cuda3std6ranges3__45__cpo9iter_moveE:
	.zero		1
	.type		_ZN34_INTERNAL_92518982_4_k_cu_c46ca0a86thrust24THRUST_300001_SM_1000_NS6system6detail10sequential3seqE,@object
	.size		_ZN34_INTERNAL_92518982_4_k_cu_c46ca0a86thrust24THRUST_300001_SM_1000_NS6system6detail10sequential3seqE,(.L_33 - _ZN34_INTERNAL_92518982_4_k_cu_c46ca0a86thrust24THRUST_300001_SM_1000_NS6system6detail10sequential3seqE)
_ZN34_INTERNAL_92518982_4_k_cu_c46ca0a86thrust24THRUST_300001_SM_1000_NS6system6detail10sequential3seqE:
	.zero		1
.L_33:


//--------------------- .nv.shared._ZN3cub18CUB_300001_SM_10006detail9transform16transform_kernelINS2_10policy_hubILb1EN4cuda3std3__45tupleIJN6thrust24THRUST_300001_SM_1000_NS17counting_iteratorIiNSA_11use_defaultESC_SC_EEEEEE10policy1000EiNS7_10__identityENSA_10device_ptrIiEEJSD_EEEvT0_iT1_T2_DpNS2_10kernel_argIT3_EE --------------------------
	.section	.nv.shared._ZN3cub18CUB_300001_SM_10006detail9transform16transform_kernelINS2_10policy_hubILb1EN4cuda3std3__45tupleIJN6thrust24THRUST_300001_SM_1000_NS17counting_iteratorIiNSA_11use_defaultESC_SC_EEEEEE10policy1000EiNS7_10__identityENSA_10device_ptrIiEEJSD_EEEvT0_iT1_T2_DpNS2_10kernel_argIT3_EE,"aw",@nobits
	.sectionflags	@""
	.align	16
	.zero		1024


//--------------------- .nv.shared._ZN3cub18CUB_300001_SM_10006detail10radix_sort29DeviceRadixSortOnesweepKernelINS1_5radix10policy_hubImijE10Policy1000ELNS0_9SortOrderE0EmijiiNS1_21identity_decomposer_tEEEvPT5_SB_PT3_PKSC_PT1_PKSG_PT2_PKSK_T4_iiT6_ --------------------------
	.section	.nv.shared._ZN3cub18CUB_300001_SM_10006detail10radix_sort29DeviceRadixSortOnesweepKernelINS1_5radix10policy_hubImijE10Policy1000ELNS0_9SortOrderE0EmijiiNS1_21identity_decomposer_tEEEvPT5_SB_PT3_PKSC_PT1_PKSG_PT2_PKSK_T4_iiT6_,"aw",@nobits
	.sectionflags	@""
	.align	16
.nv.shared._ZN3cub18CUB_300001_SM_10006detail10radix_sort29DeviceRadixSortOnesweepKernelINS1_5radix10policy_hubImijE10Policy1000ELNS0_9SortOrderE0EmijiiNS1_21identity_decomposer_tEEEvPT5_SB_PT3_PKSC_PT1_PKSG_PT2_PKSK_T4_iiT6_:
	.zero		48128


//--------------------- .nv.shared._ZN3cub18CUB_300001_SM_10006detail10radix_sort33DeviceRadixSortExclusiveSumKernelINS1_5radix10policy_hubImijE10Policy1000EjEEvPT0_ --------------------------
	.section	.nv.shared._ZN3cub18CUB_300001_SM_10006detail10radix_sort33DeviceRadixSortExclusiveSumKernelINS1_5radix10policy_hubImijE10Policy1000EjEEvPT0_,"aw",@nobits
	.sectionflags	@""
	.align	16
.nv.shared._ZN3cub18CUB_300001_SM_10006detail10radix_sort33DeviceRadixSortExclusiveSumKernelINS1_5radix10policy_hubImijE10Policy1000EjEEvPT0_:
	.zero		2208


//--------------------- .nv.shared._ZN3cub18CUB_300001_SM_10006detail10radix_sort30DeviceRadixSortHistogramKernelINS1_5radix10policy_hubImijE10Policy1000ELNS0_9SortOrderE0EmjNS1_21identity_decomposer_tEEEvPT2_PKT1_SA_iiT3_ --------------------------
	.section	.nv.shared._ZN3cub18CUB_300001_SM_10006detail10radix_sort30DeviceRadixSortHistogramKernelINS1_5radix10policy_hubImijE10Policy1000ELNS0_9SortOrderE0EmjNS1_21identity_decomposer_tEEEvPT2_PKT1_SA_iiT3_,"aw",@nobits
	.sectionflags	@""
	.align	16
.nv.shared._ZN3cub18CUB_300001_SM_10006detail10radix_sort30DeviceRadixSortHistogramKernelINS1_5radix10policy_hubImijE10Policy1000ELNS0_9SortOrderE0EmjNS1_21identity_decomposer_tEEEvPT2_PKT1_SA_iiT3_:
	.zero		9216


//--------------------- .nv.shared._ZN3cub18CUB_300001_SM_10006detail10radix_sort31DeviceRadixSortSingleTileKernelINS1_5radix10policy_hubImijE10Policy1000ELNS0_9SortOrderE0EmijNS1_21identity_decomposer_tEEEvPKT1_PSA_PKT2_PSE_T3_iiT4_ --------------------------
	.section	.nv.shared._ZN3cub18CUB_300001_SM_10006detail10radix_sort31DeviceRadixSortSingleTileKernelINS1_5radix10policy_hubImijE10Policy1000ELNS0_9SortOrderE0EmijNS1_21identity_decomposer_tEEEvPKT1_PSA_PKT2_PSE_T3_iiT4_,"aw",@nobits
	.sectionflags	@""
	.align	16
.nv.shared._ZN3cub18CUB_300001_SM_10006detail10radix_sort31DeviceRadixSortSingleTileKernelINS1_5radix10policy_hubImijE10Policy1000ELNS0_9SortOrderE0EmijNS1_21identity_decomposer_tEEEvPKT1_PSA_PKT2_PSE_T3_iiT4_:
	.zero		34880


//--------------------- .nv.shared._ZN3cub18CUB_300001_SM_10006detail11EmptyKernelIvEEvv --------------------------
	.section	.nv.shared._ZN3cub18CUB_300001_SM_10006detail11EmptyKernelIvEEvv,"aw",@nobits
	.sectionflags	@""
	.align	16
	.zero		1024


//--------------------- .nv.shared._Z38extractPositionsAndCalculateKeysKernelP4BodyPmi6VectorS2_b --------------------------
	.section	.nv.shared._Z38extractPositionsAndCalculateKeysKernelP4BodyPmi6VectorS2_b,"aw",@nobits
	.sectionflags	@""
	.align	16
	.zero		1024


//--------------------- .nv.shared._Z22calculateSFCKeysKernelP6VectorPmiS_S_b --------------------------
	.section	.nv.shared._Z22calculateSFCKeysKernelP6VectorPmiS_S_b,"aw",@nobits
	.sectionflags	@""
	.align	16
.nv.shared._Z22calculateSFCKeysKernelP6VectorPmiS_S_b:
	.zero		1152


//--------------------- .nv.shared._Z22extractPositionsKernelP4BodyP6Vectori --------------------------
	.section	.nv.shared._Z22extractPositionsKernelP4BodyP6Vectori,"aw",@nobits
	.sectionflags	@""
	.align	16
	.zero		1024


//--------------------- .nv.shared._Z23CalculateEnergiesKernelP4BodyiPdS1_ --------------------------
	.section	.nv.shared._Z23CalculateEnergiesKernelP4BodyiPdS1_,"aw",@nobits
	.sectionflags	@""
	.align	16
	.zero		1024


//--------------------- .nv.shared._Z18ComputeForceKernelP4NodeP4BodyPibiiid --------------------------
	.section	.nv.shared._Z18ComputeForceKernelP4NodeP4BodyPibiiid,"aw",@nobits
	.sectionflags	@""
	.align	16
.nv.shared._Z18ComputeForceKernelP4NodeP4BodyPibiiid:
	.zero		4496


//--------------------- .nv.shared._Z22ConstructOctTreeKernelP4NodeP4BodyS2_Pibiiii --------------------------
	.section	.nv.shared._Z22ConstructOctTreeKernelP4NodeP4BodyS2_Pibiiii,"aw",@nobits
	.sectionflags	@""
	.align	16
	.zero		1024


//--------------------- .nv.shared._Z24ComputeBoundingBoxKernelP4NodeP4BodyPibS3_i --------------------------
	.section	.nv.shared._Z24ComputeBoundingBoxKernelP4NodeP4BodyPibS3_i,"aw",@nobits
	.sectionflags	@""
	.align	16
	.zero		1024


//--------------------- .nv.shared._Z11ResetKernelP4NodePiii --------------------------
	.section	.nv.shared._Z11ResetKernelP4NodePiii,"aw",@nobits
	.sectionflags	@""
	.align	16
	.zero		1024


//--------------------- .nv.constant0._ZN3cub18CUB_300001_SM_10006detail9transform16transform_kernelINS2_10policy_hubILb1EN4cuda3std3__45tupleIJN6thrust24THRUST_300001_SM_1000_NS17counting_iteratorIiNSA_11use_defaultESC_SC_EEEEEE10policy1000ElNS7_10__identityENSA_10device_ptrIiEEJSD_EEEvT0_iT1_T2_DpNS2_10kernel_argIT3_EE --------------------------
	.section	.nv.constant0._ZN3cub18CUB_300001_SM_10006detail9transform16transform_kernelINS2_10policy_hubILb1EN4cuda3std3__45tupleIJN6thrust24THRUST_300001_SM_1000_NS17counting_iteratorIiNSA_11use_defaultESC_SC_EEEEEE10policy1000ElNS7_10__identityENSA_10device_ptrIiEEJSD_EEEvT0_iT1_T2_DpNS2_10kernel_argIT3_EE,"a",@progbits
	.sectionflags	@""
	.align	4
.nv.constant0._ZN3cub18CUB_300001_SM_10006detail9transform16transform_kernelINS2_10policy_hubILb1EN4cuda3std3__45tupleIJN6thrust24THRUST_300001_SM_1000_NS17counting_iteratorIiNSA_11use_defaultESC_SC_EEEEEE10policy1000ElNS7_10__identityENSA_10device_ptrIiEEJSD_EEEvT0_iT1_T2_DpNS2_10kernel_argIT3_EE:
	.zero		936


//--------------------- .nv.constant0._ZN3cub18CUB_300001_SM_10006detail9transform16transform_kernelINS2_10policy_hubILb1EN4cuda3std3__45tupleIJN6thrust24THRUST_300001_SM_1000_NS17counting_iteratorIiNSA_11use_defaultESC_SC_EEEEEE10policy1000EiNS7_10__identityENSA_10device_ptrIiEEJSD_EEEvT0_iT1_T2_DpNS2_10kernel_argIT3_EE --------------------------
	.section	.nv.constant0._ZN3cub18CUB_300001_SM_10006detail9transform16transform_kernelINS2_10policy_hubILb1EN4cuda3std3__45tupleIJN6thrust24THRUST_300001_SM_1000_NS17counting_iteratorIiNSA_11use_defaultESC_SC_EEEEEE10policy1000EiNS7_10__identityENSA_10device_ptrIiEEJSD_EEEvT0_iT1_T2_DpNS2_10kernel_argIT3_EE,"a",@progbits
	.sectionflags	@""
	.align	4
.nv.constant0._ZN3cub18CUB_300001_SM_10006detail9transform16transform_kernelINS2_10policy_hubILb1EN4cuda3std3__45tupleIJN6thrust24THRUST_300001_SM_1000_NS17counting_iteratorIiNSA_11use_defaultESC_SC_EEEEEE10policy1000EiNS7_10__identityENSA_10device_ptrIiEEJSD_EEEvT0_iT1_T2_DpNS2_10kernel_argIT3_EE:
	.zero		936


//--------------------- .nv.constant0._ZN3cub18CUB_300001_SM_10006detail10radix_sort29DeviceRadixSortOnesweepKernelINS1_5radix10policy_hubImijE10Policy1000ELNS0_9SortOrderE0EmijiiNS1_21identity_decomposer_tEEEvPT5_SB_PT3_PKSC_PT1_PKSG_PT2_PKSK_T4_iiT6_ --------------------------
	.section	.nv.constant0._ZN3cub18CUB_300001_SM_10006detail10radix_sort29DeviceRadixSortOnesweepKernelINS1_5radix10policy_hubImijE10Policy1000ELNS0_9SortOrderE0EmijiiNS1_21identity_decomposer_tEEEvPT5_SB_PT3_PKSC_PT1_PKSG_PT2_PKSK_T4_iiT6_,"a",@progbits
	.sectionflags	@""
	.align	4
.nv.constant0._ZN3cub18CUB_300001_SM_10006detail10radix_sort29DeviceRadixSortOnesweepKernelINS1_5radix10policy_hubImijE10Policy1000ELNS0_9SortOrderE0EmijiiNS1_21identity_decomposer_tEEEvPT5_SB_PT3_PKSC_PT1_PKSG_PT2_PKSK_T4_iiT6_:
	.zero		973


//--------------------- .nv.constant0._ZN3cub18CUB_300001_SM_10006detail10radix_sort33DeviceRadixSortExclusiveSumKernelINS1_5radix10policy_hubImijE10Policy1000EjEEvPT0_ --------------------------
	.section	.nv.constant0._ZN3cub18CUB_300001_SM_10006detail10radix_sort33DeviceRadixSortExclusiveSumKernelINS1_5radix10policy_hubImijE10Policy1000EjEEvPT0_,"a",@progbits
	.sectionflags	@""
	.align	4
.nv.constant0._ZN3cub18CUB_300001_SM_10006detail10radix_sort33DeviceRadixSortExclusiveSumKernelINS1_5radix10policy_hubImijE10Policy1000EjEEvPT0_:
	.zero		904


//--------------------- .nv.constant0._ZN3cub18CUB_300001_SM_10006detail10radix_sort30DeviceRadixSortHistogramKernelINS1_5radix10policy_hubImijE10Policy1000ELNS0_9SortOrderE0EmjNS1_21identity_decomposer_tEEEvPT2_PKT1_SA_iiT3_ --------------------------
	.section	.nv.constant0._ZN3cub18CUB_300001_SM_10006detail10radix_sort30DeviceRadixSortHistogramKernelINS1_5radix10policy_hubImijE10Policy1000ELNS0_9SortOrderE0EmjNS1_21identity_decomposer_tEEEvPT2_PKT1_SA_iiT3_,"a",@progbits
	.sectionflags	@""
	.align	4
.nv.constant0._ZN3cub18CUB_300001_SM_10006detail10radix_sort30DeviceRadixSortHistogramKernelINS1_5radix10policy_hubImijE10Policy1000ELNS0_9SortOrderE0EmjNS1_21identity_decomposer_tEEEvPT2_PKT1_SA_iiT3_:
	.zero		925


//--------------------- .nv.constant0._ZN3cub18CUB_300001_SM_10006detail10radix_sort31DeviceRadixSortSingleTileKernelINS1_5radix10policy_hubImijE10Policy1000ELNS0_9SortOrderE0EmijNS1_21identity_decomposer_tEEEvPKT1_PSA_PKT2_PSE_T3_iiT4_ --------------------------
	.section	.nv.constant0._ZN3cub18CUB_300001_SM_10006detail10radix_sort31DeviceRadixSortSingleTileKernelINS1_5radix10policy_hubImijE10Policy1000ELNS0_9SortOrderE0EmijNS1_21identity_decomposer_tEEEvPKT1_PSA_PKT2_PSE_T3_iiT4_,"a",@progbits
	.sectionflags	@""
	.align	4
.nv.constant0._ZN3cub18CUB_300001_SM_10006detail10radix_sort31DeviceRadixSortSingleTileKernelINS1_5radix10policy_hubImijE10Policy1000ELNS0_9SortOrderE0EmijNS1_21identity_decomposer_tEEEvPKT1_PSA_PKT2_PSE_T3_iiT4_:
	.zero		941


//--------------------- .nv.constant0._ZN3cub18CUB_300001_SM_10006detail11EmptyKernelIvEEvv --------------------------
	.section	.nv.constant0._ZN3cub18CUB_300001_SM_10006detail11EmptyKernelIvEEvv,"a",@progbits
	.sectionflags	@""
	.align	4
.nv.constant0._ZN3cub18CUB_300001_SM_10006detail11EmptyKernelIvEEvv:
	.zero		896


//--------------------- .nv.constant0._Z38extractPositionsAndCalculateKeysKernelP4BodyPmi6VectorS2_b --------------------------
	.section	.nv.constant0._Z38extractPositionsAndCalculateKeysKernelP4BodyPmi6VectorS2_b,"a",@progbits
	.sectionflags	@""
	.align	4
.nv.constant0._Z38extractPositionsAndCalculateKeysKernelP4BodyPmi6VectorS2_b:
	.zero		969


//--------------------- .nv.constant0._Z22calculateSFCKeysKernelP6VectorPmiS_S_b --------------------------
	.section	.nv.constant0._Z22calculateSFCKeysKernelP6VectorPmiS_S_b,"a",@progbits
	.sectionflags	@""
	.align	4
.nv.constant0._Z22calculateSFCKeysKernelP6VectorPmiS_S_b:
	.zero		969


//--------------------- .nv.constant0._Z22extractPositionsKernelP4BodyP6Vectori --------------------------
	.section	.nv.constant0._Z22extractPositionsKernelP4BodyP6Vectori,"a",@progbits
	.sectionflags	@""
	.align	4
.nv.constant0._Z22extractPositionsKernelP4BodyP6Vectori:
	.zero		916


//--------------------- .nv.constant0._Z23CalculateEnergiesKernelP4BodyiPdS1_ --------------------------
	.section	.nv.constant0._Z23CalculateEnergiesKernelP4BodyiPdS1_,"a",@progbits
	.sectionflags	@""
	.align	4
.nv.constant0._Z23CalculateEnergiesKernelP4BodyiPdS1_:
	.zero		928


//--------------------- .nv.constant0._Z18ComputeForceKernelP4NodeP4BodyPibiiid --------------------------
	.section	.nv.constant0._Z18ComputeForceKernelP4NodeP4BodyPibiiid,"a",@progbits
	.sectionflags	@""
	.align	4
.nv.constant0._Z18ComputeForceKernelP4NodeP4BodyPibiiid:
	.zero		944


//--------------------- .nv.constant0._Z22ConstructOctTreeKernelP4NodeP4BodyS2_Pibiiii --------------------------
	.section	.nv.constant0._Z22ConstructOctTreeKernelP4NodeP4BodyS2_Pibiiii,"a",@progbits
	.sectionflags	@""
	.align	4
.nv.constant0._Z22ConstructOctTreeKernelP4NodeP4BodyS2_Pibiiii:
	.zero		948


//--------------------- .nv.constant0._Z24ComputeBoundingBoxKernelP4NodeP4BodyPibS3_i --------------------------
	.section	.nv.constant0._Z24ComputeBoundingBoxKernelP4NodeP4BodyPibS3_i,"a",@progbits
	.sectionflags	@""
	.align	4
.nv.constant0._Z24ComputeBoundingBoxKernelP4NodeP4BodyPibS3_i:
	.zero		940


//--------------------- .nv.constant0._Z11ResetKernelP4NodePiii --------------------------
	.section	.nv.constant0._Z11ResetKernelP4NodePiii,"a",@progbits
	.sectionflags	@""
	.align	4
.nv.constant0._Z11ResetKernelP4NodePiii:
	.zero		920


//--------------------- SYMBOLS --------------------------

	.type		.nv.reservedSmem.offset0,@object
	.size		.nv.reservedSmem.offset0,0x4
	.type		.nv.reservedSmem.cap,@object
	.size		.nv.reservedSmem.cap,0x4
